def matmul_kernel(
    a_ptr,
    b_ptr,
    c_ptr,
    M,
    N,
    K,
    stride_am,
    stride_ak,
    stride_bk,
    stride_bn,
    stride_cm,
    stride_cn,
    BLOCK_M: tl.constexpr,
    BLOCK_N: tl.constexpr,
    BLOCK_K: tl.constexpr,
    GROUP_M: tl.constexpr,
):
    pid = tl.program_id(axis=0)
    num_pid_m = tl.cdiv(M, BLOCK_M)
    num_pid_n = tl.cdiv(N, BLOCK_N)
    num_pid_in_group = GROUP_M * num_pid_n
    group_id = pid // num_pid_in_group
    first_pid_m = group_id * GROUP_M
    group_size_m = min(num_pid_m - first_pid_m, GROUP_M)
    pid_m = first_pid_m + ((pid % num_pid_in_group) % group_size_m)
    pid_n = (pid % num_pid_in_group) // group_size_m

    offs_am = (pid_m * BLOCK_M + tl.arange(0, BLOCK_M)) % M
    offs_bn = (pid_n * BLOCK_N + tl.arange(0, BLOCK_N)) % N
    offs_k = tl.arange(0, BLOCK_K)
    a_ptrs = a_ptr + offs_am[:, None] * stride_am + offs_k[None, :] * stride_ak
    b_ptrs = b_ptr + offs_k[:, None] * stride_bk + offs_bn[None, :] * stride_bn

    acc = tl.zeros((BLOCK_M, BLOCK_N), dtype=tl.float32)
    for kk in range(0, tl.cdiv(K, BLOCK_K)):
        a = tl.load(a_ptrs, mask=offs_k[None, :] < K - kk * BLOCK_K, other=0.0)
        b = tl.load(b_ptrs, mask=offs_k[:, None] < K - kk * BLOCK_K, other=0.0)
        acc = tl.dot(a, b, acc)
        a_ptrs += BLOCK_K * stride_ak
        b_ptrs += BLOCK_K * stride_bk

    c = acc.to(c_ptr.dtype.element_ty)
    offs_cm = pid_m * BLOCK_M + tl.arange(0, BLOCK_M)
    offs_cn = pid_n * BLOCK_N + tl.arange(0, BLOCK_N)
    c_ptrs = c_ptr + offs_cm[:, None] * stride_cm + offs_cn[None, :] * stride_cn
    mask = (offs_cm[:, None] < M) & (offs_cn[None, :] < N)
    tl.store(c_ptrs, c, mask=mask)

# config = {"BLOCK_K": 128, "BLOCK_M": 16, "BLOCK_N": 128, "GROUP_M": 8, "arch": "sm_90", "dtype": "fp16", "num_ctas": 1, "num_stages": 2, "num_warps": 2}
# arch = sm_90


// ===== COMPILED SASS (sm_90a) =====

	.target	sm_90a

	.elftype	@"ET_EXEC"


//--------------------- .note.nv.tkinfo           --------------------------
	.section	.note.nv.tkinfo,"",@"SHT_NOTE"
	.sectionflags	@"SHF_NOTE_NV_TKINFO"
	.tkinfo
        /*0018*/ 	.word	0x00000002
        /*0030*/ 	.string	""
        /*0030*/ 	.string	"ptxas"
        /*0030*/ 	.string	"Cuda compilation tools, release 13.0, V13.0.88"
        /*0030*/ 	.string	"Build cuda_13.0.r13.0/compiler.36424714_0"
        /*0030*/ 	.string	"-v  -suppress-debug-info  -lineinfo  -arch sm_90a "



//--------------------- .note.nv.cuinfo           --------------------------
	.section	.note.nv.cuinfo,"",@"SHT_NOTE"
	.sectionflags	@"SHF_NOTE_NV_CUINFO"
        /*0018*/ 	.short	0x0002
        /*001a*/ 	.short	0x005a
        /*001c*/ 	.short	0x0082
	.zero		2


//--------------------- .nv.info                  --------------------------
	.section	.nv.info,"",@"SHT_CUDA_INFO"
	.align	4


	//----- nvinfo : EIATTR_REGCOUNT
	.align		4
        /*0000*/ 	.byte	0x04, 0x2f
        /*0002*/ 	.short	(.L_1 - .L_0)
	.align		4
.L_0:
        /*0004*/ 	.word	index@(matmul_kernel)
        /*0008*/ 	.word	0x00000020


	//----- nvinfo : EIATTR_FRAME_SIZE
	.align		4
.L_1:
        /*000c*/ 	.byte	0x04, 0x11
        /*000e*/ 	.short	(.L_3 - .L_2)
	.align		4
.L_2:
        /*0010*/ 	.word	index@(matmul_kernel)
        /*0014*/ 	.word	0x000014c8


	//----- nvinfo : EIATTR_MIN_STACK_SIZE
	.align		4
.L_3:
        /*0018*/ 	.byte	0x04, 0x12
        /*001a*/ 	.short	(.L_5 - .L_4)
	.align		4
.L_4:
        /*001c*/ 	.word	index@(matmul_kernel)
        /*0020*/ 	.word	0x000014c8
.L_5:


//--------------------- .nv.compat                --------------------------
	.section	.nv.compat,"",@"SHT_CUDA_COMPAT_INFO"
	.align	4
        /*0000*/ 	.byte	0x02, 0x09, 0x01, 0x00, 0x02, 0x02, 0x01, 0x00, 0x02, 0x05, 0x05, 0x00, 0x03, 0x07, 0x01, 0x01
        /*0010*/ 	.byte	0x02, 0x03, 0x00, 0x00, 0x02, 0x06, 0x01, 0x00, 0x04, 0x0b, 0x08, 0x00, 0x00, 0x00, 0x00, 0x00
        /*0020*/ 	.byte	0x00, 0x00, 0x00, 0x00


//--------------------- .nv.info.matmul_kernel    --------------------------
	.section	.nv.info.matmul_kernel,"",@"SHT_CUDA_INFO"
	.sectionflags	@""
	.align	4


	//----- nvinfo : EIATTR_CUDA_API_VERSION
	.align		4
        /*0000*/ 	.byte	0x04, 0x37
        /*0002*/ 	.short	(.L_7 - .L_6)
.L_6:
        /*0004*/ 	.word	0x00000082


	//----- nvinfo : EIATTR_KPARAM_INFO
	.align		4
.L_7:
        /*0008*/ 	.byte	0x04, 0x17
        /*000a*/ 	.short	(.L_9 - .L_8)
.L_8:
        /*000c*/ 	.word	0x00000000
        /*0010*/ 	.short	0x000d
        /*0012*/ 	.short	0x0048
        /*0014*/ 	.byte	0x00, 0xf4, 0x21, 0x00


	//----- nvinfo : EIATTR_KPARAM_INFO
	.align		4
.L_9:
        /*0018*/ 	.byte	0x04, 0x17
        /*001a*/ 	.short	(.L_11 - .L_10)
.L_10:
        /*001c*/ 	.word	0x00000000
        /*0020*/ 	.short	0x000c
        /*0022*/ 	.short	0x0040
        /*0024*/ 	.byte	0x00, 0xf4, 0x21, 0x00


	//----- nvinfo : EIATTR_KPARAM_INFO
	.align		4
.L_11:
        /*0028*/ 	.byte	0x04, 0x17
        /*002a*/ 	.short	(.L_13 - .L_12)
.L_12:
        /*002c*/ 	.word	0x00000000
        /*0030*/ 	.short	0x000b
        /*0032*/ 	.short	0x0038
        /*0034*/ 	.byte	0x00, 0xf0, 0x11, 0x00


	//----- nvinfo : EIATTR_KPARAM_INFO
	.align		4
.L_13:
        /*0038*/ 	.byte	0x04, 0x17
        /*003a*/ 	.short	(.L_15 - .L_14)
.L_14:
        /*003c*/ 	.word	0x00000000
        /*0040*/ 	.short	0x000a
        /*0042*/ 	.short	0x0034
        /*0044*/ 	.byte	0x00, 0xf0, 0x11, 0x00


	//----- nvinfo : EIATTR_KPARAM_INFO
	.align		4
.L_15:
        /*0048*/ 	.byte	0x04, 0x17
        /*004a*/ 	.short	(.L_17 - .L_16)
.L_16:
        /*004c*/ 	.word	0x00000000
        /*0050*/ 	.short	0x0009
        /*0052*/ 	.short	0x0030
        /*0054*/ 	.byte	0x00, 0xf0, 0x11, 0x00


	//----- nvinfo : EIATTR_KPARAM_INFO
	.align		4
.L_17:
        /*0058*/ 	.byte	0x04, 0x17
        /*005a*/ 	.short	(.L_19 - .L_18)
.L_18:
        /*005c*/ 	.word	0x00000000
        /*0060*/ 	.short	0x0008
        /*0062*/ 	.short	0x002c
        /*0064*/ 	.byte	0x00, 0xf0, 0x11, 0x00


	//----- nvinfo : EIATTR_KPARAM_INFO
	.align		4
.L_19:
        /*0068*/ 	.byte	0x04, 0x17
        /*006a*/ 	.short	(.L_21 - .L_20)
.L_20:
        /*006c*/ 	.word	0x00000000
        /*0070*/ 	.short	0x0007
        /*0072*/ 	.short	0x0028
        /*0074*/ 	.byte	0x00, 0xf0, 0x11, 0x00


	//----- nvinfo : EIATTR_KPARAM_INFO
	.align		4
.L_21:
        /*0078*/ 	.byte	0x04, 0x17
        /*007a*/ 	.short	(.L_23 - .L_22)
.L_22:
        /*007c*/ 	.word	0x00000000
        /*0080*/ 	.short	0x0006
        /*0082*/ 	.short	0x0024
        /*0084*/ 	.byte	0x00, 0xf0, 0x11, 0x00


	//----- nvinfo : EIATTR_KPARAM_INFO
	.align		4
.L_23:
        /*0088*/ 	.byte	0x04, 0x17
        /*008a*/ 	.short	(.L_25 - .L_24)
.L_24:
        /*008c*/ 	.word	0x00000000
        /*0090*/ 	.short	0x0005
        /*0092*/ 	.short	0x0020
        /*0094*/ 	.byte	0x00, 0xf0, 0x11, 0x00


	//----- nvinfo : EIATTR_KPARAM_INFO
	.align		4
.L_25:
        /*0098*/ 	.byte	0x04, 0x17
        /*009a*/ 	.short	(.L_27 - .L_26)
.L_26:
        /*009c*/ 	.word	0x00000000
        /*00a0*/ 	.short	0x0004
        /*00a2*/ 	.short	0x001c
        /*00a4*/ 	.byte	0x00, 0xf0, 0x11, 0x00


	//----- nvinfo : EIATTR_KPARAM_INFO
	.align		4
.L_27:
        /*00a8*/ 	.byte	0x04, 0x17
        /*00aa*/ 	.short	(.L_29 - .L_28)
.L_28:
        /*00ac*/ 	.word	0x00000000
        /*00b0*/ 	.short	0x0003
        /*00b2*/ 	.short	0x0018
        /*00b4*/ 	.byte	0x00, 0xf0, 0x11, 0x00


	//----- nvinfo : EIATTR_KPARAM_INFO
	.align		4
.L_29:
        /*00b8*/ 	.byte	0x04, 0x17
        /*00ba*/ 	.short	(.L_31 - .L_30)
.L_30:
        /*00bc*/ 	.word	0x00000000
        /*00c0*/ 	.short	0x0002
        /*00c2*/ 	.short	0x0010
        /*00c4*/ 	.byte	0x00, 0xf4, 0x21, 0x00


	//----- nvinfo : EIATTR_KPARAM_INFO
	.align		4
.L_31:
        /*00c8*/ 	.byte	0x04, 0x17
        /*00ca*/ 	.short	(.L_33 - .L_32)
.L_32:
        /*00cc*/ 	.word	0x00000000
        /*00d0*/ 	.short	0x0001
        /*00d2*/ 	.short	0x0008
        /*00d4*/ 	.byte	0x00, 0xf4, 0x21, 0x00


	//----- nvinfo : EIATTR_KPARAM_INFO
	.align		4
.L_33:
        /*00d8*/ 	.byte	0x04, 0x17
        /*00da*/ 	.short	(.L_35 - .L_34)
.L_34:
        /*00dc*/ 	.word	0x00000000
        /*00e0*/ 	.short	0x0000
        /*00e2*/ 	.short	0x0000
        /*00e4*/ 	.byte	0x00, 0xf4, 0x21, 0x00


	//----- nvinfo : EIATTR_SPARSE_MMA_MASK
	.align		4
.L_35:
        /*00e8*/ 	.byte	0x03, 0x50
        /*00ea*/ 	.short	0x0000


	//----- nvinfo : EIATTR_MAXREG_COUNT
	.align		4
        /*00ec*/ 	.byte	0x03, 0x1b
        /*00ee*/ 	.short	0x00ff


	//----- nvinfo : EIATTR_NUM_BARRIERS
	.align		4
        /*00f0*/ 	.byte	0x02, 0x4c
        /*00f2*/ 	.byte	0x01
	.zero		1


	//----- nvinfo : EIATTR_ANNOTATIONS
	.align		4
        /*00f4*/ 	.byte	0x04, 0x55
        /*00f6*/ 	.short	(.L_37 - .L_36)


	//   ....[0]....
.L_36:
        /*00f8*/ 	.word	0x00000001
        /*00fc*/ 	.byte	0x00, 0x06, 0x00, 0x00, 0x01, 0x00, 0x00, 0x00, 0x30, 0x06, 0x00, 0x00, 0x01, 0x00, 0x00, 0x00
        /* <DEDUP_REMOVED lines=2744> */
        /*ac8c*/ 	.byte	0xc0, 0xb2, 0x02, 0x00, 0x01, 0x00, 0x00, 0x00, 0x30, 0xb3, 0x02, 0x00


	//----- nvinfo : EIATTR_MERCURY_ISA_VERSION
	.align		4
.L_37:
        /*ac98*/ 	.byte	0x03, 0x5f
        /*ac9a*/ 	.short	0x0101


	//----- nvinfo : EIATTR_EXIT_INSTR_OFFSETS
	.align		4
        /*ac9c*/ 	.byte	0x04, 0x1c
        /*ac9e*/ 	.short	(.L_39 - .L_38)


	//   ....[0]....
.L_38:
        /*aca0*/ 	.word	0x0002b660


	//   ....[1]....
        /*aca4*/ 	.word	0x0002b690


	//----- nvinfo : EIATTR_REQNTID
	.align		4
.L_39:
        /*aca8*/ 	.byte	0x04, 0x10
        /*acaa*/ 	.short	(.L_41 - .L_40)
.L_40:
        /*acac*/ 	.word	0x00000040
        /*acb0*/ 	.word	0x00000001
        /*acb4*/ 	.word	0x00000001


	//----- nvinfo : EIATTR_CBANK_PARAM_SIZE
	.align		4
.L_41:
        /*acb8*/ 	.byte	0x03, 0x19
        /*acba*/ 	.short	0x0050


	//----- nvinfo : EIATTR_PARAM_CBANK
	.align		4
        /*acbc*/ 	.byte	0x04, 0x0a
        /*acbe*/ 	.short	(.L_43 - .L_42)
	.align		4
.L_42:
        /*acc0*/ 	.word	index@(.nv.constant0.matmul_kernel)
        /*acc4*/ 	.short	0x0210
        /*acc6*/ 	.short	0x0050


	//----- nvinfo : EIATTR_SW_WAR
	.align		4
.L_43:
        /*acc8*/ 	.byte	0x04, 0x36
        /*acca*/ 	.short	(.L_45 - .L_44)
.L_44:
        /*accc*/ 	.word	0x00000008
.L_45:


//--------------------- .nv.callgraph             --------------------------
	.section	.nv.callgraph,"",@"SHT_CUDA_CALLGRAPH"
	.align	4
	.sectionentsize	8
	.align		4
        /*0000*/ 	.word	0x00000000
	.align		4
        /*0004*/ 	.word	0xffffffff
	.align		4
        /*0008*/ 	.word	0x00000000
	.align		4
        /*000c*/ 	.word	0xfffffffe
	.align		4
        /*0010*/ 	.word	0x00000000
	.align		4
        /*0014*/ 	.word	0xfffffffd
	.align		4
        /*0018*/ 	.word	0x00000000
	.align		4
        /*001c*/ 	.word	0xfffffffc


//--------------------- .text.matmul_kernel       --------------------------
	.section	.text.matmul_kernel,"ax",@progbits
	.align	128
        .global         matmul_kernel
        .type           matmul_kernel,@function
        .size           matmul_kernel,(.L_x_4 - matmul_kernel)
        .other          matmul_kernel,@"STO_CUDA_ENTRY STV_DEFAULT"
matmul_kernel:
.text.matmul_kernel:
[----:B------:R-:W0:Y:S08]  /*0000*/  LDC R1, c[0x0][0x28] ;  /* 0x00000a00ff017b82 */ /* 0x000e300000000800 */
[----:B------:R-:W1:Y:S01]  /*0010*/  LDC.64 R2, c[0x0][0x228] ;  /* 0x00008a00ff027b82 */ /* 0x000e620000000a00 */
[----:B------:R-:W2:Y:S01]  /*0020*/  S2R R14, SR_TID.X ;  /* 0x00000000000e7919 */ /* 0x000ea20000002100 */
[----:B0-----:R-:W-:Y:S01]  /*0030*/  VIADD R1, R1, 0xffffeb38 ;  /* 0xffffeb3801017836 */ /* 0x001fe20000000000 */
[----:B------:R-:W-:Y:S01]  /*0040*/  UMOV UR4, 0x400 ;  /* 0x0000040000047882 */ /* 0x000fe20000000000 */
[----:B------:R-:W-:-:S04]  /*0050*/  ULDC.64 UR8, c[0x0][0x208] ;  /* 0x0000820000087ab9 */ /* 0x000fc80000000a00 */
[----:B------:R-:W0:Y:S01]  /*0060*/  S2UR UR5, SR_CgaCtaId ;  /* 0x00000000000579c3 */ /* 0x000e220000008800 */
[----:B-1----:R-:W-:-:S05]  /*0070*/  VIADD R0, R3, 0x7f ;  /* 0x0000007f03007836 */ /* 0x002fca0000000000 */
[----:B------:R-:W-:Y:S01]  /*0080*/  SHF.R.S32.HI R5, RZ, 0x1f, R0 ;  /* 0x0000001fff057819 */ /* 0x000fe20000011400 */
[----:B0-----:R-:W-:-:S03]  /*0090*/  ULEA UR5, UR5, UR4, 0x18 ;  /* 0x0000000405057291 */ /* 0x001fc6000f8ec03f */
[----:B------:R-:W-:-:S04]  /*00a0*/  LEA.HI R5, R5, R0, RZ, 0x7 ;  /* 0x0000000005057211 */ /* 0x000fc800078f38ff */
[----:B------:R-:W-:Y:S02]  /*00b0*/  SHF.R.S32.HI R0, RZ, 0x7, R5 ;  /* 0x00000007ff007819 */ /* 0x000fe40000011405 */
[----:B------:R-:W0:Y:S03]  /*00c0*/  S2R R5, SR_CTAID.X ;  /* 0x0000000000057919 */ /* 0x000e260000002500 */
[----:B------:R-:W-:-:S05]  /*00d0*/  IMAD.SHL.U32 R0, R0, 0x8, RZ ;  /* 0x0000000800007824 */ /* 0x000fca00078e00ff */
[-C--:B------:R-:W-:Y:S02]  /*00e0*/  IABS R9, R0.reuse ;  /* 0x0000000000097213 */ /* 0x080fe40000000000 */
[----:B------:R-:W-:Y:S02]  /*00f0*/  IABS R12, R0 ;  /* 0x00000000000c7213 */ /* 0x000fe40000000000 */
[----:B------:R-:W1:Y:S08]  /*0100*/  I2F.RP R4, R9 ;  /* 0x0000000900047306 */ /* 0x000e700000209400 */
[----:B-1----:R-:W1:Y:S01]  /*0110*/  MUFU.RCP R4, R4 ;  /* 0x0000000400047308 */ /* 0x002e620000001000 */
[----:B0-----:R-:W-:Y:S01]  /*0120*/  IABS R10, R5 ;  /* 0x00000005000a7213 */ /* 0x001fe20000000000 */
[----:B-1----:R-:W-:-:S02]  /*0130*/  VIADD R6, R4, 0xffffffe ;  /* 0x0ffffffe04067836 */ /* 0x002fc40000000000 */
[----:B------:R-:W-:-:S04]  /*0140*/  IMAD.MOV R4, RZ, RZ, -R12 ;  /* 0x000000ffff047224 */ /* 0x000fc800078e0a0c */
[----:B------:R0:W1:Y:S02]  /*0150*/  F2I.FTZ.U32.TRUNC.NTZ R7, R6 ;  /* 0x0000000600077305 */ /* 0x000064000021f000 */
[----:B0-----:R-:W-:Y:S02]  /*0160*/  IMAD.MOV.U32 R6, RZ, RZ, RZ ;  /* 0x000000ffff067224 */ /* 0x001fe400078e00ff */
[----:B-1----:R-:W-:-:S04]  /*0170*/  IMAD.MOV R8, RZ, RZ, -R7 ;  /* 0x000000ffff087224 */ /* 0x002fc800078e0a07 */
[----:B------:R-:W-:Y:S02]  /*0180*/  IMAD R11, R8, R9, RZ ;  /* 0x00000009080b7224 */ /* 0x000fe400078e02ff */
[----:B------:R-:W-:Y:S02]  /*0190*/  IMAD.MOV.U32 R8, RZ, RZ, R10 ;  /* 0x000000ffff087224 */ /* 0x000fe400078e000a */
[----:B------:R-:W-:-:S06]  /*01a0*/  IMAD.HI.U32 R7, R7, R11, R6 ;  /* 0x0000000b07077227 */ /* 0x000fcc00078e0006 */
[----:B------:R-:W-:-:S04]  /*01b0*/  IMAD.HI.U32 R7, R7, R8, RZ ;  /* 0x0000000807077227 */ /* 0x000fc800078e00ff */
[----:B------:R-:W-:-:S05]  /*01c0*/  IMAD R4, R7, R4, R8 ;  /* 0x0000000407047224 */ /* 0x000fca00078e0208 */
[----:B------:R-:W-:-:S13]  /*01d0*/  ISETP.GT.U32.AND P1, PT, R9, R4, PT ;  /* 0x000000040900720c */ /* 0x000fda0003f24070 */
[----:B------:R-:W-:Y:S02]  /*01e0*/  @!P1 IMAD.IADD R4, R4, 0x1, -R9 ;  /* 0x0000000104049824 */ /* 0x000fe400078e0a09 */
[----:B------:R-:W-:Y:S01]  /*01f0*/  @!P1 VIADD R7, R7, 0x1 ;  /* 0x0000000107079836 */ /* 0x000fe20000000000 */
[----:B------:R-:W-:Y:S02]  /*0200*/  ISETP.NE.AND P1, PT, R0, RZ, PT ;  /* 0x000000ff0000720c */ /* 0x000fe40003f25270 */
[----:B------:R-:W-:Y:S02]  /*0210*/  ISETP.GE.U32.AND P0, PT, R4, R9, PT ;  /* 0x000000090400720c */ /* 0x000fe40003f06070 */
[----:B------:R-:W-:-:S04]  /*0220*/  LOP3.LUT R4, R5, R0, RZ, 0x3c, !PT ;  /* 0x0000000005047212 */ /* 0x000fc800078e3cff */
[----:B------:R-:W-:Y:S01]  /*0230*/  ISETP.GE.AND P2, PT, R4, RZ, PT ;  /* 0x000000ff0400720c */ /* 0x000fe20003f46270 */
[----:B------:R-:W-:-:S06]  /*0240*/  VIADD R4, R2, 0xf ;  /* 0x0000000f02047836 */ /* 0x000fcc0000000000 */
[----:B------:R-:W-:-:S04]  /*0250*/  @P0 VIADD R7, R7, 0x1 ;  /* 0x0000000107070836 */ /* 0x000fc80000000000 */
[----:B------:R-:W-:Y:S01]  /*0260*/  IMAD.MOV.U32 R6, RZ, RZ, R7 ;  /* 0x000000ffff067224 */ /* 0x000fe200078e0007 */
[----:B------:R-:W-:-:S03]  /*0270*/  SHF.R.S32.HI R7, RZ, 0x1f, R4 ;  /* 0x0000001fff077819 */ /* 0x000fc60000011404 */
[----:B------:R-:W-:Y:S01]  /*0280*/  @!P2 IMAD.MOV R6, RZ, RZ, -R6 ;  /* 0x000000ffff06a224 */ /* 0x000fe200078e0a06 */
[----:B------:R-:W-:Y:S02]  /*0290*/  @!P1 LOP3.LUT R6, RZ, R0, RZ, 0x33, !PT ;  /* 0x00000000ff069212 */ /* 0x000fe400078e33ff */
[----:B------:R-:W-:-:S03]  /*02a0*/  LEA.HI R7, R7, R4, RZ, 0x4 ;  /* 0x0000000407077211 */ /* 0x000fc600078f20ff */
[----:B------:R-:W-:Y:S02]  /*02b0*/  IMAD.SHL.U32 R4, R6, 0x8, RZ ;  /* 0x0000000806047824 */ /* 0x000fe400078e00ff */
[----:B------:R-:W-:-:S03]  /*02c0*/  IMAD.MOV R6, RZ, RZ, -R6 ;  /* 0x000000ffff067224 */ /* 0x000fc600078e0a06 */
[----:B------:R-:W-:Y:S01]  /*02d0*/  LEA.HI.SX32 R7, R7, -R4, 0x1c ;  /* 0x8000000407077211 */ /* 0x000fe200078fe2ff */
[----:B------:R-:W-:Y:S02]  /*02e0*/  IMAD R13, R0, R6, R5 ;  /* 0x00000006000d7224 */ /* 0x000fe400078e0205 */
[----:B------:R-:W-:Y:S01]  /*02f0*/  IMAD.MOV.U32 R6, RZ, RZ, RZ ;  /* 0x000000ffff067224 */ /* 0x000fe200078e00ff */
[----:B------:R-:W-:-:S04]  /*0300*/  VIMNMX R8, R7, 0x8, PT ;  /* 0x0000000807087848 */ /* 0x000fc80003fe0100 */
[-C--:B------:R-:W-:Y:S02]  /*0310*/  IABS R10, R8.reuse ;  /* 0x00000008000a7213 */ /* 0x080fe40000000000 */
[----:B------:R-:W-:Y:S02]  /*0320*/  IABS R0, R8 ;  /* 0x0000000800007213 */ /* 0x000fe40000000000 */
[----:B------:R-:W0:Y:S08]  /*0330*/  I2F.RP R9, R10 ;  /* 0x0000000a00097306 */ /* 0x000e300000209400 */
[----:B0-----:R-:W0:Y:S02]  /*0340*/  MUFU.RCP R9, R9 ;  /* 0x0000000900097308 */ /* 0x001e240000001000 */
[----:B0-----:R-:W-:-:S06]  /*0350*/  VIADD R7, R9, 0xffffffe ;  /* 0x0ffffffe09077836 */ /* 0x001fcc0000000000 */
[----:B------:R-:W0:Y:S02]  /*0360*/  F2I.FTZ.U32.TRUNC.NTZ R7, R7 ;  /* 0x0000000700077305 */ /* 0x000e24000021f000 */
[----:B0-----:R-:W-:-:S04]  /*0370*/  IMAD.MOV R11, RZ, RZ, -R7 ;  /* 0x000000ffff0b7224 */ /* 0x001fc800078e0a07 */
[----:B------:R-:W-:Y:S01]  /*0380*/  IMAD.MOV.U32 R5, RZ, RZ, R11 ;  /* 0x000000ffff057224 */ /* 0x000fe200078e000b */
[----:B------:R-:W-:-:S03]  /*0390*/  IABS R11, R13 ;  /* 0x0000000d000b7213 */ /* 0x000fc60000000000 */
[----:B------:R-:W-:-:S04]  /*03a0*/  IMAD R5, R5, R10, RZ ;  /* 0x0000000a05057224 */ /* 0x000fc800078e02ff */
[----:B------:R-:W-:Y:S01]  /*03b0*/  IMAD.HI.U32 R6, R7, R5, R6 ;  /* 0x0000000507067227 */ /* 0x000fe200078e0006 */
[----:B--2---:R-:W-:-:S03]  /*03c0*/  SHF.R.U32.HI R7, RZ, 0x4, R14 ;  /* 0x00000004ff077819 */ /* 0x004fc6000001160e */
[----:B------:R-:W-:Y:S01]  /*03d0*/  IMAD.MOV R5, RZ, RZ, -R0 ;  /* 0x000000ffff057224 */ /* 0x000fe200078e0a00 */
[----:B------:R-:W-:Y:S01]  /*03e0*/  SGXT.U32 R15, R7, 0x2 ;  /* 0x00000002070f781a */ /* 0x000fe20000000000 */
[----:B------:R-:W-:Y:S02]  /*03f0*/  IMAD.HI.U32 R0, R6, R11, RZ ;  /* 0x0000000b06007227 */ /* 0x000fe400078e00ff */
[----:B------:R-:W0:Y:S01]  /*0400*/  LDC R6, c[0x0][0x230] ;  /* 0x00008c00ff067b82 */ /* 0x000e220000000800 */
[----:B------:R-:W-:Y:S01]  /*0410*/  LOP3.LUT R29, R15, 0x78, RZ, 0xfc, !PT ;  /* 0x000000780f1d7812 */ /* 0x000fe200078efcff */
[----:B------:R-:W-:-:S05]  /*0420*/  IMAD R5, R0, R5, R11 ;  /* 0x0000000500057224 */ /* 0x000fca00078e020b */
[----:B------:R-:W-:-:S13]  /*0430*/  ISETP.GT.U32.AND P1, PT, R10, R5, PT ;  /* 0x000000050a00720c */ /* 0x000fda0003f24070 */
[----:B------:R-:W-:Y:S02]  /*0440*/  @!P1 IMAD.IADD R5, R5, 0x1, -R10 ;  /* 0x0000000105059824 */ /* 0x000fe400078e0a0a */
[----:B------:R-:W-:Y:S01]  /*0450*/  @!P1 VIADD R0, R0, 0x1 ;  /* 0x0000000100009836 */ /* 0x000fe20000000000 */
[----:B------:R-:W-:Y:S01]  /*0460*/  ISETP.NE.AND P1, PT, R8, RZ, PT ;  /* 0x000000ff0800720c */ /* 0x000fe20003f25270 */
[----:B0-----:R-:W-:Y:S01]  /*0470*/  VIADD R16, R6, 0x7f ;  /* 0x0000007f06107836 */ /* 0x001fe20000000000 */
[----:B------:R-:W-:Y:S02]  /*0480*/  ISETP.GE.U32.AND P0, PT, R5, R10, PT ;  /* 0x0000000a0500720c */ /* 0x000fe40003f06070 */
[----:B------:R-:W-:Y:S02]  /*0490*/  LOP3.LUT R5, R13, R8, RZ, 0x3c, !PT ;  /* 0x000000080d057212 */ /* 0x000fe400078e3cff */
[----:B------:R-:W-:Y:S02]  /*04a0*/  LOP3.LUT R6, R15, 0x8, RZ, 0xfc, !PT ;  /* 0x000000080f067812 */ /* 0x000fe400078efcff */
[----:B------:R-:W-:-:S02]  /*04b0*/  ISETP.GE.AND P2, PT, R5, RZ, PT ;  /* 0x000000ff0500720c */ /* 0x000fc40003f46270 */
[C---:B------:R-:W-:Y:S02]  /*04c0*/  LOP3.LUT R6, R15.reuse, 0x14, RZ, 0xfc, !PT ;  /* 0x000000140f067812 */ /* 0x040fe400078efcff */
[C---:B------:R-:W-:Y:S02]  /*04d0*/  LOP3.LUT R6, R15.reuse, 0x20, RZ, 0xfc, !PT ;  /* 0x000000200f067812 */ /* 0x040fe400078efcff */
[C---:B------:R-:W-:Y:S01]  /*04e0*/  LOP3.LUT R6, R15.reuse, 0x2c, RZ, 0xfc, !PT ;  /* 0x0000002c0f067812 */ /* 0x040fe200078efcff */
[----:B------:R-:W-:Y:S01]  /*04f0*/  @P0 VIADD R0, R0, 0x1 ;  /* 0x0000000100000836 */ /* 0x000fe20000000000 */
[----:B------:R-:W-:Y:S02]  /*0500*/  ISETP.GT.AND P0, PT, R16, 0x7f, PT ;  /* 0x0000007f1000780c */ /* 0x000fe40003f04270 */
[C---:B------:R-:W-:Y:S02]  /*0510*/  LOP3.LUT R6, R15.reuse, 0x38, RZ, 0xfc, !PT ;  /* 0x000000380f067812 */ /* 0x040fe400078efcff */
[----:B------:R-:W-:Y:S01]  /*0520*/  LOP3.LUT R6, R15, 0x48, RZ, 0xfc, !PT ;  /* 0x000000480f067812 */ /* 0x000fe200078efcff */
[----:B------:R-:W-:Y:S01]  /*0530*/  @!P2 IMAD.MOV R0, RZ, RZ, -R0 ;  /* 0x000000ffff00a224 */ /* 0x000fe200078e0a00 */
[----:B------:R-:W-:-:S02]  /*0540*/  @!P1 LOP3.LUT R0, RZ, R8, RZ, 0x33, !PT ;  /* 0x00000008ff009212 */ /* 0x000fc400078e33ff */
[C---:B------:R-:W-:Y:S02]  /*0550*/  LOP3.LUT R6, R15.reuse, 0x54, RZ, 0xfc, !PT ;  /* 0x000000540f067812 */ /* 0x040fe400078efcff */
[C---:B------:R-:W-:Y:S01]  /*0560*/  LOP3.LUT R6, R15.reuse, 0x60, RZ, 0xfc, !PT ;  /* 0x000000600f067812 */ /* 0x040fe200078efcff */
[----:B------:R-:W-:Y:S01]  /*0570*/  IMAD.MOV R5, RZ, RZ, -R0 ;  /* 0x000000ffff057224 */ /* 0x000fe200078e0a00 */
[----:B------:R-:W-:Y:S01]  /*0580*/  LOP3.LUT R6, R15, 0x6c, RZ, 0xfc, !PT ;  /* 0x0000006c0f067812 */ /* 0x000fe200078efcff */
[----:B------:R-:W-:Y:S02]  /*0590*/  IMAD.SHL.U32 R23, R0, 0x80, RZ ;  /* 0x0000008000177824 */ /* 0x000fe400078e00ff */
[----:B------:R-:W-:-:S04]  /*05a0*/  IMAD R5, R8, R5, R13 ;  /* 0x0000000508057224 */ /* 0x000fc800078e020d */
[----:B------:R-:W-:Y:S01]  /*05b0*/  IMAD.IADD R5, R4, 0x1, R5 ;  /* 0x0000000104057824 */ /* 0x000fe200078e0205 */
[----:B------:R-:W-:-:S05]  /*05c0*/  LOP3.LUT R4, R14, 0xf, RZ, 0xc0, !PT ;  /* 0x0000000f0e047812 */ /* 0x000fca00078ec0ff */
[----:B------:R-:W-:Y:S01]  /*05d0*/  IMAD R20, R5, 0x10, R4 ;  /* 0x0000001005147824 */ /* 0x000fe200078e0204 */
[C---:B------:R-:W-:Y:S02]  /*05e0*/  LOP3.LUT R4, R15.reuse, 0x4, RZ, 0xfc, !PT ;  /* 0x000000040f047812 */ /* 0x040fe400078efcff */
[C---:B------:R-:W-:Y:S02]  /*05f0*/  LOP3.LUT R5, R15.reuse, 0xc, RZ, 0xfc, !PT ;  /* 0x0000000c0f057812 */ /* 0x040fe400078efcff */
[----:B------:R0:W-:Y:S01]  /*0600*/  STL [R1+0xc18], R20 ;  /* 0x000c181401007387 */ /* 0x0001e20000100800 */
[C---:B------:R-:W-:Y:S02]  /*0610*/  LOP3.LUT R4, R15.reuse, 0x10, RZ, 0xfc, !PT ;  /* 0x000000100f047812 */ /* 0x040fe400078efcff */
[C---:B------:R-:W-:Y:S01]  /*0620*/  LOP3.LUT R5, R15.reuse, 0x18, RZ, 0xfc, !PT ;  /* 0x000000180f057812 */ /* 0x040fe200078efcff */
[----:B------:R0:W-:Y:S01]  /*0630*/  STL [R1+0x188], R23 ;  /* 0x0001881701007387 */ /* 0x0001e20000100800 */
[----:B------:R-:W-:-:S02]  /*0640*/  LOP3.LUT R4, R15, 0x1c, RZ, 0xfc, !PT ;  /* 0x0000001c0f047812 */ /* 0x000fc400078efcff */
[C---:B------:R-:W-:Y:S02]  /*0650*/  LOP3.LUT R5, R15.reuse, 0x24, RZ, 0xfc, !PT ;  /* 0x000000240f057812 */ /* 0x040fe400078efcff */
[C---:B------:R-:W-:Y:S02]  /*0660*/  LOP3.LUT R4, R15.reuse, 0x28, RZ, 0xfc, !PT ;  /* 0x000000280f047812 */ /* 0x040fe400078efcff */
[C---:B------:R-:W-:Y:S02]  /*0670*/  LOP3.LUT R5, R15.reuse, 0x30, RZ, 0xfc, !PT ;  /* 0x000000300f057812 */ /* 0x040fe400078efcff */
[C---:B------:R-:W-:Y:S02]  /*0680*/  LOP3.LUT R4, R15.reuse, 0x34, RZ, 0xfc, !PT ;  /* 0x000000340f047812 */ /* 0x040fe400078efcff */
[C---:B------:R-:W-:Y:S02]  /*0690*/  LOP3.LUT R5, R15.reuse, 0x40, RZ, 0xfc, !PT ;  /* 0x000000400f057812 */ /* 0x040fe400078efcff */
        /* <DEDUP_REMOVED lines=8> */
[----:B------:R-:W-:Y:S01]  /*0720*/  LOP3.LUT R4, R15, 0x74, RZ, 0xfc, !PT ;  /* 0x000000740f047812 */ /* 0x000fe200078efcff */
[----:B0-----:R-:W-:Y:S06]  /*0730*/  @P0 BRA `(.L_x_0) ;  /* 0x0000000000380947 */ /* 0x001fec0003800000 */
[C---:B------:R-:W-:Y:S01]  /*0740*/  SHF.L.U32 R0, R14.reuse, 0x5, RZ ;  /* 0x000000050e007819 */ /* 0x040fe200000006ff */
[----:B------:R-:W-:Y:S01]  /*0750*/  IMAD.SHL.U32 R2, R14, 0x10, RZ ;  /* 0x000000100e027824 */ /* 0x000fe200078e00ff */
[----:B------:R-:W-:Y:S02]  /*0760*/  CS2R R16, SRZ ;  /* 0x0000000000107805 */ /* 0x000fe4000001ff00 */
[----:B------:R-:W-:Y:S02]  /*0770*/  CS2R R18, SRZ ;  /* 0x0000000000127805 */ /* 0x000fe4000001ff00 */
[----:B------:R-:W-:Y:S02]  /*0780*/  LOP3.LUT R0, R0, 0x60, RZ, 0xc0, !PT ;  /* 0x0000006000007812 */ /* 0x000fe400078ec0ff */
[----:B------:R-:W-:Y:S01]  /*0790*/  CS2R R12, SRZ ;  /* 0x00000000000c7805 */ /* 0x000fe2000001ff00 */
[----:B------:R0:W-:Y:S01]  /*07a0*/  STL [R1+0xc14], R2 ;  /* 0x000c140201007387 */ /* 0x0001e20000100800 */
[----:B------:R-:W-:-:S02]  /*07b0*/  CS2R R14, SRZ ;  /* 0x00000000000e7805 */ /* 0x000fc4000001ff00 */
[----:B------:R-:W-:Y:S02]  /*07c0*/  CS2R R8, SRZ ;  /* 0x0000000000087805 */ /* 0x000fe4000001ff00 */
[----:B------:R-:W-:Y:S01]  /*07d0*/  CS2R R10, SRZ ;  /* 0x00000000000a7805 */ /* 0x000fe2000001ff00 */
[----:B------:R0:W-:Y:S01]  /*07e0*/  STL [R1+0xc1c], R0 ;  /* 0x000c1c0001007387 */ /* 0x0001e20000100800 */
[----:B------:R-:W-:Y:S02]  /*07f0*/  CS2R R4, SRZ ;  /* 0x0000000000047805 */ /* 0x000fe4000001ff00 */
[----:B------:R-:W-:Y:S01]  /*0800*/  CS2R R6, SRZ ;  /* 0x0000000000067805 */ /* 0x000fe2000001ff00 */
[----:B------:R-:W-:Y:S06]  /*0810*/  BRA `(.L_x_1) ;  /* 0x0000029800ec7947 */ /* 0x000fec0003800000 */
.L_x_0:
[----:B------:R-:W-:Y:S01]  /*0820*/  IABS R0, R2 ;  /* 0x0000000200007213 */ /* 0x000fe20000000000 */
[----:B------:R-:W-:Y:S01]  /*0830*/  IMAD.MOV.U32 R10, RZ, RZ, RZ ;  /* 0x000000ffff0a7224 */ /* 0x000fe200078e00ff */
[----:B------:R-:W-:Y:S01]  /*0840*/  IABS R7, R3 ;  /* 0x0000000300077213 */ /* 0x000fe20000000000 */
[----:B------:R-:W-:Y:S01]  /*0850*/  ULDC UR6, c[0x0][0x238] ;  /* 0x00008e0000067ab9 */ /* 0x000fe20000000800 */
[----:B------:R-:W0:Y:S01]  /*0860*/  I2F.RP R5, R0 ;  /* 0x0000000000057306 */ /* 0x000e220000209400 */
[----:B------:R-:W-:Y:S01]  /*0870*/  IABS R8, R20 ;  /* 0x0000001400087213 */ /* 0x000fe20000000000 */
[----:B------:R-:W-:Y:S01]  /*0880*/  ULDC UR4, c[0x0][0x234] ;  /* 0x00008d0000047ab9 */ /* 0x000fe20000000800 */
[----:B------:R-:W-:Y:S01]  /*0890*/  ISETP.GE.AND P5, PT, R20, RZ, PT ;  /* 0x000000ff1400720c */ /* 0x000fe20003fa6270 */
[----:B------:R-:W-:-:S04]  /*08a0*/  ULDC.64 UR10, c[0x0][0x210] ;  /* 0x00008400000a7ab9 */ /* 0x000fc80000000a00 */
[----:B------:R-:W1:Y:S08]  /*08b0*/  I2F.RP R4, R7 ;  /* 0x0000000700047306 */ /* 0x000e700000209400 */
[----:B0-----:R-:W0:Y:S08]  /*08c0*/  MUFU.RCP R5, R5 ;  /* 0x0000000500057308 */ /* 0x001e300000001000 */
[----:B-1----:R-:W1:Y:S01]  /*08d0*/  MUFU.RCP R4, R4 ;  /* 0x0000000400047308 */ /* 0x002e620000001000 */
[----:B0-----:R-:W-:-:S07]  /*08e0*/  VIADD R5, R5, 0xffffffe ;  /* 0x0ffffffe05057836 */ /* 0x001fce0000000000 */
[----:B------:R-:W0:Y:S01]  /*08f0*/  F2I.FTZ.U32.TRUNC.NTZ R5, R5 ;  /* 0x0000000500057305 */ /* 0x000e22000021f000 */
[----:B-1----:R-:W-:-:S07]  /*0900*/  VIADD R4, R4, 0xffffffe ;  /* 0x0ffffffe04047836 */ /* 0x002fce0000000000 */
[----:B------:R0:W1:Y:S02]  /*0910*/  F2I.FTZ.U32.TRUNC.NTZ R11, R4 ;  /* 0x00000004000b7305 */ /* 0x000064000021f000 */
[----:B0-----:R-:W-:-:S04]  /*0920*/  IMAD.MOV R4, RZ, RZ, -R5 ;  /* 0x000000ffff047224 */ /* 0x001fc800078e0a05 */
[----:B------:R-:W-:Y:S02]  /*0930*/  IMAD R9, R4, R0, RZ ;  /* 0x0000000004097224 */ /* 0x000fe400078e02ff */
[----:B------:R-:W-:Y:S02]  /*0940*/  IMAD.MOV.U32 R4, RZ, RZ, RZ ;  /* 0x000000ffff047224 */ /* 0x000fe400078e00ff */
[----:B-1----:R-:W-:Y:S02]  /*0950*/  IMAD.MOV R6, RZ, RZ, -R11 ;  /* 0x000000ffff067224 */ /* 0x002fe400078e0a0b */
[----:B------:R-:W-:-:S04]  /*0960*/  IMAD.HI.U32 R9, R5, R9, R4 ;  /* 0x0000000905097227 */ /* 0x000fc800078e0004 */
[----:B------:R-:W-:Y:S02]  /*0970*/  IMAD.MOV.U32 R5, RZ, RZ, R8 ;  /* 0x000000ffff057224 */ /* 0x000fe400078e0008 */
[----:B------:R-:W-:Y:S01]  /*0980*/  IMAD.MOV.U32 R4, RZ, RZ, R6 ;  /* 0x000000ffff047224 */ /* 0x000fe200078e0006 */
[----:B------:R-:W-:Y:S01]  /*0990*/  IABS R6, R23 ;  /* 0x0000001700067213 */ /* 0x000fe20000000000 */
[----:B------:R-:W-:-:S04]  /*09a0*/  IMAD.HI.U32 R8, R9, R5, RZ ;  /* 0x0000000509087227 */ /* 0x000fc800078e00ff */
[----:B------:R-:W-:Y:S02]  /*09b0*/  IMAD.MOV R8, RZ, RZ, -R8 ;  /* 0x000000ffff087224 */ /* 0x000fe400078e0a08 */
[----:B------:R-:W-:Y:S02]  /*09c0*/  IMAD R9, R4, R7, RZ ;  /* 0x0000000704097224 */ /* 0x000fe400078e02ff */
[----:B------:R-:W-:Y:S02]  /*09d0*/  IMAD R5, R0, R8, R5 ;  /* 0x0000000800057224 */ /* 0x000fe400078e0205 */
[----:B------:R-:W-:-:S03]  /*09e0*/  IMAD.HI.U32 R10, R11, R9, R10 ;  /* 0x000000090b0a7227 */ /* 0x000fc600078e000a */
[----:B------:R-:W-:Y:S01]  /*09f0*/  ISETP.GT.U32.AND P0, PT, R0, R5, PT ;  /* 0x000000050000720c */ /* 0x000fe20003f04070 */
[----:B------:R-:W-:Y:S02]  /*0a00*/  VIADD R4, R23, 0x7f ;  /* 0x0000007f17047836 */ /* 0x000fe40000000000 */
[----:B------:R-:W-:-:S03]  /*0a10*/  IMAD.HI.U32 R9, R10, R6, RZ ;  /* 0x000000060a097227 */ /* 0x000fc600078e00ff */
[----:B------:R-:W-:Y:S01]  /*0a20*/  IABS R16, R4 ;  /* 0x0000000400107213 */ /* 0x000fe20000000000 */
[----:B------:R-:W-:Y:S01]  /*0a30*/  IMAD.MOV R9, RZ, RZ, -R9 ;  /* 0x000000ffff097224 */ /* 0x000fe200078e0a09 */
[----:B------:R-:W-:Y:S01]  /*0a40*/  ISETP.GE.AND P2, PT, R4, RZ, PT ;  /* 0x000000ff0400720c */ /* 0x000fe20003f46270 */
[----:B------:R-:W-:Y:S02]  /*0a50*/  VIADD R11, R23, 0x7d ;  /* 0x0000007d170b7836 */ /* 0x000fe40000000000 */
[C---:B------:R-:W-:Y:S02]  /*0a60*/  IMAD R6, R7.reuse, R9, R6 ;  /* 0x0000000907067224 */ /* 0x040fe400078e0206 */
[----:B------:R-:W-:Y:S01]  /*0a70*/  IMAD.HI.U32 R8, R10, R16, RZ ;  /* 0x000000100a087227 */ /* 0x000fe200078e00ff */
[----:B------:R-:W-:Y:S02]  /*0a80*/  IABS R12, R11 ;  /* 0x0000000b000c7213 */ /* 0x000fe40000000000 */
[----:B------:R-:W-:Y:S01]  /*0a90*/  ISETP.GT.U32.AND P3, PT, R7, R6, PT ;  /* 0x000000060700720c */ /* 0x000fe20003f64070 */
[----:B------:R-:W-:Y:S01]  /*0aa0*/  @!P0 IMAD.IADD R5, R5, 0x1, -R0 ;  /* 0x0000000105058824 */ /* 0x000fe200078e0a00 */
[----:B------:R-:W-:Y:S01]  /*0ab0*/  ISETP.GE.AND P0, PT, R11, RZ, PT ;  /* 0x000000ff0b00720c */ /* 0x000fe20003f06270 */
[----:B------:R-:W-:-:S02]  /*0ac0*/  IMAD.MOV R8, RZ, RZ, -R8 ;  /* 0x000000ffff087224 */ /* 0x000fc400078e0a08 */
[----:B------:R-:W-:Y:S01]  /*0ad0*/  VIADD R9, R23, 0x7e ;  /* 0x0000007e17097836 */ /* 0x000fe20000000000 */
[----:B------:R-:W-:Y:S01]  /*0ae0*/  ISETP.GT.U32.AND P6, PT, R0, R5, PT ;  /* 0x000000050000720c */ /* 0x000fe20003fc4070 */
[----:B------:R-:W-:-:S03]  /*0af0*/  IMAD R16, R7, R8, R16 ;  /* 0x0000000807107224 */ /* 0x000fc600078e0210 */
[----:B------:R-:W-:Y:S02]  /*0b00*/  IABS R8, R9 ;  /* 0x0000000900087213 */ /* 0x000fe40000000000 */
[----:B------:R-:W-:Y:S01]  /*0b10*/  ISETP.GE.AND P1, PT, R9, RZ, PT ;  /* 0x000000ff0900720c */ /* 0x000fe20003f26270 */
[----:B------:R-:W-:Y:S01]  /*0b20*/  @!P3 IMAD.IADD R6, R6, 0x1, -R7 ;  /* 0x000000010606b824 */ /* 0x000fe200078e0a07 */
[----:B------:R-:W-:Y:S01]  /*0b30*/  ISETP.NE.AND P3, PT, R2, RZ, PT ;  /* 0x000000ff0200720c */ /* 0x000fe20003f65270 */
[----:B------:R-:W-:Y:S01]  /*0b40*/  IMAD.HI.U32 R4, R10, R8, RZ ;  /* 0x000000080a047227 */ /* 0x000fe200078e00ff */
[----:B------:R-:W-:-:S03]  /*0b50*/  ISETP.GT.U32.AND P4, PT, R7, R16, PT ;  /* 0x000000100700720c */ /* 0x000fc60003f84070 */
[----:B------:R-:W-:-:S04]  /*0b60*/  IMAD.HI.U32 R9, R10, R12, RZ ;  /* 0x0000000c0a097227 */ /* 0x000fc800078e00ff */
[----:B------:R-:W-:Y:S02]  /*0b70*/  IMAD.MOV R4, RZ, RZ, -R4 ;  /* 0x000000ffff047224 */ /* 0x000fe400078e0a04 */
[----:B------:R-:W-:Y:S01]  /*0b80*/  @!P6 IMAD.IADD R5, R5, 0x1, -R0 ;  /* 0x000000010505e824 */ /* 0x000fe200078e0a00 */
[C---:B------:R-:W-:Y:S01]  /*0b90*/  ISETP.GT.U32.AND P6, PT, R7.reuse, R6, PT ;  /* 0x000000060700720c */ /* 0x040fe20003fc4070 */
[----:B------:R-:W-:Y:S02]  /*0ba0*/  IMAD.MOV R9, RZ, RZ, -R9 ;  /* 0x000000ffff097224 */ /* 0x000fe400078e0a09 */
[C---:B------:R-:W-:Y:S02]  /*0bb0*/  IMAD R4, R7.reuse, R4, R8 ;  /* 0x0000000407047224 */ /* 0x040fe400078e0208 */
[----:B------:R-:W-:Y:S02]  /*0bc0*/  IMAD.MOV.U32 R11, RZ, RZ, R5 ;  /* 0x000000ffff0b7224 */ /* 0x000fe400078e0005 */
[----:B------:R-:W-:-:S02]  /*0bd0*/  IMAD R0, R7, R9, R12 ;  /* 0x0000000907007224 */ /* 0x000fc400078e020c */
[----:B------:R-:W-:Y:S01]  /*0be0*/  @!P5 IMAD.MOV R11, RZ, RZ, -R11 ;  /* 0x000000ffff0bd224 */ /* 0x000fe200078e0a0b */
[----:B------:R-:W-:Y:S01]  /*0bf0*/  ISETP.GT.U32.AND P5, PT, R7, R4, PT ;  /* 0x000000040700720c */ /* 0x000fe20003fa4070 */
[----:B------:R-:W-:Y:S01]  /*0c00*/  VIADD R12, R23, 0x7c ;  /* 0x0000007c170c7836 */ /* 0x000fe20000000000 */
[----:B------:R-:W-:Y:S01]  /*0c10*/  @!P3 LOP3.LUT R11, RZ, R2, RZ, 0x33, !PT ;  /* 0x00000002ff0bb212 */ /* 0x000fe200078e33ff */
[--C-:B------:R-:W-:Y:S01]  /*0c20*/  @!P6 IMAD.IADD R6, R6, 0x1, -R7.reuse ;  /* 0x000000010606e824 */ /* 0x100fe200078e0a07 */
[----:B------:R-:W-:Y:S01]  /*0c30*/  ISETP.GT.U32.AND P3, PT, R7, R0, PT ;  /* 0x000000000700720c */ /* 0x000fe20003f64070 */
[C---:B------:R-:W-:Y:S01]  /*0c40*/  VIADD R8, R23.reuse, 0x7b ;  /* 0x0000007b17087836 */ /* 0x040fe20000000000 */
[C---:B------:R-:W-:Y:S01]  /*0c50*/  ISETP.GE.AND P6, PT, R23.reuse, RZ, PT ;  /* 0x000000ff1700720c */ /* 0x040fe20003fc6270 */
[--C-:B------:R-:W-:Y:S01]  /*0c60*/  @!P4 IMAD.IADD R16, R16, 0x1, -R7.reuse ;  /* 0x000000011010c824 */ /* 0x100fe200078e0a07 */
[----:B------:R-:W-:Y:S01]  /*0c70*/  IABS R9, R12 ;  /* 0x0000000c00097213 */ /* 0x000fe20000000000 */
[----:B------:R0:W-:Y:S01]  /*0c80*/  STL [R1+0x220], R11 ;  /* 0x0002200b01007387 */ /* 0x0001e20000100800 */
[----:B------:R-:W-:Y:S01]  /*0c90*/  MOV R14, R6 ;  /* 0x00000006000e7202 */ /* 0x000fe20000000f00 */
[----:B------:R-:W-:Y:S01]  /*0ca0*/  VIADD R2, R23, 0x7a ;  /* 0x0000007a17027836 */ /* 0x000fe20000000000 */
[----:B------:R-:W-:Y:S01]  /*0cb0*/  IABS R5, R8 ;  /* 0x0000000800057213 */ /* 0x000fe20000000000 */
[----:B------:R-:W-:Y:S01]  /*0cc0*/  @!P5 IMAD.IADD R4, R4, 0x1, -R7 ;  /* 0x000000010404d824 */ /* 0x000fe200078e0a07 */
[----:B------:R-:W-:-:S03]  /*0cd0*/  ISETP.GT.U32.AND P4, PT, R7, R16, PT ;  /* 0x000000100700720c */ /* 0x000fc60003f84070 */
[----:B------:R-:W-:Y:S01]  /*0ce0*/  @!P3 IMAD.IADD R0, R0, 0x1, -R7 ;  /* 0x000000010000b824 */ /* 0x000fe200078e0a07 */
[----:B------:R-:W-:Y:S01]  /*0cf0*/  ISETP.GT.U32.AND P5, PT, R7, R4, PT ;  /* 0x000000040700720c */ /* 0x000fe20003fa4070 */
[----:B0-----:R-:W-:Y:S01]  /*0d00*/  IMAD.HI.U32 R11, R10, R9, RZ ;  /* 0x000000090a0b7227 */ /* 0x001fe200078e00ff */
[----:B------:R-:W-:-:S03]  /*0d10*/  ISETP.GE.AND P3, PT, R8, RZ, PT ;  /* 0x000000ff0800720c */ /* 0x000fc60003f66270 */
[----:B------:R-:W-:Y:S01]  /*0d20*/  @!P6 IMAD.MOV R14, RZ, RZ, -R14 ;  /* 0x000000ffff0ee224 */ /* 0x000fe200078e0a0e */
[----:B------:R-:W-:Y:S01]  /*0d30*/  ISETP.GT.U32.AND P6, PT, R7, R0, PT ;  /* 0x000000000700720c */ /* 0x000fe20003fc4070 */
[----:B------:R-:W-:-:S03]  /*0d40*/  IMAD.HI.U32 R13, R10, R5, RZ ;  /* 0x000000050a0d7227 */ /* 0x000fc600078e00ff */
[----:B------:R0:W-:Y:S01]  /*0d50*/  STL [R1+0x198], R14 ;  /* 0x0001980e01007387 */ /* 0x0001e20000100800 */
[----:B------:R-:W-:Y:S02]  /*0d60*/  IMAD.MOV R11, RZ, RZ, -R11 ;  /* 0x000000ffff0b7224 */ /* 0x000fe400078e0a0b */
[----:B------:R-:W-:Y:S02]  /*0d70*/  IMAD.MOV R6, RZ, RZ, -R13 ;  /* 0x000000ffff067224 */ /* 0x000fe400078e0a0d */
[C---:B------:R-:W-:Y:S02]  /*0d80*/  IMAD R9, R7.reuse, R11, R9 ;  /* 0x0000000b07097224 */ /* 0x040fe400078e0209 */
[C---:B------:R-:W-:Y:S02]  /*0d90*/  IMAD R5, R7.reuse, R6, R5 ;  /* 0x0000000607057224 */ /* 0x040fe400078e0205 */
[--C-:B------:R-:W-:Y:S01]  /*0da0*/  @!P5 IMAD.IADD R4, R4, 0x1, -R7.reuse ;  /* 0x000000010404d824 */ /* 0x100fe200078e0a07 */
[----:B------:R-:W-:Y:S01]  /*0db0*/  ISETP.GT.U32.AND P5, PT, R7, R9, PT ;  /* 0x000000090700720c */ /* 0x000fe20003fa4070 */
[--C-:B------:R-:W-:Y:S01]  /*0dc0*/  @!P4 IMAD.IADD R16, R16, 0x1, -R7.reuse ;  /* 0x000000011010c824 */ /* 0x100fe200078e0a07 */
[----:B------:R-:W-:Y:S01]  /*0dd0*/  ISETP.GE.AND P4, PT, R12, RZ, PT ;  /* 0x000000ff0c00720c */ /* 0x000fe20003f86270 */
[----:B------:R-:W-:Y:S01]  /*0de0*/  @!P6 IMAD.IADD R0, R0, 0x1, -R7 ;  /* 0x000000010000e824 */ /* 0x000fe200078e0a07 */
[----:B------:R-:W-:Y:S01]  /*0df0*/  IABS R12, R2 ;  /* 0x00000002000c7213 */ /* 0x000fe20000000000 */
[----:B------:R-:W-:Y:S01]  /*0e00*/  VIADD R11, R23, 0x79 ;  /* 0x00000079170b7836 */ /* 0x000fe20000000000 */
[----:B------:R-:W-:Y:S01]  /*0e10*/  ISETP.GT.U32.AND P6, PT, R7, R5, PT ;  /* 0x000000050700720c */ /* 0x000fe20003fc4070 */
[----:B0-----:R-:W-:-:S02]  /*0e20*/  VIADD R14, R23, 0x78 ;  /* 0x00000078170e7836 */ /* 0x001fc40000000000 */
[C---:B------:R-:W-:Y:S01]  /*0e30*/  IMAD.HI.U32 R6, R10.reuse, R12, RZ ;  /* 0x0000000c0a067227 */ /* 0x040fe200078e00ff */
[----:B------:R-:W-:Y:S02]  /*0e40*/  IABS R17, R11 ;  /* 0x0000000b00117213 */ /* 0x000fe40000000000 */
[----:B------:R-:W-:Y:S01]  /*0e50*/  IABS R15, R14 ;  /* 0x0000000e000f7213 */ /* 0x000fe20000000000 */
[----:B------:R-:W-:Y:S02]  /*0e60*/  IMAD.MOV R6, RZ, RZ, -R6 ;  /* 0x000000ffff067224 */ /* 0x000fe400078e0a06 */
[--C-:B------:R-:W-:Y:S02]  /*0e70*/  @!P5 IMAD.IADD R9, R9, 0x1, -R7.reuse ;  /* 0x000000010909d824 */ /* 0x100fe400078e0a07 */
[----:B------:R-:W-:Y:S02]  /*0e80*/  IMAD R12, R7, R6, R12 ;  /* 0x00000006070c7224 */ /* 0x000fe400078e020c */
[----:B------:R-:W-:Y:S01]  /*0e90*/  @!P6 IMAD.IADD R5, R5, 0x1, -R7 ;  /* 0x000000010505e824 */ /* 0x000fe200078e0a07 */
[----:B------:R-:W-:Y:S01]  /*0ea0*/  ISETP.GT.U32.AND P6, PT, R7, R9, PT ;  /* 0x000000090700720c */ /* 0x000fe20003fc4070 */
[----:B------:R-:W-:Y:S01]  /*0eb0*/  VIADD R8, R23, 0x77 ;  /* 0x0000007717087836 */ /* 0x000fe20000000000 */
[----:B------:R-:W-:Y:S01]  /*0ec0*/  ISETP.GT.U32.AND P5, PT, R7, R12, PT ;  /* 0x0000000c0700720c */ /* 0x000fe20003fa4070 */
[----:B------:R-:W-:-:S03]  /*0ed0*/  IMAD.HI.U32 R19, R10, R17, RZ ;  /* 0x000000110a137227 */ /* 0x000fc600078e00ff */
[----:B------:R-:W-:Y:S01]  /*0ee0*/  IABS R13, R8 ;  /* 0x00000008000d7213 */ /* 0x000fe20000000000 */
[----:B------:R-:W-:Y:S02]  /*0ef0*/  IMAD.MOV R19, RZ, RZ, -R19 ;  /* 0x000000ffff137224 */ /* 0x000fe400078e0a13 */
[----:B------:R-:W-:Y:S01]  /*0f00*/  @!P2 IMAD.MOV R16, RZ, RZ, -R16 ;  /* 0x000000ffff10a224 */ /* 0x000fe200078e0a10 */
[----:B------:R-:W-:Y:S01]  /*0f10*/  ISETP.GE.AND P2, PT, R2, RZ, PT ;  /* 0x000000ff0200720c */ /* 0x000fe20003f46270 */
[----:B------:R-:W-:-:S03]  /*0f20*/  IMAD.HI.U32 R18, R10, R15, RZ ;  /* 0x0000000f0a127227 */ /* 0x000fc600078e00ff */
[----:B------:R0:W-:Y:S01]  /*0f30*/  STL [R1+0x1d8], R16 ;  /* 0x0001d81001007387 */ /* 0x0001e20000100800 */
[----:B------:R-:W-:Y:S02]  /*0f40*/  IMAD R2, R7, R19, R17 ;  /* 0x0000001307027224 */ /* 0x000fe400078e0211 */
[----:B------:R-:W-:Y:S02]  /*0f50*/  IMAD.MOV.U32 R17, RZ, RZ, R13 ;  /* 0x000000ffff117224 */ /* 0x000fe400078e000d */
[----:B------:R-:W-:Y:S02]  /*0f60*/  IMAD.MOV R18, RZ, RZ, -R18 ;  /* 0x000000ffff127224 */ /* 0x000fe400078e0a12 */
[----:B------:R-:W-:Y:S02]  /*0f70*/  IMAD.MOV.U32 R20, RZ, RZ, R4 ;  /* 0x000000ffff147224 */ /* 0x000fe400078e0004 */
[----:B------:R-:W-:Y:S01]  /*0f80*/  @!P6 IMAD.IADD R9, R9, 0x1, -R7 ;  /* 0x000000010909e824 */ /* 0x000fe200078e0a07 */
[----:B------:R-:W-:Y:S01]  /*0f90*/  ISETP.GT.U32.AND P6, PT, R7, R2, PT ;  /* 0x000000020700720c */ /* 0x000fe20003fc4070 */
[----:B------:R-:W-:-:S04]  /*0fa0*/  IMAD.HI.U32 R4, R10, R17, RZ ;  /* 0x000000110a047227 */ /* 0x000fc800078e00ff */
[C---:B------:R-:W-:Y:S02]  /*0fb0*/  IMAD R13, R7.reuse, R18, R15 ;  /* 0x00000012070d7224 */ /* 0x040fe400078e020f */
[----:B------:R-:W-:Y:S02]  /*0fc0*/  @!P5 IMAD.IADD R12, R12, 0x1, -R7 ;  /* 0x000000010c0cd824 */ /* 0x000fe400078e0a07 */
[----:B------:R-:W-:Y:S01]  /*0fd0*/  @!P1 IMAD.MOV R20, RZ, RZ, -R20 ;  /* 0x000000ffff149224 */ /* 0x000fe200078e0a14 */
[C---:B------:R-:W-:Y:S01]  /*0fe0*/  ISETP.GT.U32.AND P1, PT, R7.reuse, R5, PT ;  /* 0x000000050700720c */ /* 0x040fe20003f24070 */
[----:B------:R-:W-:Y:S01]  /*0ff0*/  IMAD.MOV.U32 R15, RZ, RZ, R9 ;  /* 0x000000ffff0f7224 */ /* 0x000fe200078e0009 */
[C---:B------:R-:W-:Y:S01]  /*1000*/  ISETP.GT.U32.AND P5, PT, R7.reuse, R12, PT ;  /* 0x0000000c0700720c */ /* 0x040fe20003fa4070 */
[----:B------:R-:W-:Y:S01]  /*1010*/  IMAD.MOV R4, RZ, RZ, -R4 ;  /* 0x000000ffff047224 */ /* 0x000fe200078e0a04 */
[----:B------:R-:W-:Y:S01]  /*1020*/  STL [R1+0x1d4], R20 ;  /* 0x0001d41401007387 */ /* 0x000fe20000100800 */
[----:B------:R-:W-:Y:S01]  /*1030*/  @!P4 IMAD.MOV R15, RZ, RZ, -R15 ;  /* 0x000000ffff0fc224 */ /* 0x000fe200078e0a0f */
[----:B------:R-:W-:Y:S01]  /*1040*/  ISETP.GT.U32.AND P4, PT, R7, R13, PT ;  /* 0x0000000d0700720c */ /* 0x000fe20003f84070 */
[----:B------:R-:W-:-:S02]  /*1050*/  VIADD R6, R23, 0x76 ;  /* 0x0000007617067836 */ /* 0x000fc40000000000 */
[----:B------:R-:W-:Y:S02]  /*1060*/  IMAD R4, R7, R4, R17 ;  /* 0x0000000407047224 */ /* 0x000fe400078e0211 */
[--C-:B------:R-:W-:Y:S01]  /*1070*/  @!P6 IMAD.IADD R2, R2, 0x1, -R7.reuse ;  /* 0x000000010202e824 */ /* 0x100fe200078e0a07 */
[----:B0-----:R-:W-:Y:S01]  /*1080*/  IABS R16, R6 ;  /* 0x0000000600107213 */ /* 0x001fe20000000000 */
[----:B------:R-:W-:Y:S01]  /*1090*/  @!P1 IMAD.IADD R5, R5, 0x1, -R7 ;  /* 0x0000000105059824 */ /* 0x000fe200078e0a07 */
[----:B------:R-:W-:Y:S01]  /*10a0*/  ISETP.GT.U32.AND P6, PT, R7, R4, PT ;  /* 0x000000040700720c */ /* 0x000fe20003fc4070 */
[----:B------:R-:W-:Y:S01]  /*10b0*/  IMAD.MOV.U32 R18, RZ, RZ, R0 ;  /* 0x000000ffff127224 */ /* 0x000fe200078e0000 */
[----:B------:R-:W-:Y:S01]  /*10c0*/  ISETP.GE.AND P1, PT, R14, RZ, PT ;  /* 0x000000ff0e00720c */ /* 0x000fe20003f26270 */
[----:B------:R-:W-:-:S04]  /*10d0*/  IMAD.HI.U32 R0, R10, R16, RZ ;  /* 0x000000100a007227 */ /* 0x000fc800078e00ff */
[----:B------:R-:W-:Y:S01]  /*10e0*/  @!P5 IMAD.IADD R12, R12, 0x1, -R7 ;  /* 0x000000010c0cd824 */ /* 0x000fe200078e0a07 */
[----:B------:R-:W-:Y:S01]  /*10f0*/  ISETP.GE.AND P5, PT, R8, RZ, PT ;  /* 0x000000ff0800720c */ /* 0x000fe20003fa6270 */
[----:B------:R-:W-:Y:S02]  /*1100*/  IMAD.MOV.U32 R9, RZ, RZ, R5 ;  /* 0x000000ffff097224 */ /* 0x000fe400078e0005 */
[----:B------:R-:W-:Y:S01]  /*1110*/  @!P4 IMAD.IADD R13, R13, 0x1, -R7 ;  /* 0x000000010d0dc824 */ /* 0x000fe200078e0a07 */
[----:B------:R-:W-:Y:S01]  /*1120*/  ISETP.GT.U32.AND P4, PT, R7, R2, PT ;  /* 0x000000020700720c */ /* 0x000fe20003f84070 */
[----:B------:R-:W-:Y:S02]  /*1130*/  IMAD.MOV R0, RZ, RZ, -R0 ;  /* 0x000000ffff007224 */ /* 0x000fe400078e0a00 */
[----:B------:R-:W-:Y:S02]  /*1140*/  VIADD R8, R23, 0x75 ;  /* 0x0000007517087836 */ /* 0x000fe40000000000 */
[----:B------:R-:W-:Y:S01]  /*1150*/  @!P3 IMAD.MOV R9, RZ, RZ, -R9 ;  /* 0x000000ffff09b224 */ /* 0x000fe200078e0a09 */
[----:B------:R-:W-:Y:S01]  /*1160*/  ISETP.GT.U32.AND P3, PT, R7, R13, PT ;  /* 0x0000000d0700720c */ /* 0x000fe20003f64070 */
[----:B------:R-:W-:Y:S01]  /*1170*/  @!P0 IMAD.MOV R18, RZ, RZ, -R18 ;  /* 0x000000ffff128224 */ /* 0x000fe200078e0a12 */
[----:B------:R-:W-:Y:S01]  /*1180*/  ISETP.GE.AND P0, PT, R11, RZ, PT ;  /* 0x000000ff0b00720c */ /* 0x000fe20003f06270 */
[C---:B------:R-:W-:Y:S01]  /*1190*/  IMAD R0, R7.reuse, R0, R16 ;  /* 0x0000000007007224 */ /* 0x040fe200078e0210 */
[----:B------:R-:W-:Y:S01]  /*11a0*/  IABS R16, R8 ;  /* 0x0000000800107213 */ /* 0x000fe20000000000 */
[--C-:B------:R-:W-:Y:S01]  /*11b0*/  @!P6 IMAD.IADD R4, R4, 0x1, -R7.reuse ;  /* 0x000000010404e824 */ /* 0x100fe200078e0a07 */
[----:B------:R0:W-:Y:S01]  /*11c0*/  STL [R1+0x1d0], R18 ;  /* 0x0001d01201007387 */ /* 0x0001e20000100800 */
[----:B------:R-:W-:Y:S01]  /*11d0*/  @!P4 IMAD.IADD R2, R2, 0x1, -R7 ;  /* 0x000000010202c824 */ /* 0x000fe200078e0a07 */
[----:B------:R-:W-:Y:S01]  /*11e0*/  ISETP.GT.U32.AND P4, PT, R7, R0, PT ;  /* 0x000000000700720c */ /* 0x000fe20003f84070 */
[----:B------:R-:W-:Y:S01]  /*11f0*/  VIADD R11, R23, 0x73 ;  /* 0x00000073170b7836 */ /* 0x000fe20000000000 */
[----:B------:R-:W-:Y:S01]  /*1200*/  ISETP.GT.U32.AND P6, PT, R7, R4, PT ;  /* 0x000000040700720c */ /* 0x000fe20003fc4070 */
[----:B------:R1:W-:Y:S01]  /*1210*/  STL [R1+0x1cc], R15 ;  /* 0x0001cc0f01007387 */ /* 0x0003e20000100800 */
[----:B------:R-:W-:-:S02]  /*1220*/  VIADD R14, R23, 0x72 ;  /* 0x00000072170e7836 */ /* 0x000fc40000000000 */
[--C-:B------:R-:W-:Y:S01]  /*1230*/  @!P3 IMAD.IADD R13, R13, 0x1, -R7.reuse ;  /* 0x000000010d0db824 */ /* 0x100fe200078e0a07 */
[----:B------:R-:W-:Y:S01]  /*1240*/  ISETP.GE.AND P3, PT, R6, RZ, PT ;  /* 0x000000ff0600720c */ /* 0x000fe20003f66270 */
[----:B0-----:R-:W-:Y:S01]  /*1250*/  IMAD.HI.U32 R18, R10, R16, RZ ;  /* 0x000000100a127227 */ /* 0x001fe200078e00ff */
[----:B------:R-:W-:Y:S01]  /*1260*/  IABS R5, R11 ;  /* 0x0000000b00057213 */ /* 0x000fe20000000000 */
[----:B------:R0:W-:Y:S02]  /*1270*/  STL [R1+0x1c8], R9 ;  /* 0x0001c80901007387 */ /* 0x0001e40000100800 */
[----:B------:R-:W-:Y:S01]  /*1280*/  IMAD.MOV R18, RZ, RZ, -R18 ;  /* 0x000000ffff127224 */ /* 0x000fe200078e0a12 */
[----:B-1----:R-:W-:Y:S01]  /*1290*/  IADD3 R15, R23, 0x74, RZ ;  /* 0x00000074170f7810 */ /* 0x002fe20007ffe0ff */
[--C-:B------:R-:W-:Y:S01]  /*12a0*/  @!P4 IMAD.IADD R0, R0, 0x1, -R7.reuse ;  /* 0x000000010000c824 */ /* 0x100fe200078e0a07 */
[----:B------:R-:W-:Y:S01]  /*12b0*/  ISETP.GE.AND P4, PT, R8, RZ, PT ;  /* 0x000000ff0800720c */ /* 0x000fe20003f86270 */
[----:B------:R-:W-:Y:S01]  /*12c0*/  IMAD R6, R7, R18, R16 ;  /* 0x0000001207067224 */ /* 0x000fe200078e0210 */
[----:B------:R-:W-:Y:S01]  /*12d0*/  IABS R17, R15 ;  /* 0x0000000f00117213 */ /* 0x000fe20000000000 */
[----:B------:R-:W-:-:S02]  /*12e0*/  @!P6 IMAD.IADD R4, R4, 0x1, -R7 ;  /* 0x000000010404e824 */ /* 0x000fc400078e0a07 */
[C---:B------:R-:W-:Y:S01]  /*12f0*/  IMAD.HI.U32 R19, R10.reuse, R5, RZ ;  /* 0x000000050a137227 */ /* 0x040fe200078e00ff */
[----:B------:R-:W-:Y:S02]  /*1300*/  ISETP.GT.U32.AND P6, PT, R7, R6, PT ;  /* 0x000000060700720c */ /* 0x000fe40003fc4070 */
[----:B0-----:R-:W-:Y:S01]  /*1310*/  IABS R9, R14 ;  /* 0x0000000e00097213 */ /* 0x001fe20000000000 */
[----:B------:R-:W-:-:S04]  /*1320*/  IMAD.HI.U32 R16, R10, R17, RZ ;  /* 0x000000110a107227 */ /* 0x000fc800078e00ff */
[----:B------:R-:W-:Y:S02]  /*1330*/  IMAD.MOV R16, RZ, RZ, -R16 ;  /* 0x000000ffff107224 */ /* 0x000fe400078e0a10 */
[----:B------:R-:W-:Y:S02]  /*1340*/  IMAD.MOV R19, RZ, RZ, -R19 ;  /* 0x000000ffff137224 */ /* 0x000fe400078e0a13 */
[C---:B------:R-:W-:Y:S02]  /*1350*/  IMAD R16, R7.reuse, R16, R17 ;  /* 0x0000001007107224 */ /* 0x040fe400078e0211 */
[----:B------:R-:W-:Y:S01]  /*1360*/  @!P6 IMAD.IADD R6, R6, 0x1, -R7 ;  /* 0x000000010606e824 */ /* 0x000fe200078e0a07 */
[C---:B------:R-:W-:Y:S01]  /*1370*/  ISETP.GT.U32.AND P6, PT, R7.reuse, R0, PT ;  /* 0x000000000700720c */ /* 0x040fe20003fc4070 */
[----:B------:R-:W-:Y:S02]  /*1380*/  IMAD.MOV.U32 R21, RZ, RZ, R12 ;  /* 0x000000ffff157224 */ /* 0x000fe400078e000c */
[----:B------:R-:W-:-:S02]  /*1390*/  IMAD R5, R7, R19, R5 ;  /* 0x0000001307057224 */ /* 0x000fc400078e0205 */
[----:B------:R-:W-:Y:S02]  /*13a0*/  IMAD.MOV.U32 R20, RZ, RZ, R2 ;  /* 0x000000ffff147224 */ /* 0x000fe400078e0002 */
[----:B------:R-:W-:Y:S01]  /*13b0*/  @!P2 IMAD.MOV R21, RZ, RZ, -R21 ;  /* 0x000000ffff15a224 */ /* 0x000fe200078e0a15 */
[----:B------:R-:W-:Y:S01]  /*13c0*/  ISETP.GT.U32.AND P2, PT, R7, R16, PT ;  /* 0x000000100700720c */ /* 0x000fe20003f44070 */
[----:B------:R-:W-:-:S03]  /*13d0*/  IMAD.HI.U32 R18, R10, R9, RZ ;  /* 0x000000090a127227 */ /* 0x000fc600078e00ff */
[----:B------:R-:W-:Y:S01]  /*13e0*/  STL [R1+0x1c4], R21 ;  /* 0x0001c41501007387 */ /* 0x000fe20000100800 */
[----:B------:R-:W-:Y:S02]  /*13f0*/  VIADD R8, R23, 0x71 ;  /* 0x0000007117087836 */ /* 0x000fe40000000000 */
[----:B------:R-:W-:Y:S01]  /*1400*/  @!P0 IMAD.MOV R20, RZ, RZ, -R20 ;  /* 0x000000ffff148224 */ /* 0x000fe200078e0a14 */
[C---:B------:R-:W-:Y:S01]  /*1410*/  ISETP.GT.U32.AND P0, PT, R7.reuse, R6, PT ;  /* 0x000000060700720c */ /* 0x040fe20003f04070 */
[----:B------:R-:W-:Y:S01]  /*1420*/  @!P1 IMAD.MOV R13, RZ, RZ, -R13 ;  /* 0x000000ffff0d9224 */ /* 0x000fe200078e0a0d */
[C---:B------:R-:W-:Y:S01]  /*1430*/  ISETP.GT.U32.AND P1, PT, R7.reuse, R5, PT ;  /* 0x000000050700720c */ /* 0x040fe20003f24070 */
[----:B------:R-:W-:Y:S01]  /*1440*/  IMAD.MOV R18, RZ, RZ, -R18 ;  /* 0x000000ffff127224 */ /* 0x000fe200078e0a12 */
[----:B------:R-:W-:Y:S01]  /*1450*/  IABS R12, R8 ;  /* 0x00000008000c7213 */ /* 0x000fe20000000000 */
[----:B------:R-:W-:Y:S01]  /*1460*/  @!P6 IMAD.IADD R0, R0, 0x1, -R7 ;  /* 0x000000010000e824 */ /* 0x000fe200078e0a07 */
[----:B------:R-:W-:Y:S01]  /*1470*/  STL [R1+0x1c0], R20 ;  /* 0x0001c01401007387 */ /* 0x000fe20000100800 */
[----:B------:R-:W-:-:S02]  /*1480*/  IMAD R9, R7, R18, R9 ;  /* 0x0000001207097224 */ /* 0x000fc400078e0209 */
[----:B------:R-:W-:Y:S01]  /*1490*/  IMAD.MOV.U32 R18, RZ, RZ, R4 ;  /* 0x000000ffff127224 */ /* 0x000fe200078e0004 */
[----:B------:R0:W-:Y:S01]  /*14a0*/  STL [R1+0x1bc], R13 ;  /* 0x0001bc0d01007387 */ /* 0x0001e20000100800 */
[----:B------:R-:W-:Y:S01]  /*14b0*/  IMAD.HI.U32 R4, R10, R12, RZ ;  /* 0x0000000c0a047227 */ /* 0x000fe200078e00ff */
[----:B------:R-:W-:-:S03]  /*14c0*/  ISETP.GT.U32.AND P6, PT, R7, R9, PT ;  /* 0x000000090700720c */ /* 0x000fc60003fc4070 */
[--C-:B------:R-:W-:Y:S01]  /*14d0*/  @!P2 IMAD.IADD R16, R16, 0x1, -R7.reuse ;  /* 0x000000011010a824 */ /* 0x100fe200078e0a07 */
[----:B------:R-:W-:Y:S01]  /*14e0*/  ISETP.GE.AND P2, PT, R14, RZ, PT ;  /* 0x000000ff0e00720c */ /* 0x000fe20003f46270 */
[----:B------:R-:W-:Y:S01]  /*14f0*/  @!P5 IMAD.MOV R18, RZ, RZ, -R18 ;  /* 0x000000ffff12d224 */ /* 0x000fe200078e0a12 */
[----:B------:R-:W-:Y:S01]  /*1500*/  ISETP.GE.AND P5, PT, R15, RZ, PT ;  /* 0x000000ff0f00720c */ /* 0x000fe20003fa6270 */
[----:B------:R-:W-:Y:S02]  /*1510*/  IMAD.MOV R4, RZ, RZ, -R4 ;  /* 0x000000ffff047224 */ /* 0x000fe400078e0a04 */
[----:B0-----:R-:W-:Y:S01]  /*1520*/  IMAD.MOV.U32 R13, RZ, RZ, R0 ;  /* 0x000000ffff0d7224 */ /* 0x001fe200078e0000 */
[----:B------:R-:W-:Y:S01]  /*1530*/  STL [R1+0x1b8], R18 ;  /* 0x0001b81201007387 */ /* 0x000fe20000100800 */
[----:B------:R-:W-:Y:S01]  /*1540*/  @!P0 IMAD.IADD R6, R6, 0x1, -R7 ;  /* 0x0000000106068824 */ /* 0x000fe200078e0a07 */
[----:B------:R-:W-:Y:S01]  /*1550*/  ISETP.GE.AND P0, PT, R11, RZ, PT ;  /* 0x000000ff0b00720c */ /* 0x000fe20003f06270 */
[----:B------:R-:W-:-:S02]  /*1560*/  @!P3 IMAD.MOV R13, RZ, RZ, -R13 ;  /* 0x000000ffff0db224 */ /* 0x000fc400078e0a0d */
[--C-:B------:R-:W-:Y:S01]  /*1570*/  @!P1 IMAD.IADD R5, R5, 0x1, -R7.reuse ;  /* 0x0000000105059824 */ /* 0x100fe200078e0a07 */
[----:B------:R-:W-:Y:S01]  /*1580*/  ISETP.GT.U32.AND P1, PT, R7, R16, PT ;  /* 0x000000100700720c */ /* 0x000fe20003f24070 */
[----:B------:R-:W-:Y:S01]  /*1590*/  VIADD R17, R23, 0x70 ;  /* 0x0000007017117836 */ /* 0x000fe20000000000 */
[----:B------:R0:W-:Y:S01]  /*15a0*/  STL [R1+0x1b4], R13 ;  /* 0x0001b40d01007387 */ /* 0x0001e20000100800 */
[----:B------:R-:W-:Y:S02]  /*15b0*/  IMAD R12, R7, R4, R12 ;  /* 0x00000004070c7224 */ /* 0x000fe400078e020c */
[----:B------:R-:W-:Y:S01]  /*15c0*/  @!P6 IMAD.IADD R9, R9, 0x1, -R7 ;  /* 0x000000010909e824 */ /* 0x000fe200078e0a07 */
[----:B------:R-:W-:Y:S01]  /*15d0*/  IABS R2, R17 ;  /* 0x0000001100027213 */ /* 0x000fe20000000000 */
[----:B------:R-:W-:Y:S01]  /*15e0*/  VIADD R0, R23, 0x6f ;  /* 0x0000006f17007836 */ /* 0x000fe20000000000 */
[----:B------:R-:W-:Y:S01]  /*15f0*/  ISETP.GT.U32.AND P6, PT, R7, R5, PT ;  /* 0x000000050700720c */ /* 0x000fe20003fc4070 */
[----:B------:R-:W-:Y:S01]  /*1600*/  VIADD R4, R23, 0x6e ;  /* 0x0000006e17047836 */ /* 0x000fe20000000000 */
[----:B------:R-:W-:Y:S01]  /*1610*/  ISETP.GT.U32.AND P3, PT, R7, R9, PT ;  /* 0x000000090700720c */ /* 0x000fe20003f64070 */
[----:B------:R-:W-:-:S04]  /*1620*/  IMAD.HI.U32 R11, R10, R2, RZ ;  /* 0x000000020a0b7227 */ /* 0x000fc800078e00ff */
[----:B0-----:R-:W-:Y:S01]  /*1630*/  IMAD.MOV.U32 R13, RZ, RZ, R6 ;  /* 0x000000ffff0d7224 */ /* 0x001fe200078e0006 */
[----:B------:R-:W-:Y:S01]  /*1640*/  IABS R6, R0 ;  /* 0x0000000000067213 */ /* 0x000fe20000000000 */
[----:B------:R-:W-:Y:S01]  /*1650*/  @!P1 IMAD.IADD R16, R16, 0x1, -R7 ;  /* 0x0000000110109824 */ /* 0x000fe200078e0a07 */
[----:B------:R-:W-:Y:S01]  /*1660*/  IADD3 R11, -R11, RZ, RZ ;  /* 0x000000ff0b0b7210 */ /* 0x000fe20007ffe1ff */
[----:B------:R-:W-:Y:S01]  /*1670*/  @!P4 IMAD.MOV R13, RZ, RZ, -R13 ;  /* 0x000000ffff0dc224 */ /* 0x000fe200078e0a0d */
[----:B------:R-:W-:Y:S01]  /*1680*/  ISETP.GT.U32.AND P4, PT, R7, R12, PT ;  /* 0x0000000c0700720c */ /* 0x000fe20003f84070 */
[----:B------:R-:W-:Y:S01]  /*1690*/  IMAD.MOV.U32 R15, RZ, RZ, R16 ;  /* 0x000000ffff0f7224 */ /* 0x000fe200078e0010 */
[----:B------:R-:W-:Y:S01]  /*16a0*/  ISETP.GE.AND P1, PT, R8, RZ, PT ;  /* 0x000000ff0800720c */ /* 0x000fe20003f26270 */
[----:B------:R-:W-:Y:S01]  /*16b0*/  IMAD.HI.U32 R14, R10, R6, RZ ;  /* 0x000000060a0e7227 */ /* 0x000fe200078e00ff */
[----:B------:R0:W-:Y:S01]  /*16c0*/  STL [R1+0x1b0], R13 ;  /* 0x0001b00d01007387 */ /* 0x0001e20000100800 */
[----:B------:R-:W-:-:S02]  /*16d0*/  IABS R8, R4 ;  /* 0x0000000400087213 */ /* 0x000fc40000000000 */
[----:B------:R-:W-:Y:S02]  /*16e0*/  IMAD R2, R7, R11, R2 ;  /* 0x0000000b07027224 */ /* 0x000fe400078e0202 */
[----:B------:R-:W-:Y:S02]  /*16f0*/  @!P5 IMAD.MOV R15, RZ, RZ, -R15 ;  /* 0x000000ffff0fd224 */ /* 0x000fe400078e0a0f */
[--C-:B------:R-:W-:Y:S01]  /*1700*/  @!P6 IMAD.IADD R5, R5, 0x1, -R7.reuse ;  /* 0x000000010505e824 */ /* 0x100fe200078e0a07 */
[----:B------:R-:W-:Y:S01]  /*1710*/  ISETP.GT.U32.AND P6, PT, R7, R2, PT ;  /* 0x000000020700720c */ /* 0x000fe20003fc4070 */
[----:B------:R-:W-:Y:S01]  /*1720*/  @!P4 IMAD.IADD R12, R12, 0x1, -R7 ;  /* 0x000000010c0cc824 */ /* 0x000fe200078e0a07 */
[----:B------:R1:W-:Y:S01]  /*1730*/  STL [R1+0x1ac], R15 ;  /* 0x0001ac0f01007387 */ /* 0x0003e20000100800 */
[----:B------:R-:W-:Y:S01]  /*1740*/  IMAD.MOV R14, RZ, RZ, -R14 ;  /* 0x000000ffff0e7224 */ /* 0x000fe200078e0a0e */
[----:B------:R-:W-:Y:S01]  /*1750*/  ISETP.GE.AND P4, PT, R0, RZ, PT ;  /* 0x000000ff0000720c */ /* 0x000fe20003f86270 */
[----:B------:R-:W-:Y:S01]  /*1760*/  VIADD R11, R23, 0x6d ;  /* 0x0000006d170b7836 */ /* 0x000fe20000000000 */
[C---:B------:R-:W-:Y:S01]  /*1770*/  ISETP.GT.U32.AND P5, PT, R7.reuse, R12, PT ;  /* 0x0000000c0700720c */ /* 0x040fe20003fa4070 */
[----:B------:R-:W-:-:S02]  /*1780*/  IMAD R6, R7, R14, R6 ;  /* 0x0000000e07067224 */ /* 0x000fc400078e0206 */
[----:B0-----:R-:W-:Y:S01]  /*1790*/  IMAD.HI.U32 R13, R10, R8, RZ ;  /* 0x000000080a0d7227 */ /* 0x001fe200078e00ff */
[----:B------:R-:W-:-:S03]  /*17a0*/  IABS R0, R11 ;  /* 0x0000000b00007213 */ /* 0x000fc60000000000 */
[----:B-1----:R-:W-:Y:S02]  /*17b0*/  IMAD.MOV.U32 R15, RZ, RZ, R5 ;  /* 0x000000ffff0f7224 */ /* 0x002fe400078e0005 */
[----:B------:R-:W-:-:S04]  /*17c0*/  IMAD.HI.U32 R5, R10, R0, RZ ;  /* 0x000000000a057227 */ /* 0x000fc800078e00ff */
[----:B------:R-:W-:Y:S01]  /*17d0*/  @!P0 IMAD.MOV R15, RZ, RZ, -R15 ;  /* 0x000000ffff0f8224 */ /* 0x000fe200078e0a0f */
[C---:B------:R-:W-:Y:S01]  /*17e0*/  ISETP.GT.U32.AND P0, PT, R7.reuse, R6, PT ;  /* 0x000000060700720c */ /* 0x040fe20003f04070 */
[----:B------:R-:W-:Y:S02]  /*17f0*/  @!P6 IMAD.IADD R2, R2, 0x1, -R7 ;  /* 0x000000010202e824 */ /* 0x000fe400078e0a07 */
[----:B------:R-:W-:Y:S01]  /*1800*/  IMAD.MOV R5, RZ, RZ, -R5 ;  /* 0x000000ffff057224 */ /* 0x000fe200078e0a05 */
[----:B------:R-:W-:Y:S01]  /*1810*/  STL [R1+0x1a8], R15 ;  /* 0x0001a80f01007387 */ /* 0x000fe20000100800 */
[----:B------:R-:W-:Y:S01]  /*1820*/  @!P5 IMAD.IADD R12, R12, 0x1, -R7 ;  /* 0x000000010c0cd824 */ /* 0x000fe200078e0a07 */
[C---:B------:R-:W-:Y:S01]  /*1830*/  ISETP.GT.U32.AND P6, PT, R7.reuse, R2, PT ;  /* 0x000000020700720c */ /* 0x040fe20003fc4070 */
[----:B------:R-:W-:Y:S02]  /*1840*/  IMAD R5, R7, R5, R0 ;  /* 0x0000000507057224 */ /* 0x000fe400078e0200 */
[----:B------:R-:W-:-:S02]  /*1850*/  IMAD.MOV.U32 R14, RZ, RZ, R12 ;  /* 0x000000ffff0e7224 */ /* 0x000fc400078e000c */
[----:B------:R-:W-:Y:S02]  /*1860*/  IMAD.MOV R13, RZ, RZ, -R13 ;  /* 0x000000ffff0d7224 */ /* 0x000fe400078e0a0d */
[--C-:B------:R-:W-:Y:S01]  /*1870*/  @!P3 IMAD.IADD R9, R9, 0x1, -R7.reuse ;  /* 0x000000010909b824 */ /* 0x100fe200078e0a07 */
[----:B------:R-:W-:Y:S01]  /*1880*/  ISETP.GE.AND P3, PT, R17, RZ, PT ;  /* 0x000000ff1100720c */ /* 0x000fe20003f66270 */
[----:B------:R-:W-:Y:S02]  /*1890*/  @!P0 IMAD.IADD R6, R6, 0x1, -R7 ;  /* 0x0000000106068824 */ /* 0x000fe400078e0a07 */
[----:B------:R-:W-:Y:S01]  /*18a0*/  @!P1 IMAD.MOV R14, RZ, RZ, -R14 ;  /* 0x000000ffff0e9224 */ /* 0x000fe200078e0a0e */
[C---:B------:R-:W-:Y:S01]  /*18b0*/  ISETP.GT.U32.AND P1, PT, R7.reuse, R5, PT ;  /* 0x000000050700720c */ /* 0x040fe20003f24070 */
[C---:B------:R-:W-:Y:S01]  /*18c0*/  IMAD R8, R7.reuse, R13, R8 ;  /* 0x0000000d07087224 */ /* 0x040fe200078e0208 */
[----:B------:R-:W-:Y:S01]  /*18d0*/  ISETP.GT.U32.AND P0, PT, R7, R6, PT ;  /* 0x000000060700720c */ /* 0x000fe20003f04070 */
[----:B------:R-:W-:Y:S01]  /*18e0*/  @!P2 IMAD.MOV R9, RZ, RZ, -R9 ;  /* 0x000000ffff09a224 */ /* 0x000fe200078e0a09 */
[----:B------:R-:W-:Y:S01]  /*18f0*/  ISETP.GE.AND P2, PT, R4, RZ, PT ;  /* 0x000000ff0400720c */ /* 0x000fe20003f46270 */
[----:B------:R-:W-:Y:S01]  /*1900*/  VIADD R4, R23, 0x6c ;  /* 0x0000006c17047836 */ /* 0x000fe20000000000 */
[----:B------:R-:W-:Y:S01]  /*1910*/  ISETP.GT.U32.AND P5, PT, R7, R8, PT ;  /* 0x000000080700720c */ /* 0x000fe20003fa4070 */
[--C-:B------:R-:W-:Y:S01]  /*1920*/  @!P6 IMAD.IADD R2, R2, 0x1, -R7.reuse ;  /* 0x000000010202e824 */ /* 0x100fe200078e0a07 */
[----:B------:R0:W-:Y:S01]  /*1930*/  STL [R1+0x1a4], R9 ;  /* 0x0001a40901007387 */ /* 0x0001e20000100800 */
[----:B------:R-:W-:Y:S01]  /*1940*/  ISETP.GE.AND P6, PT, R11, RZ, PT ;  /* 0x000000ff0b00720c */ /* 0x000fe20003fc6270 */
[----:B------:R-:W-:Y:S01]  /*1950*/  VIADD R11, R23, 0x6a ;  /* 0x0000006a170b7836 */ /* 0x000fe20000000000 */
[----:B------:R-:W-:Y:S01]  /*1960*/  IABS R19, R4 ;  /* 0x0000000400137213 */ /* 0x000fe20000000000 */
[----:B------:R-:W-:Y:S01]  /*1970*/  IMAD.MOV.U32 R13, RZ, RZ, R2 ;  /* 0x000000ffff0d7224 */ /* 0x000fe200078e0002 */
[----:B------:R1:W-:Y:S01]  /*1980*/  STL [R1+0x1a0], R14 ;  /* 0x0001a00e01007387 */ /* 0x0003e20000100800 */
[----:B------:R-:W-:Y:S01]  /*1990*/  @!P1 IMAD.IADD R5, R5, 0x1, -R7 ;  /* 0x0000000105059824 */ /* 0x000fe200078e0a07 */
[----:B------:R-:W-:Y:S01]  /*19a0*/  IABS R0, R11 ;  /* 0x0000000b00007213 */ /* 0x000fe20000000000 */
[----:B------:R-:W-:Y:S01]  /*19b0*/  IMAD.HI.U32 R12, R10, R19, RZ ;  /* 0x000000130a0c7227 */ /* 0x000fe200078e00ff */
[----:B------:R-:W-:-:S02]  /*19c0*/  @!P3 IADD3 R13, -R13, RZ, RZ ;  /* 0x000000ff0d0db210 */ /* 0x000fc40007ffe1ff */
[----:B------:R-:W-:Y:S01]  /*19d0*/  ISETP.GE.AND P3, PT, R4, RZ, PT ;  /* 0x000000ff0400720c */ /* 0x000fe20003f66270 */
[----:B0-----:R-:W-:Y:S01]  /*19e0*/  VIADD R9, R23, 0x6b ;  /* 0x0000006b17097836 */ /* 0x001fe20000000000 */
[----:B------:R-:W-:Y:S01]  /*19f0*/  ISETP.GT.U32.AND P1, PT, R7, R5, PT ;  /* 0x000000050700720c */ /* 0x000fe20003f24070 */
[--C-:B------:R-:W-:Y:S01]  /*1a00*/  @!P0 IMAD.IADD R6, R6, 0x1, -R7.reuse ;  /* 0x0000000106068824 */ /* 0x100fe200078e0a07 */
[----:B------:R0:W-:Y:S01]  /*1a10*/  STL [R1+0x19c], R13 ;  /* 0x00019c0d01007387 */ /* 0x0001e20000100800 */
[----:B------:R-:W-:Y:S01]  /*1a20*/  @!P5 IMAD.IADD R8, R8, 0x1, -R7 ;  /* 0x000000010808d824 */ /* 0x000fe200078e0a07 */
[----:B------:R-:W-:Y:S01]  /*1a30*/  IABS R20, R9 ;  /* 0x0000000900147213 */ /* 0x000fe20000000000 */
[----:B-1----:R-:W-:Y:S01]  /*1a40*/  IMAD.MOV.U32 R14, RZ, RZ, R6 ;  /* 0x000000ffff0e7224 */ /* 0x002fe200078e0006 */
[----:B------:R-:W-:Y:S01]  /*1a50*/  ISETP.GE.AND P0, PT, R9, RZ, PT ;  /* 0x000000ff0900720c */ /* 0x000fe20003f06270 */
[----:B------:R-:W-:Y:S01]  /*1a60*/  IMAD.MOV R9, RZ, RZ, -R12 ;  /* 0x000000ffff097224 */ /* 0x000fe200078e0a0c */
[----:B------:R-:W-:Y:S01]  /*1a70*/  ISETP.GT.U32.AND P5, PT, R7, R8, PT ;  /* 0x000000080700720c */ /* 0x000fe20003fa4070 */
[----:B------:R-:W-:-:S04]  /*1a80*/  IMAD.HI.U32 R4, R10, R20, RZ ;  /* 0x000000140a047227 */ /* 0x000fc800078e00ff */
[C---:B------:R-:W-:Y:S02]  /*1a90*/  IMAD R19, R7.reuse, R9, R19 ;  /* 0x0000000907137224 */ /* 0x040fe400078e0213 */
[----:B------:R-:W-:Y:S02]  /*1aa0*/  IMAD.MOV R4, RZ, RZ, -R4 ;  /* 0x000000ffff047224 */ /* 0x000fe400078e0a04 */
[----:B------:R-:W-:Y:S01]  /*1ab0*/  @!P4 IMAD.MOV R14, RZ, RZ, -R14 ;  /* 0x000000ffff0ec224 */ /* 0x000fe200078e0a0e */
[C---:B------:R-:W-:Y:S01]  /*1ac0*/  ISETP.GT.U32.AND P4, PT, R7.reuse, R19, PT ;  /* 0x000000130700720c */ /* 0x040fe20003f84070 */
[----:B------:R-:W-:Y:S02]  /*1ad0*/  IMAD R20, R7, R4, R20 ;  /* 0x0000000407147224 */ /* 0x000fe400078e0214 */
[--C-:B------:R-:W-:Y:S01]  /*1ae0*/  @!P1 IMAD.IADD R5, R5, 0x1, -R7.reuse ;  /* 0x0000000105059824 */ /* 0x100fe200078e0a07 */
[----:B------:R1:W-:Y:S01]  /*1af0*/  STL [R1+0x194], R14 ;  /* 0x0001940e01007387 */ /* 0x0003e20000100800 */
[----:B------:R-:W-:Y:S01]  /*1b00*/  @!P5 IMAD.IADD R8, R8, 0x1, -R7 ;  /* 0x000000010808d824 */ /* 0x000fe200078e0a07 */
[----:B------:R-:W-:Y:S01]  /*1b10*/  ISETP.GT.U32.AND P1, PT, R7, R20, PT ;  /* 0x000000140700720c */ /* 0x000fe20003f24070 */
[----:B------:R-:W-:Y:S01]  /*1b20*/  IMAD.HI.U32 R2, R10, R0, RZ ;  /* 0x000000000a027227 */ /* 0x000fe200078e00ff */
[----:B------:R-:W-:-:S03]  /*1b30*/  ISETP.GE.AND P5, PT, R11, RZ, PT ;  /* 0x000000ff0b00720c */ /* 0x000fc60003fa6270 */
[----:B------:R-:W-:Y:S02]  /*1b40*/  VIADD R11, R23, 0x69 ;  /* 0x00000069170b7836 */ /* 0x000fe40000000000 */
[----:B------:R-:W-:Y:S02]  /*1b50*/  @!P4 IMAD.IADD R19, R19, 0x1, -R7 ;  /* 0x000000011313c824 */ /* 0x000fe400078e0a07 */
[----:B0-----:R-:W-:Y:S02]  /*1b60*/  IMAD.MOV.U32 R13, RZ, RZ, R8 ;  /* 0x000000ffff0d7224 */ /* 0x001fe400078e0008 */
[----:B------:R-:W-:Y:S01]  /*1b70*/  IMAD.MOV R2, RZ, RZ, -R2 ;  /* 0x000000ffff027224 */ /* 0x000fe200078e0a02 */
[----:B------:R-:W-:Y:S01]  /*1b80*/  ISETP.GT.U32.AND P4, PT, R7, R19, PT ;  /* 0x000000130700720c */ /* 0x000fe20003f84070 */
[----:B------:R-:W-:Y:S01]  /*1b90*/  @!P2 IMAD.MOV R13, RZ, RZ, -R13 ;  /* 0x000000ffff0da224 */ /* 0x000fe200078e0a0d */
[----:B------:R-:W-:Y:S01]  /*1ba0*/  ISETP.GE.AND P2, PT, R11, RZ, PT ;  /* 0x000000ff0b00720c */ /* 0x000fe20003f46270 */
[----:B------:R-:W-:Y:S01]  /*1bb0*/  @!P1 IMAD.IADD R20, R20, 0x1, -R7 ;  /* 0x0000000114149824 */ /* 0x000fe200078e0a07 */
[----:B------:R-:W-:Y:S01]  /*1bc0*/  IABS R11, R11 ;  /* 0x0000000b000b7213 */ /* 0x000fe20000000000 */
[----:B------:R-:W-:Y:S01]  /*1bd0*/  VIADD R4, R23, 0x68 ;  /* 0x0000006817047836 */ /* 0x000fe20000000000 */
[----:B------:R0:W-:Y:S01]  /*1be0*/  STL [R1+0x190], R13 ;  /* 0x0001900d01007387 */ /* 0x0001e20000100800 */
[C---:B------:R-:W-:Y:S01]  /*1bf0*/  IMAD R0, R7.reuse, R2, R0 ;  /* 0x0000000207007224 */ /* 0x040fe200078e0200 */
[----:B------:R-:W-:Y:S01]  /*1c00*/  ISETP.GT.U32.AND P1, PT, R7, R20, PT ;  /* 0x000000140700720c */ /* 0x000fe20003f24070 */
[----:B------:R-:W-:Y:S01]  /*1c10*/  IMAD.MOV.U32 R17, RZ, RZ, R5 ;  /* 0x000000ffff117224 */ /* 0x000fe200078e0005 */
[----:B-1----:R-:W-:Y:S01]  /*1c20*/  IABS R14, R4 ;  /* 0x00000004000e7213 */ /* 0x002fe20000000000 */
[----:B------:R-:W-:-:S04]  /*1c30*/  IMAD.HI.U32 R12, R10, R11, RZ ;  /* 0x0000000b0a0c7227 */ /* 0x000fc800078e00ff */
[----:B------:R-:W-:Y:S01]  /*1c40*/  @!P6 IMAD.MOV R17, RZ, RZ, -R17 ;  /* 0x000000ffff11e224 */ /* 0x000fe200078e0a11 */
[----:B------:R-:W-:Y:S01]  /*1c50*/  ISETP.GT.U32.AND P6, PT, R7, R0, PT ;  /* 0x000000000700720c */ /* 0x000fe20003fc4070 */
[----:B------:R-:W-:Y:S02]  /*1c60*/  VIADD R16, R23, 0x67 ;  /* 0x0000006717107836 */ /* 0x000fe40000000000 */
[----:B------:R-:W-:Y:S01]  /*1c70*/  IMAD.MOV R12, RZ, RZ, -R12 ;  /* 0x000000ffff0c7224 */ /* 0x000fe200078e0a0c */
[----:B------:R1:W-:Y:S01]  /*1c80*/  STL [R1+0x18c], R17 ;  /* 0x00018c1101007387 */ /* 0x0003e20000100800 */
[----:B------:R-:W-:Y:S01]  /*1c90*/  IMAD.HI.U32 R6, R10, R14, RZ ;  /* 0x0000000e0a067227 */ /* 0x000fe200078e00ff */
[----:B------:R-:W-:-:S03]  /*1ca0*/  IABS R9, R16 ;  /* 0x0000001000097213 */ /* 0x000fc60000000000 */
[----:B------:R-:W-:Y:S01]  /*1cb0*/  @!P4 IMAD.IADD R19, R19, 0x1, -R7 ;  /* 0x000000011313c824 */ /* 0x000fe200078e0a07 */
[----:B------:R-:W-:Y:S01]  /*1cc0*/  ISETP.GE.AND P4, PT, R4, RZ, PT ;  /* 0x000000ff0400720c */ /* 0x000fe20003f86270 */
[C---:B------:R-:W-:Y:S02]  /*1cd0*/  IMAD R4, R7.reuse, R12, R11 ;  /* 0x0000000c07047224 */ /* 0x040fe400078e020b */
[----:B------:R-:W-:Y:S02]  /*1ce0*/  IMAD.MOV R6, RZ, RZ, -R6 ;  /* 0x000000ffff067224 */ /* 0x000fe400078e0a06 */
[----:B------:R-:W-:Y:S01]  /*1cf0*/  @!P1 IMAD.IADD R20, R20, 0x1, -R7 ;  /* 0x0000000114149824 */ /* 0x000fe200078e0a07 */
[C---:B------:R-:W-:Y:S01]  /*1d00*/  ISETP.GT.U32.AND P1, PT, R7.reuse, R4, PT ;  /* 0x000000040700720c */ /* 0x040fe20003f24070 */
[----:B------:R-:W-:Y:S02]  /*1d10*/  IMAD R14, R7, R6, R14 ;  /* 0x00000006070e7224 */ /* 0x000fe400078e020e */
[----:B0-----:R-:W-:-:S04]  /*1d20*/  IMAD.HI.U32 R13, R10, R9, RZ ;  /* 0x000000090a0d7227 */ /* 0x001fc800078e00ff */
[----:B------:R-:W-:Y:S01]  /*1d30*/  @!P6 IMAD.IADD R0, R0, 0x1, -R7 ;  /* 0x000000010000e824 */ /* 0x000fe200078e0a07 */
[----:B------:R-:W-:Y:S01]  /*1d40*/  ISETP.GT.U32.AND P6, PT, R7, R14, PT ;  /* 0x0000000e0700720c */ /* 0x000fe20003fc4070 */
[C---:B------:R-:W-:Y:S02]  /*1d50*/  VIADD R8, R23.reuse, 0x66 ;  /* 0x0000006617087836 */ /* 0x040fe40000000000 */
[----:B------:R-:W-:Y:S02]  /*1d60*/  IMAD.MOV R5, RZ, RZ, -R13 ;  /* 0x000000ffff057224 */ /* 0x000fe400078e0a0d */
[----:B------:R-:W-:Y:S01]  /*1d70*/  @!P1 IADD3 R4, R4, -R7, RZ ;  /* 0x8000000704049210 */ /* 0x000fe20007ffe0ff */
[----:B------:R-:W-:Y:S01]  /*1d80*/  VIADD R11, R23, 0x64 ;  /* 0x00000064170b7836 */ /* 0x000fe20000000000 */
[----:B------:R-:W-:Y:S01]  /*1d90*/  IABS R15, R8 ;  /* 0x00000008000f7213 */ /* 0x000fe20000000000 */
[C---:B------:R-:W-:Y:S01]  /*1da0*/  IMAD R9, R7.reuse, R5, R9 ;  /* 0x0000000507097224 */ /* 0x040fe200078e0209 */
[----:B------:R-:W-:Y:S01]  /*1db0*/  ISETP.GT.U32.AND P1, PT, R7, R0, PT ;  /* 0x000000000700720c */ /* 0x000fe20003f24070 */
[----:B------:R-:W-:Y:S01]  /*1dc0*/  VIADD R5, R23, 0x65 ;  /* 0x0000006517057836 */ /* 0x000fe20000000000 */
[----:B-1----:R-:W-:Y:S01]  /*1dd0*/  IABS R17, R11 ;  /* 0x0000000b00117213 */ /* 0x002fe20000000000 */
[----:B------:R-:W-:-:S02]  /*1de0*/  IMAD.MOV.U32 R22, RZ, RZ, R19 ;  /* 0x000000ffff167224 */ /* 0x000fc400078e0013 */
[----:B------:R-:W-:Y:S01]  /*1df0*/  IMAD.HI.U32 R2, R10, R15, RZ ;  /* 0x0000000f0a027227 */ /* 0x000fe200078e00ff */
[----:B------:R-:W-:-:S03]  /*1e00*/  IABS R13, R5 ;  /* 0x00000005000d7213 */ /* 0x000fc60000000000 */
[----:B------:R-:W-:Y:S02]  /*1e10*/  @!P6 IMAD.IADD R14, R14, 0x1, -R7 ;  /* 0x000000010e0ee824 */ /* 0x000fe400078e0a07 */
[----:B------:R-:W-:Y:S01]  /*1e20*/  @!P3 IMAD.MOV R22, RZ, RZ, -R22 ;  /* 0x000000ffff16b224 */ /* 0x000fe200078e0a16 */
[C---:B------:R-:W-:Y:S01]  /*1e30*/  ISETP.GT.U32.AND P3, PT, R7.reuse, R4, PT ;  /* 0x000000040700720c */ /* 0x040fe20003f64070 */
[----:B------:R-:W-:Y:S01]  /*1e40*/  IMAD.MOV R2, RZ, RZ, -R2 ;  /* 0x000000ffff027224 */ /* 0x000fe200078e0a02 */
[C---:B------:R-:W-:Y:S01]  /*1e50*/  ISETP.GT.U32.AND P6, PT, R7.reuse, R14, PT ;  /* 0x0000000e0700720c */ /* 0x040fe20003fc4070 */
[----:B------:R-:W-:Y:S01]  /*1e60*/  IMAD.HI.U32 R21, R10, R13, RZ ;  /* 0x0000000d0a157227 */ /* 0x000fe200078e00ff */
[----:B------:R-:W-:Y:S03]  /*1e70*/  STL [R1+0x180], R22 ;  /* 0x0001801601007387 */ /* 0x000fe60000100800 */
[----:B------:R-:W-:-:S02]  /*1e80*/  IMAD R15, R7, R2, R15 ;  /* 0x00000002070f7224 */ /* 0x000fc400078e020f */
[----:B------:R-:W-:-:S04]  /*1e90*/  IMAD.HI.U32 R19, R10, R17, RZ ;  /* 0x000000110a137227 */ /* 0x000fc800078e00ff */
[----:B------:R-:W-:Y:S02]  /*1ea0*/  IMAD.MOV R21, RZ, RZ, -R21 ;  /* 0x000000ffff157224 */ /* 0x000fe400078e0a15 */
[----:B------:R-:W-:Y:S01]  /*1eb0*/  @!P1 IMAD.IADD R0, R0, 0x1, -R7 ;  /* 0x0000000100009824 */ /* 0x000fe200078e0a07 */
[C---:B------:R-:W-:Y:S01]  /*1ec0*/  ISETP.GT.U32.AND P1, PT, R7.reuse, R15, PT ;  /* 0x0000000f0700720c */ /* 0x040fe20003f24070 */
[----:B------:R-:W-:Y:S02]  /*1ed0*/  IMAD.MOV R19, RZ, RZ, -R19 ;  /* 0x000000ffff137224 */ /* 0x000fe400078e0a13 */
[----:B------:R-:W-:Y:S01]  /*1ee0*/  @!P0 IMAD.MOV R20, RZ, RZ, -R20 ;  /* 0x000000ffff148224 */ /* 0x000fe200078e0a14 */
[C---:B------:R-:W-:Y:S01]  /*1ef0*/  ISETP.GT.U32.AND P0, PT, R7.reuse, R9, PT ;  /* 0x000000090700720c */ /* 0x040fe20003f04070 */
[----:B------:R-:W-:Y:S02]  /*1f00*/  IMAD R13, R7, R21, R13 ;  /* 0x00000015070d7224 */ /* 0x000fe400078e020d */
[----:B------:R-:W-:Y:S01]  /*1f10*/  VIADD R12, R23, 0x63 ;  /* 0x00000063170c7836 */ /* 0x000fe20000000000 */
[----:B------:R0:W-:Y:S01]  /*1f20*/  STL [R1+0x17c], R20 ;  /* 0x00017c1401007387 */ /* 0x0001e20000100800 */
[----:B------:R-:W-:-:S02]  /*1f30*/  IMAD R17, R7, R19, R17 ;  /* 0x0000001307117224 */ /* 0x000fc400078e0211 */
[--C-:B------:R-:W-:Y:S01]  /*1f40*/  @!P3 IMAD.IADD R4, R4, 0x1, -R7.reuse ;  /* 0x000000010404b824 */ /* 0x100fe200078e0a07 */
[----:B------:R-:W-:Y:S01]  /*1f50*/  ISETP.GT.U32.AND P3, PT, R7, R13, PT ;  /* 0x0000000d0700720c */ /* 0x000fe20003f64070 */
[--C-:B------:R-:W-:Y:S01]  /*1f60*/  @!P6 IMAD.IADD R14, R14, 0x1, -R7.reuse ;  /* 0x000000010e0ee824 */ /* 0x100fe200078e0a07 */
[----:B------:R-:W-:Y:S01]  /*1f70*/  IABS R18, R12 ;  /* 0x0000000c00127213 */ /* 0x000fe20000000000 */
[----:B------:R-:W-:Y:S01]  /*1f80*/  VIADD R2, R23, 0x62 ;  /* 0x0000006217027836 */ /* 0x000fe20000000000 */
[----:B------:R-:W-:Y:S01]  /*1f90*/  ISETP.GT.U32.AND P6, PT, R7, R17, PT ;  /* 0x000000110700720c */ /* 0x000fe20003fc4070 */
[----:B------:R-:W-:Y:S01]  /*1fa0*/  @!P1 IMAD.IADD R15, R15, 0x1, -R7 ;  /* 0x000000010f0f9824 */ /* 0x000fe200078e0a07 */
[----:B------:R-:W-:Y:S01]  /*1fb0*/  ISETP.GE.AND P1, PT, R8, RZ, PT ;  /* 0x000000ff0800720c */ /* 0x000fe20003f26270 */
[----:B------:R-:W-:Y:S01]  /*1fc0*/  IMAD.MOV.U32 R24, RZ, RZ, R0 ;  /* 0x000000ffff187224 */ /* 0x000fe200078e0000 */
[----:B------:R-:W-:Y:S01]  /*1fd0*/  IABS R6, R2 ;  /* 0x0000000200067213 */ /* 0x000fe20000000000 */
[----:B0-----:R-:W-:-:S04]  /*1fe0*/  IMAD.HI.U32 R20, R10, R18, RZ ;  /* 0x000000120a147227 */ /* 0x001fc800078e00ff */
[--C-:B------:R-:W-:Y:S01]  /*1ff0*/  @!P0 IMAD.IADD R9, R9, 0x1, -R7.reuse ;  /* 0x0000000109098824 */ /* 0x100fe200078e0a07 */
[----:B------:R-:W-:Y:S01]  /*2000*/  ISETP.GE.AND P0, PT, R16, RZ, PT ;  /* 0x000000ff1000720c */ /* 0x000fe20003f06270 */
[----:B------:R-:W-:Y:S01]  /*2010*/  @!P5 IMAD.MOV R24, RZ, RZ, -R24 ;  /* 0x000000ffff18d224 */ /* 0x000fe200078e0a18 */
[----:B------:R-:W-:Y:S01]  /*2020*/  ISETP.GT.U32.AND P5, PT, R7, R15, PT ;  /* 0x0000000f0700720c */ /* 0x000fe20003fa4070 */
[----:B------:R-:W-:Y:S02]  /*2030*/  IMAD.MOV R20, RZ, RZ, -R20 ;  /* 0x000000ffff147224 */ /* 0x000fe400078e0a14 */
[----:B------:R-:W-:Y:S01]  /*2040*/  @!P3 IMAD.IADD R13, R13, 0x1, -R7 ;  /* 0x000000010d0db824 */ /* 0x000fe200078e0a07 */
[C---:B------:R-:W-:Y:S01]  /*2050*/  ISETP.GT.U32.AND P3, PT, R7.reuse, R9, PT ;  /* 0x000000090700720c */ /* 0x040fe20003f64070 */
[----:B------:R-:W-:Y:S01]  /*2060*/  IMAD.HI.U32 R21, R10, R6, RZ ;  /* 0x000000060a157227 */ /* 0x000fe200078e00ff */
[----:B------:R-:W-:Y:S03]  /*2070*/  STL [R1+0x178], R24 ;  /* 0x0001781801007387 */ /* 0x000fe60000100800 */
[----:B------:R-:W-:-:S02]  /*2080*/  IMAD R18, R7, R20, R18 ;  /* 0x0000001407127224 */ /* 0x000fc400078e0212 */
[----:B------:R-:W-:Y:S01]  /*2090*/  @!P6 IMAD.IADD R17, R17, 0x1, -R7 ;  /* 0x000000011111e824 */ /* 0x000fe200078e0a07 */
[----:B------:R-:W-:Y:S01]  /*20a0*/  ISETP.GT.U32.AND P6, PT, R7, R13, PT ;  /* 0x0000000d0700720c */ /* 0x000fe20003fc4070 */
[----:B------:R-:W-:Y:S02]  /*20b0*/  IMAD.MOV R21, RZ, RZ, -R21 ;  /* 0x000000ffff157224 */ /* 0x000fe400078e0a15 */
[----:B------:R-:W-:Y:S02]  /*20c0*/  VIADD R8, R23, 0x61 ;  /* 0x0000006117087836 */ /* 0x000fe40000000000 */
[----:B------:R-:W-:Y:S02]  /*20d0*/  IMAD.MOV.U32 R22, RZ, RZ, R4 ;  /* 0x000000ffff167224 */ /* 0x000fe400078e0004 */
[----:B------:R-:W-:Y:S01]  /*20e0*/  @!P4 IMAD.MOV R14, RZ, RZ, -R14 ;  /* 0x000000ffff0ec224 */ /* 0x000fe200078e0a0e */
[C---:B------:R-:W-:Y:S01]  /*20f0*/  ISETP.GT.U32.AND P4, PT, R7.reuse, R18, PT ;  /* 0x000000120700720c */ /* 0x040fe20003f84070 */
[----:B------:R-:W-:Y:S01]  /*2100*/  IMAD R6, R7, R21, R6 ;  /* 0x0000001507067224 */ /* 0x000fe200078e0206 */
[----:B------:R-:W-:Y:S01]  /*2110*/  IABS R0, R8 ;  /* 0x0000000800007213 */ /* 0x000fe20000000000 */
[----:B------:R-:W-:-:S02]  /*2120*/  VIADD R16, R23, 0x60 ;  /* 0x0000006017107836 */ /* 0x000fc40000000000 */
[----:B------:R-:W-:Y:S01]  /*2130*/  @!P2 IMAD.MOV R22, RZ, RZ, -R22 ;  /* 0x000000ffff16a224 */ /* 0x000fe200078e0a16 */
[----:B------:R-:W-:Y:S01]  /*2140*/  ISETP.GT.U32.AND P2, PT, R7, R17, PT ;  /* 0x000000110700720c */ /* 0x000fe20003f44070 */
[--C-:B------:R-:W-:Y:S01]  /*2150*/  @!P5 IMAD.IADD R15, R15, 0x1, -R7.reuse ;  /* 0x000000010f0fd824 */ /* 0x100fe200078e0a07 */
[----:B------:R-:W-:Y:S01]  /*2160*/  ISETP.GT.U32.AND P5, PT, R7, R6, PT ;  /* 0x000000060700720c */ /* 0x000fe20003fa4070 */
[--C-:B------:R-:W-:Y:S01]  /*2170*/  @!P3 IMAD.IADD R9, R9, 0x1, -R7.reuse ;  /* 0x000000010909b824 */ /* 0x100fe200078e0a07 */
[----:B------:R-:W-:Y:S01]  /*2180*/  IABS R4, R16 ;  /* 0x0000001000047213 */ /* 0x000fe20000000000 */
[----:B------:R-:W-:Y:S01]  /*2190*/  @!P6 IMAD.IADD R13, R13, 0x1, -R7 ;  /* 0x000000010d0de824 */ /* 0x000fe200078e0a07 */
[----:B------:R-:W-:Y:S01]  /*21a0*/  ISETP.GE.AND P3, PT, R5, RZ, PT ;  /* 0x000000ff0500720c */ /* 0x000fe20003f66270 */
[C---:B------:R-:W-:Y:S01]  /*21b0*/  IMAD.HI.U32 R5, R10.reuse, R0, RZ ;  /* 0x000000000a057227 */ /* 0x040fe200078e00ff */
[----:B------:R-:W-:Y:S01]  /*21c0*/  ISETP.GE.AND P6, PT, R11, RZ, PT ;  /* 0x000000ff0b00720c */ /* 0x000fe20003fc6270 */
[----:B------:R-:W-:Y:S02]  /*21d0*/  STL [R1+0x174], R22 ;  /* 0x0001741601007387 */ /* 0x000fe40000100800 */
[----:B------:R-:W-:-:S02]  /*21e0*/  IMAD.HI.U32 R11, R10, R4, RZ ;  /* 0x000000040a0b7227 */ /* 0x000fc400078e00ff */
[----:B------:R0:W-:Y:S02]  /*21f0*/  STL [R1+0x170], R14 ;  /* 0x0001700e01007387 */ /* 0x0001e40000100800 */
[----:B------:R-:W-:Y:S02]  /*2200*/  IMAD.MOV R5, RZ, RZ, -R5 ;  /* 0x000000ffff057224 */ /* 0x000fe400078e0a05 */
[--C-:B------:R-:W-:Y:S01]  /*2210*/  @!P4 IMAD.IADD R18, R18, 0x1, -R7.reuse ;  /* 0x000000011212c824 */ /* 0x100fe200078e0a07 */
[----:B------:R-:W-:Y:S01]  /*2220*/  ISETP.GE.AND P4, PT, R2, RZ, PT ;  /* 0x000000ff0200720c */ /* 0x000fe20003f86270 */
[----:B------:R-:W-:Y:S01]  /*2230*/  @!P2 IMAD.IADD R17, R17, 0x1, -R7 ;  /* 0x000000011111a824 */ /* 0x000fe200078e0a07 */
[----:B------:R-:W-:Y:S01]  /*2240*/  ISETP.GE.AND P2, PT, R12, RZ, PT ;  /* 0x000000ff0c00720c */ /* 0x000fe20003f46270 */
[----:B------:R-:W-:Y:S02]  /*2250*/  IMAD.MOV R11, RZ, RZ, -R11 ;  /* 0x000000ffff0b7224 */ /* 0x000fe400078e0a0b */
[----:B------:R-:W-:Y:S01]  /*2260*/  IMAD R0, R7, R5, R0 ;  /* 0x0000000507007224 */ /* 0x000fe200078e0200 */
[----:B0-----:R-:W-:Y:S01]  /*2270*/  MOV R14, R15 ;  /* 0x0000000f000e7202 */ /* 0x001fe20000000f00 */
[----:B------:R-:W-:-:S02]  /*2280*/  IMAD.MOV.U32 R2, RZ, RZ, R13 ;  /* 0x000000ffff027224 */ /* 0x000fc400078e000d */
[----:B------:R-:W-:Y:S02]  /*2290*/  IMAD.MOV.U32 R19, RZ, RZ, R9 ;  /* 0x000000ffff137224 */ /* 0x000fe400078e0009 */
[----:B------:R-:W-:Y:S01]  /*22a0*/  @!P5 IMAD.IADD R6, R6, 0x1, -R7 ;  /* 0x000000010606d824 */ /* 0x000fe200078e0a07 */
[----:B------:R-:W-:Y:S01]  /*22b0*/  ISETP.GE.AND P5, PT, R8, RZ, PT ;  /* 0x000000ff0800720c */ /* 0x000fe20003fa6270 */
[C---:B------:R-:W-:Y:S02]  /*22c0*/  IMAD R11, R7.reuse, R11, R4 ;  /* 0x0000000b070b7224 */ /* 0x040fe400078e0204 */
[----:B------:R-:W-:Y:S02]  /*22d0*/  IMAD.MOV.U32 R9, RZ, RZ, R17 ;  /* 0x000000ffff097224 */ /* 0x000fe400078e0011 */
[----:B------:R-:W-:Y:S01]  /*22e0*/  @!P3 IMAD.MOV R2, RZ, RZ, -R2 ;  /* 0x000000ffff02b224 */ /* 0x000fe200078e0a02 */
[C---:B------:R-:W-:Y:S01]  /*22f0*/  ISETP.GT.U32.AND P3, PT, R7.reuse, R0, PT ;  /* 0x000000000700720c */ /* 0x040fe20003f64070 */
[----:B------:R-:W-:Y:S01]  /*2300*/  @!P0 IMAD.MOV R19, RZ, RZ, -R19 ;  /* 0x000000ffff138224 */ /* 0x000fe200078e0a13 */
[C---:B------:R-:W-:Y:S01]  /*2310*/  ISETP.GT.U32.AND P0, PT, R7.reuse, R18, PT ;  /* 0x000000120700720c */ /* 0x040fe20003f04070 */
[----:B------:R-:W-:Y:S01]  /*2320*/  @!P1 IMAD.MOV R14, RZ, RZ, -R14 ;  /* 0x000000ffff0e9224 */ /* 0x000fe200078e0a0e */
[C---:B------:R-:W-:Y:S01]  /*2330*/  ISETP.GT.U32.AND P1, PT, R7.reuse, R6, PT ;  /* 0x000000060700720c */ /* 0x040fe20003f24070 */
[----:B------:R-:W-:Y:S01]  /*2340*/  @!P6 IMAD.MOV R9, RZ, RZ, -R9 ;  /* 0x000000ffff09e224 */ /* 0x000fe200078e0a09 */
[----:B------:R-:W-:Y:S01]  /*2350*/  ISETP.GT.U32.AND P6, PT, R7, R11, PT ;  /* 0x0000000b0700720c */ /* 0x000fe20003fc4070 */
[----:B------:R-:W-:Y:S01]  /*2360*/  STL [R1+0x16c], R19 ;  /* 0x00016c1301007387 */ /* 0x000fe20000100800 */
[----:B------:R-:W-:-:S02]  /*2370*/  VIADD R4, R23, 0x5f ;  /* 0x0000005f17047836 */ /* 0x000fc40000000000 */
[----:B------:R-:W-:Y:S01]  /*2380*/  VIADD R12, R23, 0x5d ;  /* 0x0000005d170c7836 */ /* 0x000fe20000000000 */
[----:B------:R-:W-:Y:S02]  /*2390*/  STL [R1+0x164], R14 ;  /* 0x0001640e01007387 */ /* 0x000fe40000100800 */
[--C-:B------:R-:W-:Y:S01]  /*23a0*/  @!P3 IMAD.IADD R0, R0, 0x1, -R7.reuse ;  /* 0x000000010000b824 */ /* 0x100fe200078e0a07 */
[----:B------:R-:W-:Y:S01]  /*23b0*/  IABS R13, R4 ;  /* 0x00000004000d7213 */ /* 0x000fe20000000000 */
[----:B------:R0:W-:Y:S01]  /*23c0*/  STL [R1+0x160], R2 ;  /* 0x0001600201007387 */ /* 0x0001e20000100800 */
[--C-:B------:R-:W-:Y:S01]  /*23d0*/  @!P0 IMAD.IADD R18, R18, 0x1, -R7.reuse ;  /* 0x0000000112128824 */ /* 0x100fe200078e0a07 */
[----:B------:R-:W-:Y:S01]  /*23e0*/  ISETP.GE.AND P0, PT, R16, RZ, PT ;  /* 0x000000ff1000720c */ /* 0x000fe20003f06270 */
[--C-:B------:R-:W-:Y:S01]  /*23f0*/  @!P1 IMAD.IADD R6, R6, 0x1, -R7.reuse ;  /* 0x0000000106069824 */ /* 0x100fe200078e0a07 */
[----:B------:R-:W-:Y:S01]  /*2400*/  ISETP.GE.AND P1, PT, R4, RZ, PT ;  /* 0x000000ff0400720c */ /* 0x000fe20003f26270 */
[----:B------:R-:W-:Y:S01]  /*2410*/  @!P6 IMAD.IADD R11, R11, 0x1, -R7 ;  /* 0x000000010b0be824 */ /* 0x000fe200078e0a07 */
[----:B------:R-:W-:Y:S01]  /*2420*/  ISETP.GT.U32.AND P6, PT, R7, R0, PT ;  /* 0x000000000700720c */ /* 0x000fe20003fc4070 */
[----:B------:R-:W-:Y:S01]  /*2430*/  IMAD.MOV.U32 R8, RZ, RZ, R18 ;  /* 0x000000ffff087224 */ /* 0x000fe200078e0012 */
[----:B------:R-:W-:Y:S01]  /*2440*/  STL [R1+0x15c], R9 ;  /* 0x00015c0901007387 */ /* 0x000fe20000100800 */
[----:B------:R-:W-:Y:S01]  /*2450*/  @!P4 IMAD.MOV R6, RZ, RZ, -R6 ;  /* 0x000000ffff06c224 */ /* 0x000fe200078e0a06 */
[----:B------:R-:W-:Y:S01]  /*2460*/  ISETP.GE.AND P4, PT, R12, RZ, PT ;  /* 0x000000ff0c00720c */ /* 0x000fe20003f86270 */
[----:B0-----:R-:W-:Y:S01]  /*2470*/  VIADD R2, R23, 0x5e ;  /* 0x0000005e17027836 */ /* 0x001fe20000000000 */
[----:B------:R-:W-:Y:S01]  /*2480*/  IABS R12, R12 ;  /* 0x0000000c000c7213 */ /* 0x000fe20000000000 */
[----:B------:R-:W-:Y:S01]  /*2490*/  @!P2 IMAD.MOV R8, RZ, RZ, -R8 ;  /* 0x000000ffff08a224 */ /* 0x000fe200078e0a08 */
[----:B------:R-:W-:Y:S01]  /*24a0*/  ISETP.GT.U32.AND P2, PT, R7, R11, PT ;  /* 0x0000000b0700720c */ /* 0x000fe20003f44070 */
[----:B------:R-:W-:Y:S01]  /*24b0*/  VIADD R18, R23, 0x59 ;  /* 0x0000005917127836 */ /* 0x000fe20000000000 */
[----:B------:R-:W-:-:S02]  /*24c0*/  IABS R5, R2 ;  /* 0x0000000200057213 */ /* 0x000fc40000000000 */
[----:B------:R-:W-:Y:S01]  /*24d0*/  ISETP.GE.AND P3, PT, R2, RZ, PT ;  /* 0x000000ff0200720c */ /* 0x000fe20003f66270 */
[----:B------:R-:W-:Y:S01]  /*24e0*/  @!P6 IMAD.IADD R0, R0, 0x1, -R7 ;  /* 0x000000010000e824 */ /* 0x000fe200078e0a07 */
[----:B------:R-:W-:Y:S01]  /*24f0*/  STL [R1+0x158], R8 ;  /* 0x0001580801007387 */ /* 0x000fe20000100800 */
[----:B------:R-:W-:Y:S02]  /*2500*/  IMAD.MOV.U32 R4, RZ, RZ, R5 ;  /* 0x000000ffff047224 */ /* 0x000fe400078e0005 */
[C---:B------:R-:W-:Y:S01]  /*2510*/  IMAD.HI.U32 R5, R10.reuse, R13, RZ ;  /* 0x0000000d0a057227 */ /* 0x040fe200078e00ff */
[----:B------:R0:W-:Y:S03]  /*2520*/  STL [R1+0x154], R6 ;  /* 0x0001540601007387 */ /* 0x0001e60000100800 */
[----:B------:R-:W-:Y:S02]  /*2530*/  IMAD.MOV R5, RZ, RZ, -R5 ;  /* 0x000000ffff057224 */ /* 0x000fe400078e0a05 */
[----:B------:R-:W-:-:S04]  /*2540*/  IMAD.HI.U32 R2, R10, R4, RZ ;  /* 0x000000040a027227 */ /* 0x000fc800078e00ff */
[C---:B------:R-:W-:Y:S02]  /*2550*/  IMAD R13, R7.reuse, R5, R13 ;  /* 0x00000005070d7224 */ /* 0x040fe400078e020d */
[----:B------:R-:W-:Y:S02]  /*2560*/  IMAD.MOV R2, RZ, RZ, -R2 ;  /* 0x000000ffff027224 */ /* 0x000fe400078e0a02 */
[----:B------:R-:W-:Y:S01]  /*2570*/  IMAD.MOV.U32 R14, RZ, RZ, R0 ;  /* 0x000000ffff0e7224 */ /* 0x000fe200078e0000 */
[C---:B------:R-:W-:Y:S01]  /*2580*/  ISETP.GT.U32.AND P6, PT, R7.reuse, R13, PT ;  /* 0x0000000d0700720c */ /* 0x040fe20003fc4070 */
[----:B------:R-:W-:Y:S02]  /*2590*/  IMAD R4, R7, R2, R4 ;  /* 0x0000000207047224 */ /* 0x000fe400078e0204 */
[----:B------:R-:W-:Y:S02]  /*25a0*/  @!P5 IMAD.MOV R14, RZ, RZ, -R14 ;  /* 0x000000ffff0ed224 */ /* 0x000fe400078e0a0e */
[----:B------:R-:W-:Y:S01]  /*25b0*/  @!P2 IMAD.IADD R11, R11, 0x1, -R7 ;  /* 0x000000010b0ba824 */ /* 0x000fe200078e0a07 */
[----:B------:R-:W-:Y:S01]  /*25c0*/  ISETP.GT.U32.AND P5, PT, R7, R4, PT ;  /* 0x000000040700720c */ /* 0x000fe20003fa4070 */
[----:B0-----:R-:W-:Y:S01]  /*25d0*/  IMAD.HI.U32 R6, R10, R12, RZ ;  /* 0x0000000c0a067227 */ /* 0x001fe200078e00ff */
[----:B------:R-:W-:Y:S03]  /*25e0*/  STL [R1+0x150], R14 ;  /* 0x0001500e01007387 */ /* 0x000fe60000100800 */
[----:B------:R-:W-:-:S02]  /*25f0*/  IMAD.MOV.U32 R9, RZ, RZ, R11 ;  /* 0x000000ffff097224 */ /* 0x000fc400078e000b */
[--C-:B------:R-:W-:Y:S02]  /*2600*/  @!P6 IMAD.IADD R13, R13, 0x1, -R7.reuse ;  /* 0x000000010d0de824 */ /* 0x100fe400078e0a07 */
[----:B------:R-:W-:Y:S01]  /*2610*/  VIADD R5, R23, 0x5b ;  /* 0x0000005b17057836 */ /* 0x000fe20000000000 */
[----:B------:R-:W-:Y:S01]  /*2620*/  @!P0 IADD3 R9, -R9, RZ, RZ ;  /* 0x000000ff09098210 */ /* 0x000fe20007ffe1ff */
[----:B------:R-:W-:Y:S01]  /*2630*/  VIADD R8, R23, 0x5c ;  /* 0x0000005c17087836 */ /* 0x000fe20000000000 */
[----:B------:R-:W-:Y:S01]  /*2640*/  ISETP.GT.U32.AND P6, PT, R7, R13, PT ;  /* 0x0000000d0700720c */ /* 0x000fe20003fc4070 */
[----:B------:R-:W-:Y:S01]  /*2650*/  VIADD R2, R23, 0x5a ;  /* 0x0000005a17027836 */ /* 0x000fe20000000000 */
[----:B------:R-:W-:Y:S01]  /*2660*/  IABS R11, R5 ;  /* 0x00000005000b7213 */ /* 0x000fe20000000000 */
[----:B------:R-:W-:Y:S01]  /*2670*/  IMAD.MOV R6, RZ, RZ, -R6 ;  /* 0x000000ffff067224 */ /* 0x000fe200078e0a06 */
[----:B------:R-:W-:Y:S01]  /*2680*/  ISETP.GE.AND P2, PT, R8, RZ, PT ;  /* 0x000000ff0800720c */ /* 0x000fe20003f46270 */
[----:B------:R-:W-:Y:S01]  /*2690*/  @!P5 IMAD.IADD R4, R4, 0x1, -R7 ;  /* 0x000000010404d824 */ /* 0x000fe200078e0a07 */
[----:B------:R0:W-:Y:S01]  /*26a0*/  STL [R1+0x114], R9 ;  /* 0x0001140901007387 */ /* 0x0001e20000100800 */
[----:B------:R-:W-:Y:S01]  /*26b0*/  IMAD R12, R7, R6, R12 ;  /* 0x00000006070c7224 */ /* 0x000fe200078e020c */
[----:B------:R-:W-:-:S02]  /*26c0*/  IABS R8, R8 ;  /* 0x0000000800087213 */ /* 0x000fc40000000000 */
[----:B------:R-:W-:Y:S01]  /*26d0*/  ISETP.GE.AND P0, PT, R5, RZ, PT ;  /* 0x000000ff0500720c */ /* 0x000fe20003f06270 */
[----:B------:R-:W-:Y:S01]  /*26e0*/  IMAD.HI.U32 R5, R10, R11, RZ ;  /* 0x0000000b0a057227 */ /* 0x000fe200078e00ff */
[----:B------:R-:W-:-:S03]  /*26f0*/  ISETP.GT.U32.AND P5, PT, R7, R4, PT ;  /* 0x000000040700720c */ /* 0x000fc60003fa4070 */
[----:B------:R-:W-:Y:S01]  /*2700*/  @!P6 IMAD.IADD R13, R13, 0x1, -R7 ;  /* 0x000000010d0de824 */ /* 0x000fe200078e0a07 */
[----:B0-----:R-:W-:Y:S01]  /*2710*/  IABS R9, R2 ;  /* 0x0000000200097213 */ /* 0x001fe20000000000 */
[----:B------:R-:W-:Y:S01]  /*2720*/  IMAD.HI.U32 R0, R10, R8, RZ ;  /* 0x000000080a007227 */ /* 0x000fe200078e00ff */
[----:B------:R-:W-:-:S03]  /*2730*/  ISETP.GT.U32.AND P6, PT, R7, R12, PT ;  /* 0x0000000c0700720c */ /* 0x000fc60003fc4070 */
[----:B------:R-:W-:-:S04]  /*2740*/  IMAD.HI.U32 R6, R10, R9, RZ ;  /* 0x000000090a067227 */ /* 0x000fc800078e00ff */
[----:B------:R-:W-:Y:S02]  /*2750*/  IMAD.MOV R5, RZ, RZ, -R5 ;  /* 0x000000ffff057224 */ /* 0x000fe400078e0a05 */
[----:B------:R-:W-:Y:S02]  /*2760*/  IMAD.MOV R0, RZ, RZ, -R0 ;  /* 0x000000ffff007224 */ /* 0x000fe400078e0a00 */
[----:B------:R-:W-:Y:S02]  /*2770*/  IMAD.MOV R6, RZ, RZ, -R6 ;  /* 0x000000ffff067224 */ /* 0x000fe400078e0a06 */
[C---:B------:R-:W-:Y:S02]  /*2780*/  IMAD R11, R7.reuse, R5, R11 ;  /* 0x00000005070b7224 */ /* 0x040fe400078e020b */
[----:B------:R-:W-:Y:S01]  /*2790*/  IMAD R8, R7, R0, R8 ;  /* 0x0000000007087224 */ /* 0x000fe200078e0208 */
[----:B------:R-:W-:Y:S01]  /*27a0*/  IABS R0, R18 ;  /* 0x0000001200007213 */ /* 0x000fe20000000000 */
[----:B------:R-:W-:-:S02]  /*27b0*/  IMAD.MOV.U32 R14, RZ, RZ, R13 ;  /* 0x000000ffff0e7224 */ /* 0x000fc400078e000d */
[C---:B------:R-:W-:Y:S02]  /*27c0*/  IMAD R9, R7.reuse, R6, R9 ;  /* 0x0000000607097224 */ /* 0x040fe400078e0209 */
[--C-:B------:R-:W-:Y:S01]  /*27d0*/  @!P5 IMAD.IADD R4, R4, 0x1, -R7.reuse ;  /* 0x000000010404d824 */ /* 0x100fe200078e0a07 */
[C---:B------:R-:W-:Y:S01]  /*27e0*/  ISETP.GT.U32.AND P5, PT, R7.reuse, R11, PT ;  /* 0x0000000b0700720c */ /* 0x040fe20003fa4070 */
[----:B------:R-:W-:Y:S01]  /*27f0*/  @!P1 IMAD.MOV R14, RZ, RZ, -R14 ;  /* 0x000000ffff0e9224 */ /* 0x000fe200078e0a0e */
[C---:B------:R-:W-:Y:S01]  /*2800*/  ISETP.GT.U32.AND P1, PT, R7.reuse, R8, PT ;  /* 0x000000080700720c */ /* 0x040fe20003f24070 */
[----:B------:R-:W-:Y:S01]  /*2810*/  @!P6 IMAD.IADD R12, R12, 0x1, -R7 ;  /* 0x000000010c0ce824 */ /* 0x000fe200078e0a07 */
[----:B------:R-:W-:Y:S01]  /*2820*/  ISETP.GT.U32.AND P6, PT, R7, R9, PT ;  /* 0x000000090700720c */ /* 0x000fe20003fc4070 */
[----:B------:R-:W-:Y:S01]  /*2830*/  IMAD.MOV.U32 R15, RZ, RZ, R4 ;  /* 0x000000ffff0f7224 */ /* 0x000fe200078e0004 */
[----:B------:R0:W-:Y:S01]  /*2840*/  STL [R1+0x148], R14 ;  /* 0x0001480e01007387 */ /* 0x0001e20000100800 */
[----:B------:R-:W-:-:S04]  /*2850*/  IMAD.HI.U32 R5, R10, R0, RZ ;  /* 0x000000000a057227 */ /* 0x000fc800078e00ff */
[----:B------:R-:W-:Y:S02]  /*2860*/  IMAD.MOV R5, RZ, RZ, -R5 ;  /* 0x000000ffff057224 */ /* 0x000fe400078e0a05 */
[--C-:B------:R-:W-:Y:S02]  /*2870*/  @!P5 IMAD.IADD R11, R11, 0x1, -R7.reuse ;  /* 0x000000010b0bd824 */ /* 0x100fe400078e0a07 */
[--C-:B------:R-:W-:Y:S01]  /*2880*/  @!P1 IMAD.IADD R8, R8, 0x1, -R7.reuse ;  /* 0x0000000108089824 */ /* 0x100fe200078e0a07 */
[----:B------:R-:W-:Y:S01]  /*2890*/  ISETP.GT.U32.AND P1, PT, R7, R12, PT ;  /* 0x0000000c0700720c */ /* 0x000fe20003f24070 */
[----:B0-----:R-:W-:Y:S02]  /*28a0*/  VIADD R14, R23, 0x58 ;  /* 0x00000058170e7836 */ /* 0x001fe40000000000 */
[----:B------:R-:W-:Y:S01]  /*28b0*/  @!P6 IMAD.IADD R9, R9, 0x1, -R7 ;  /* 0x000000010909e824 */ /* 0x000fe200078e0a07 */
[C---:B------:R-:W-:Y:S01]  /*28c0*/  ISETP.GT.U32.AND P6, PT, R7.reuse, R11, PT ;  /* 0x0000000b0700720c */ /* 0x040fe20003fc4070 */
[----:B------:R-:W-:Y:S01]  /*28d0*/  @!P3 IMAD.MOV R15, RZ, RZ, -R15 ;  /* 0x000000ffff0fb224 */ /* 0x000fe200078e0a0f */
[----:B------:R-:W-:Y:S01]  /*28e0*/  IABS R13, R14 ;  /* 0x0000000e000d7213 */ /* 0x000fe20000000000 */
[C---:B------:R-:W-:Y:S01]  /*28f0*/  IMAD R0, R7.reuse, R5, R0 ;  /* 0x0000000507007224 */ /* 0x040fe200078e0200 */
[----:B------:R-:W-:Y:S01]  /*2900*/  ISETP.GT.U32.AND P5, PT, R7, R8, PT ;  /* 0x000000080700720c */ /* 0x000fe20003fa4070 */
[----:B------:R-:W-:Y:S01]  /*2910*/  VIADD R5, R23, 0x56 ;  /* 0x0000005617057836 */ /* 0x000fe20000000000 */
[----:B------:R-:W-:Y:S01]  /*2920*/  ISETP.GT.U32.AND P3, PT, R7, R9, PT ;  /* 0x000000090700720c */ /* 0x000fe20003f64070 */
[----:B------:R-:W-:Y:S01]  /*2930*/  IMAD.HI.U32 R4, R10, R13, RZ ;  /* 0x0000000d0a047227 */ /* 0x000fe200078e00ff */
[----:B------:R0:W-:Y:S02]  /*2940*/  STL [R1+0x14c], R15 ;  /* 0x00014c0f01007387 */ /* 0x0001e40000100800 */
[----:B------:R-:W-:Y:S01]  /*2950*/  IABS R16, R5 ;  /* 0x0000000500107213 */ /* 0x000fe20000000000 */
[----:B------:R-:W-:-:S02]  /*2960*/  IMAD.MOV R4, RZ, RZ, -R4 ;  /* 0x000000ffff047224 */ /* 0x000fc400078e0a04 */
[----:B------:R-:W-:Y:S01]  /*2970*/  @!P1 IMAD.IADD R12, R12, 0x1, -R7 ;  /* 0x000000010c0c9824 */ /* 0x000fe200078e0a07 */
[C---:B------:R-:W-:Y:S01]  /*2980*/  ISETP.GT.U32.AND P1, PT, R7.reuse, R0, PT ;  /* 0x000000000700720c */ /* 0x040fe20003f24070 */
[----:B------:R-:W-:Y:S02]  /*2990*/  IMAD R13, R7, R4, R13 ;  /* 0x00000004070d7224 */ /* 0x000fe400078e020d */
[--C-:B------:R-:W-:Y:S01]  /*29a0*/  @!P6 IMAD.IADD R11, R11, 0x1, -R7.reuse ;  /* 0x000000010b0be824 */ /* 0x100fe200078e0a07 */
[----:B------:R-:W-:Y:S01]  /*29b0*/  MOV R20, R12 ;  /* 0x0000000c00147202 */ /* 0x000fe20000000f00 */
[--C-:B------:R-:W-:Y:S01]  /*29c0*/  @!P5 IMAD.IADD R8, R8, 0x1, -R7.reuse ;  /* 0x000000010808d824 */ /* 0x100fe200078e0a07 */
[----:B------:R-:W-:Y:S01]  /*29d0*/  ISETP.GT.U32.AND P6, PT, R7, R13, PT ;  /* 0x0000000d0700720c */ /* 0x000fe20003fc4070 */
[----:B------:R-:W-:Y:S01]  /*29e0*/  @!P3 IMAD.IADD R9, R9, 0x1, -R7 ;  /* 0x000000010909b824 */ /* 0x000fe200078e0a07 */
[----:B------:R-:W-:Y:S01]  /*29f0*/  ISETP.GE.AND P5, PT, R2, RZ, PT ;  /* 0x000000ff0200720c */ /* 0x000fe20003fa6270 */
[----:B------:R-:W-:Y:S01]  /*2a00*/  VIADD R2, R23, 0x55 ;  /* 0x0000005517027836 */ /* 0x000fe20000000000 */
[----:B------:R-:W-:Y:S01]  /*2a10*/  ISETP.GE.AND P3, PT, R18, RZ, PT ;  /* 0x000000ff1200720c */ /* 0x000fe20003f66270 */
[----:B------:R-:W-:-:S03]  /*2a20*/  IMAD.HI.U32 R4, R10, R16, RZ ;  /* 0x000000100a047227 */ /* 0x000fc600078e00ff */
[----:B------:R-:W-:Y:S01]  /*2a30*/  IABS R18, R2 ;  /* 0x0000000200127213 */ /* 0x000fe20000000000 */
[--C-:B------:R-:W-:Y:S01]  /*2a40*/  @!P1 IMAD.IADD R0, R0, 0x1, -R7.reuse ;  /* 0x0000000100009824 */ /* 0x100fe200078e0a07 */
[----:B------:R-:W-:Y:S01]  /*2a50*/  ISETP.GE.AND P1, PT, R14, RZ, PT ;  /* 0x000000ff0e00720c */ /* 0x000fe20003f26270 */
[----:B------:R-:W-:Y:S02]  /*2a60*/  IMAD.MOV.U32 R19, RZ, RZ, R8 ;  /* 0x000000ffff137224 */ /* 0x000fe400078e0008 */
[----:B------:R-:W-:Y:S02]  /*2a70*/  @!P6 IMAD.IADD R13, R13, 0x1, -R7 ;  /* 0x000000010d0de824 */ /* 0x000fe400078e0a07 */
[----:B------:R-:W-:Y:S02]  /*2a80*/  VIADD R6, R23, 0x57 ;  /* 0x0000005717067836 */ /* 0x000fe40000000000 */
[----:B------:R-:W-:Y:S02]  /*2a90*/  IMAD.MOV.U32 R14, RZ, RZ, R18 ;  /* 0x000000ffff0e7224 */ /* 0x000fe400078e0012 */
[----:B------:R-:W-:Y:S01]  /*2aa0*/  IMAD.MOV R4, RZ, RZ, -R4 ;  /* 0x000000ffff047224 */ /* 0x000fe200078e0a04 */
[----:B------:R-:W-:Y:S01]  /*2ab0*/  IABS R17, R6 ;  /* 0x0000000600117213 */ /* 0x000fe20000000000 */
[----:B------:R-:W-:Y:S01]  /*2ac0*/  @!P2 IMAD.MOV R19, RZ, RZ, -R19 ;  /* 0x000000ffff13a224 */ /* 0x000fe200078e0a13 */
[----:B------:R-:W-:Y:S01]  /*2ad0*/  ISETP.GT.U32.AND P2, PT, R7, R13, PT ;  /* 0x0000000d0700720c */ /* 0x000fe20003f44070 */
[----:B------:R-:W-:-:S04]  /*2ae0*/  IMAD.HI.U32 R12, R10, R14, RZ ;  /* 0x0000000e0a0c7227 */ /* 0x000fc800078e00ff */
[C---:B------:R-:W-:Y:S02]  /*2af0*/  IMAD R16, R7.reuse, R4, R16 ;  /* 0x0000000407107224 */ /* 0x040fe400078e0210 */
[----:B------:R-:W-:Y:S01]  /*2b00*/  @!P4 IMAD.MOV R20, RZ, RZ, -R20 ;  /* 0x000000ffff14c224 */ /* 0x000fe200078e0a14 */
[C---:B------:R-:W-:Y:S01]  /*2b10*/  ISETP.GT.U32.AND P4, PT, R7.reuse, R0, PT ;  /* 0x000000000700720c */ /* 0x040fe20003f84070 */
[----:B------:R-:W-:Y:S02]  /*2b20*/  IMAD.MOV R8, RZ, RZ, -R12 ;  /* 0x000000ffff087224 */ /* 0x000fe400078e0a0c */
[----:B0-----:R-:W-:Y:S01]  /*2b30*/  IMAD.HI.U32 R15, R10, R17, RZ ;  /* 0x000000110a0f7227 */ /* 0x001fe200078e00ff */
[----:B------:R-:W-:Y:S03]  /*2b40*/  STL [R1+0x110], R20 ;  /* 0x0001101401007387 */ /* 0x000fe60000100800 */
[----:B------:R-:W-:Y:S01]  /*2b50*/  @!P5 IMAD.MOV R9, RZ, RZ, -R9 ;  /* 0x000000ffff09d224 */ /* 0x000fe200078e0a09 */
[C---:B------:R-:W-:Y:S01]  /*2b60*/  ISETP.GT.U32.AND P5, PT, R7.reuse, R16, PT ;  /* 0x000000100700720c */ /* 0x040fe20003fa4070 */
[----:B------:R-:W-:Y:S01]  /*2b70*/  IMAD R14, R7, R8, R14 ;  /* 0x00000008070e7224 */ /* 0x000fe200078e020e */
[----:B------:R-:W-:Y:S01]  /*2b80*/  STL [R1+0x10c], R19 ;  /* 0x00010c1301007387 */ /* 0x000fe20000100800 */
[----:B------:R-:W-:-:S02]  /*2b90*/  IMAD.MOV R15, RZ, RZ, -R15 ;  /* 0x000000ffff0f7224 */ /* 0x000fc400078e0a0f */
[----:B------:R-:W-:Y:S01]  /*2ba0*/  @!P2 IMAD.IADD R13, R13, 0x1, -R7 ;  /* 0x000000010d0da824 */ /* 0x000fe200078e0a07 */
[C---:B------:R-:W-:Y:S01]  /*2bb0*/  ISETP.GT.U32.AND P2, PT, R7.reuse, R14, PT ;  /* 0x0000000e0700720c */ /* 0x040fe20003f44070 */
[C---:B------:R-:W-:Y:S02]  /*2bc0*/  IMAD R17, R7.reuse, R15, R17 ;  /* 0x0000000f07117224 */ /* 0x040fe400078e0211 */
[----:B------:R-:W-:Y:S01]  /*2bd0*/  @!P0 IMAD.MOV R11, RZ, RZ, -R11 ;  /* 0x000000ffff0b8224 */ /* 0x000fe200078e0a0b */
[----:B------:R-:W-:Y:S01]  /*2be0*/  ISETP.GE.AND P0, PT, R6, RZ, PT ;  /* 0x000000ff0600720c */ /* 0x000fe20003f06270 */
[--C-:B------:R-:W-:Y:S01]  /*2bf0*/  @!P4 IMAD.IADD R0, R0, 0x1, -R7.reuse ;  /* 0x000000010000c824 */ /* 0x100fe200078e0a07 */
[----:B------:R-:W-:Y:S01]  /*2c00*/  ISETP.GT.U32.AND P6, PT, R7, R17, PT ;  /* 0x000000110700720c */ /* 0x000fe20003fc4070 */
[----:B------:R-:W-:Y:S01]  /*2c10*/  @!P5 IMAD.IADD R16, R16, 0x1, -R7 ;  /* 0x000000011010d824 */ /* 0x000fe200078e0a07 */
[----:B------:R-:W-:Y:S01]  /*2c20*/  STL [R1+0x108], R11 ;  /* 0x0001080b01007387 */ /* 0x000fe20000100800 */
[----:B------:R-:W-:Y:S01]  /*2c30*/  ISETP.GE.AND P4, PT, R5, RZ, PT ;  /* 0x000000ff0500720c */ /* 0x000fe20003f86270 */
[----:B------:R-:W-:-:S02]  /*2c40*/  VIADD R5, R23, 0x53 ;  /* 0x0000005317057836 */ /* 0x000fc40000000000 */
[----:B------:R0:W-:Y:S01]  /*2c50*/  STL [R1+0x104], R9 ;  /* 0x0001040901007387 */ /* 0x0001e20000100800 */
[----:B------:R-:W-:Y:S01]  /*2c60*/  ISETP.GT.U32.AND P5, PT, R7, R16, PT ;  /* 0x000000100700720c */ /* 0x000fe20003fa4070 */
[--C-:B------:R-:W-:Y:S01]  /*2c70*/  @!P2 IMAD.IADD R14, R14, 0x1, -R7.reuse ;  /* 0x000000010e0ea824 */ /* 0x100fe200078e0a07 */
[----:B------:R-:W-:Y:S01]  /*2c80*/  IABS R8, R5 ;  /* 0x0000000500087213 */ /* 0x000fe20000000000 */
[C---:B------:R-:W-:Y:S02]  /*2c90*/  VIADD R4, R23.reuse, 0x54 ;  /* 0x0000005417047836 */ /* 0x040fe40000000000 */
[----:B------:R-:W-:Y:S01]  /*2ca0*/  VIADD R6, R23, 0x52 ;  /* 0x0000005217067836 */ /* 0x000fe20000000000 */
[----:B------:R-:W-:Y:S01]  /*2cb0*/  ISETP.GT.U32.AND P2, PT, R7, R14, PT ;  /* 0x0000000e0700720c */ /* 0x000fe20003f44070 */
[----:B------:R-:W-:Y:S01]  /*2cc0*/  @!P6 IMAD.IADD R17, R17, 0x1, -R7 ;  /* 0x000000011111e824 */ /* 0x000fe200078e0a07 */
[----:B------:R-:W-:Y:S01]  /*2cd0*/  IABS R12, R4 ;  /* 0x00000004000c7213 */ /* 0x000fe20000000000 */
[----:B0-----:R-:W-:Y:S01]  /*2ce0*/  IMAD.MOV.U32 R9, RZ, RZ, R0 ;  /* 0x000000ffff097224 */ /* 0x001fe200078e0000 */
[----:B------:R-:W-:Y:S01]  /*2cf0*/  ISETP.GE.AND P6, PT, R2, RZ, PT ;  /* 0x000000ff0200720c */ /* 0x000fe20003fc6270 */
[----:B------:R-:W-:Y:S01]  /*2d00*/  VIADD R0, R23, 0x51 ;  /* 0x0000005117007836 */ /* 0x000fe20000000000 */
[----:B------:R-:W-:Y:S01]  /*2d10*/  IABS R15, R6 ;  /* 0x00000006000f7213 */ /* 0x000fe20000000000 */
[----:B------:R-:W-:Y:S01]  /*2d20*/  @!P3 IMAD.MOV R9, RZ, RZ, -R9 ;  /* 0x000000ffff09b224 */ /* 0x000fe200078e0a09 */
[----:B------:R-:W-:Y:S01]  /*2d30*/  ISETP.GT.U32.AND P3, PT, R7, R17, PT ;  /* 0x000000110700720c */ /* 0x000fe20003f64070 */
[----:B------:R-:W-:-:S03]  /*2d40*/  IMAD.HI.U32 R2, R10, R12, RZ ;  /* 0x0000000c0a027227 */ /* 0x000fc600078e00ff */
[----:B------:R0:W-:Y:S01]  /*2d50*/  STL [R1+0x144], R9 ;  /* 0x0001440901007387 */ /* 0x0001e20000100800 */
[--C-:B------:R-:W-:Y:S01]  /*2d60*/  @!P5 IMAD.IADD R16, R16, 0x1, -R7.reuse ;  /* 0x000000011010d824 */ /* 0x100fe200078e0a07 */
[----:B------:R-:W-:Y:S01]  /*2d70*/  ISETP.GE.AND P5, PT, R4, RZ, PT ;  /* 0x000000ff0400720c */ /* 0x000fe20003fa6270 */
[----:B------:R-:W-:Y:S02]  /*2d80*/  IMAD.MOV R2, RZ, RZ, -R2 ;  /* 0x000000ffff027224 */ /* 0x000fe400078e0a02 */
[--C-:B------:R-:W-:Y:S02]  /*2d90*/  @!P2 IMAD.IADD R14, R14, 0x1, -R7.reuse ;  /* 0x000000010e0ea824 */ /* 0x100fe400078e0a07 */
[----:B------:R-:W-:Y:S01]  /*2da0*/  IMAD R12, R7, R2, R12 ;  /* 0x00000002070c7224 */ /* 0x000fe200078e020c */
[----:B------:R-:W-:Y:S01]  /*2db0*/  IABS R2, R0 ;  /* 0x0000000000027213 */ /* 0x000fe20000000000 */
[----:B------:R-:W-:Y:S02]  /*2dc0*/  @!P3 IMAD.IADD R17, R17, 0x1, -R7 ;  /* 0x000000011111b824 */ /* 0x000fe400078e0a07 */
[----:B0-----:R-:W-:Y:S01]  /*2dd0*/  IMAD.HI.U32 R9, R10, R8, RZ ;  /* 0x000000080a097227 */ /* 0x001fe200078e00ff */
[----:B------:R-:W-:-:S03]  /*2de0*/  ISETP.GT.U32.AND P3, PT, R7, R12, PT ;  /* 0x0000000c0700720c */ /* 0x000fc60003f64070 */
[----:B------:R-:W-:Y:S02]  /*2df0*/  IMAD.MOV R9, RZ, RZ, -R9 ;  /* 0x000000ffff097224 */ /* 0x000fe400078e0a09 */
[----:B------:R-:W-:Y:S02]  /*2e00*/  IMAD.MOV.U32 R19, RZ, RZ, R17 ;  /* 0x000000ffff137224 */ /* 0x000fe400078e0011 */
[----:B------:R-:W-:Y:S02]  /*2e10*/  IMAD R4, R7, R9, R8 ;  /* 0x0000000907047224 */ /* 0x000fe400078e0208 */
[----:B------:R-:W-:Y:S02]  /*2e20*/  VIADD R9, R23, 0x50 ;  /* 0x0000005017097836 */ /* 0x000fe40000000000 */
[----:B------:R-:W-:Y:S01]  /*2e30*/  IMAD.HI.U32 R18, R10, R15, RZ ;  /* 0x0000000f0a127227 */ /* 0x000fe200078e00ff */
[----:B------:R-:W-:Y:S02]  /*2e40*/  ISETP.GT.U32.AND P2, PT, R7, R4, PT ;  /* 0x000000040700720c */ /* 0x000fe40003f44070 */
[----:B------:R-:W-:Y:S01]  /*2e50*/  IABS R11, R9 ;  /* 0x00000009000b7213 */ /* 0x000fe20000000000 */
[----:B------:R-:W-:-:S02]  /*2e60*/  @!P0 IMAD.MOV R19, RZ, RZ, -R19 ;  /* 0x000000ffff138224 */ /* 0x000fc400078e0a13 */
[----:B------:R-:W-:Y:S01]  /*2e70*/  @!P3 IMAD.IADD R12, R12, 0x1, -R7 ;  /* 0x000000010c0cb824 */ /* 0x000fe200078e0a07 */
[----:B------:R-:W-:Y:S01]  /*2e80*/  ISETP.GE.AND P3, PT, R5, RZ, PT ;  /* 0x000000ff0500720c */ /* 0x000fe20003f66270 */
[----:B------:R-:W-:Y:S02]  /*2e90*/  IMAD.MOV.U32 R20, RZ, RZ, R13 ;  /* 0x000000ffff147224 */ /* 0x000fe400078e000d */
[----:B------:R-:W-:-:S03]  /*2ea0*/  IMAD.HI.U32 R13, R10, R11, RZ ;  /* 0x0000000b0a0d7227 */ /* 0x000fc600078e00ff */
[----:B------:R-:W-:Y:S01]  /*2eb0*/  @!P1 IADD3 R20, -R20, RZ, RZ ;  /* 0x000000ff14149210 */ /* 0x000fe20007ffe1ff */
[----:B------:R-:W-:Y:S01]  /*2ec0*/  @!P2 IMAD.IADD R4, R4, 0x1, -R7 ;  /* 0x000000010404a824 */ /* 0x000fe200078e0a07 */
[C---:B------:R-:W-:Y:S01]  /*2ed0*/  ISETP.GT.U32.AND P2, PT, R7.reuse, R12, PT ;  /* 0x0000000c0700720c */ /* 0x040fe20003f44070 */
[----:B------:R-:W-:Y:S02]  /*2ee0*/  IMAD.HI.U32 R8, R10, R2, RZ ;  /* 0x000000020a087227 */ /* 0x000fe400078e00ff */
[----:B------:R-:W-:Y:S01]  /*2ef0*/  STL [R1+0x100], R20 ;  /* 0x0001001401007387 */ /* 0x000fe20000100800 */
[----:B------:R-:W-:Y:S01]  /*2f00*/  ISETP.GT.U32.AND P0, PT, R7, R4, PT ;  /* 0x000000040700720c */ /* 0x000fe20003f04070 */
[----:B------:R-:W-:Y:S02]  /*2f10*/  IMAD.MOV R18, RZ, RZ, -R18 ;  /* 0x000000ffff127224 */ /* 0x000fe400078e0a12 */
[----:B------:R-:W-:Y:S01]  /*2f20*/  IMAD.MOV R13, RZ, RZ, -R13 ;  /* 0x000000ffff0d7224 */ /* 0x000fe200078e0a0d */
[----:B------:R-:W-:Y:S01]  /*2f30*/  STL [R1+0xfc], R19 ;  /* 0x0000fc1301007387 */ /* 0x000fe20000100800 */
[----:B------:R-:W-:-:S02]  /*2f40*/  IMAD.MOV R8, RZ, RZ, -R8 ;  /* 0x000000ffff087224 */ /* 0x000fc400078e0a08 */
[C---:B------:R-:W-:Y:S02]  /*2f50*/  IMAD R15, R7.reuse, R18, R15 ;  /* 0x00000012070f7224 */ /* 0x040fe400078e020f */
[C---:B------:R-:W-:Y:S02]  /*2f60*/  IMAD R11, R7.reuse, R13, R11 ;  /* 0x0000000d070b7224 */ /* 0x040fe400078e020b */
[C---:B------:R-:W-:Y:S01]  /*2f70*/  IMAD R2, R7.reuse, R8, R2 ;  /* 0x0000000807027224 */ /* 0x040fe200078e0202 */
[C---:B------:R-:W-:Y:S01]  /*2f80*/  ISETP.GT.U32.AND P1, PT, R7.reuse, R15, PT ;  /* 0x0000000f0700720c */ /* 0x040fe20003f24070 */
[--C-:B------:R-:W-:Y:S01]  /*2f90*/  @!P0 IMAD.IADD R4, R4, 0x1, -R7.reuse ;  /* 0x0000000104048824 */ /* 0x100fe200078e0a07 */
[C---:B------:R-:W-:Y:S01]  /*2fa0*/  ISETP.GT.U32.AND P0, PT, R7.reuse, R11, PT ;  /* 0x0000000b0700720c */ /* 0x040fe20003f04070 */
[----:B------:R-:W-:Y:S01]  /*2fb0*/  @!P6 IMAD.MOV R14, RZ, RZ, -R14 ;  /* 0x000000ffff0ee224 */ /* 0x000fe200078e0a0e */
[----:B------:R-:W-:Y:S01]  /*2fc0*/  ISETP.GT.U32.AND P6, PT, R7, R2, PT ;  /* 0x000000020700720c */ /* 0x000fe20003fc4070 */
[----:B------:R-:W-:Y:S01]  /*2fd0*/  @!P4 IMAD.MOV R16, RZ, RZ, -R16 ;  /* 0x000000ffff10c224 */ /* 0x000fe200078e0a10 */
[----:B------:R-:W-:Y:S01]  /*2fe0*/  ISETP.GE.AND P4, PT, R6, RZ, PT ;  /* 0x000000ff0600720c */ /* 0x000fe20003f86270 */
[----:B------:R-:W-:Y:S01]  /*2ff0*/  @!P2 IMAD.IADD R12, R12, 0x1, -R7 ;  /* 0x000000010c0ca824 */ /* 0x000fe200078e0a07 */
[----:B------:R-:W-:Y:S01]  /*3000*/  ISETP.GE.AND P2, PT, R0, RZ, PT ;  /* 0x000000ff0000720c */ /* 0x000fe20003f46270 */
[C---:B------:R-:W-:Y:S01]  /*3010*/  VIADD R5, R23.reuse, 0x4f ;  /* 0x0000004f17057836 */ /* 0x040fe20000000000 */
[----:B------:R-:W-:Y:S01]  /*3020*/  STL [R1+0xf8], R16 ;  /* 0x0000f81001007387 */ /* 0x000fe20000100800 */
[----:B------:R-:W-:-:S02]  /*3030*/  VIADD R0, R23, 0x4e ;  /* 0x0000004e17007836 */ /* 0x000fc40000000000 */
[--C-:B------:R-:W-:Y:S01]  /*3040*/  @!P1 IMAD.IADD R15, R15, 0x1, -R7.reuse ;  /* 0x000000010f0f9824 */ /* 0x100fe200078e0a07 */
[----:B------:R0:W-:Y:S01]  /*3050*/  STL [R1+0xf4], R14 ;  /* 0x0000f40e01007387 */ /* 0x0001e20000100800 */
[----:B------:R-:W-:Y:S01]  /*3060*/  IABS R8, R5 ;  /* 0x0000000500087213 */ /* 0x000fe20000000000 */
[--C-:B------:R-:W-:Y:S01]  /*3070*/  @!P0 IMAD.IADD R11, R11, 0x1, -R7.reuse ;  /* 0x000000010b0b8824 */ /* 0x100fe200078e0a07 */
[----:B------:R-:W-:Y:S01]  /*3080*/  IABS R13, R0 ;  /* 0x00000000000d7213 */ /* 0x000fe20000000000 */
[----:B------:R-:W-:Y:S01]  /*3090*/  @!P6 IMAD.IADD R2, R2, 0x1, -R7 ;  /* 0x000000010202e824 */ /* 0x000fe200078e0a07 */
[C---:B------:R-:W-:Y:S01]  /*30a0*/  ISETP.GT.U32.AND P6, PT, R7.reuse, R15, PT ;  /* 0x0000000f0700720c */ /* 0x040fe20003fc4070 */
[----:B------:R-:W-:Y:S01]  /*30b0*/  IMAD.HI.U32 R6, R10, R8, RZ ;  /* 0x000000080a067227 */ /* 0x000fe200078e00ff */
[----:B------:R-:W-:Y:S02]  /*30c0*/  ISETP.GT.U32.AND P0, PT, R7, R11, PT ;  /* 0x0000000b0700720c */ /* 0x000fe40003f04070 */
[----:B------:R-:W-:Y:S01]  /*30d0*/  ISETP.GE.AND P1, PT, R9, RZ, PT ;  /* 0x000000ff0900720c */ /* 0x000fe20003f26270 */
[----:B0-----:R-:W-:-:S02]  /*30e0*/  IMAD.MOV.U32 R14, RZ, RZ, R12 ;  /* 0x000000ffff0e7224 */ /* 0x001fc400078e000c */
        /* <DEDUP_REMOVED lines=8> */
[----:B------:R-:W-:-:S02]  /*3170*/  VIADD R9, R23, 0x4d ;  /* 0x0000004d17097836 */ /* 0x000fc40000000000 */
[----:B------:R-:W-:Y:S02]  /*3180*/  IMAD.MOV.U32 R16, RZ, RZ, R15 ;  /* 0x000000ffff107224 */ /* 0x000fe400078e000f */
[----:B------:R-:W-:Y:S01]  /*3190*/  @!P1 IMAD.MOV R11, RZ, RZ, -R11 ;  /* 0x000000ffff0b9224 */ /* 0x000fe200078e0a0b */
[----:B------:R-:W-:Y:S01]  /*31a0*/  IABS R12, R9 ;  /* 0x00000009000c7213 */ /* 0x000fe20000000000 */
[----:B------:R-:W-:Y:S01]  /*31b0*/  @!P5 IMAD.IADD R2, R2, 0x1, -R7 ;  /* 0x000000010202d824 */ /* 0x000fe200078e0a07 */
[----:B------:R-:W-:Y:S01]  /*31c0*/  ISETP.GE.AND P5, PT, R0, RZ, PT ;  /* 0x000000ff0000720c */ /* 0x000fe20003fa6270 */
[----:B0-----:R-:W-:Y:S02]  /*31d0*/  IMAD.MOV.U32 R14, RZ, RZ, R4 ;  /* 0x000000ffff0e7224 */ /* 0x001fe400078e0004 */
[----:B------:R-:W-:-:S04]  /*31e0*/  IMAD.HI.U32 R4, R10, R13, RZ ;  /* 0x0000000d0a047227 */ /* 0x000fc800078e00ff */
[----:B------:R-:W-:Y:S02]  /*31f0*/  IMAD.MOV R4, RZ, RZ, -R4 ;  /* 0x000000ffff047224 */ /* 0x000fe400078e0a04 */
[----:B------:R-:W-:Y:S01]  /*3200*/  @!P3 IMAD.MOV R14, RZ, RZ, -R14 ;  /* 0x000000ffff0eb224 */ /* 0x000fe200078e0a0e */
[----:B------:R-:W-:Y:S01]  /*3210*/  ISETP.GE.AND P3, PT, R5, RZ, PT ;  /* 0x000000ff0500720c */ /* 0x000fe20003f66270 */
[----:B------:R-:W-:Y:S02]  /*3220*/  IMAD R13, R7, R4, R13 ;  /* 0x00000004070d7224 */ /* 0x000fe400078e020d */
[----:B------:R-:W-:Y:S01]  /*3230*/  VIADD R4, R23, 0x4c ;  /* 0x0000004c17047836 */ /* 0x000fe20000000000 */
[----:B------:R0:W-:Y:S01]  /*3240*/  STL [R1+0xec], R14 ;  /* 0x0000ec0e01007387 */ /* 0x0001e20000100800 */
[----:B------:R-:W-:Y:S01]  /*3250*/  @!P6 IMAD.IADD R8, R8, 0x1, -R7 ;  /* 0x000000010808e824 */ /* 0x000fe200078e0a07 */
[----:B------:R-:W-:Y:S01]  /*3260*/  ISETP.GT.U32.AND P0, PT, R7, R13, PT ;  /* 0x0000000d0700720c */ /* 0x000fe20003f04070 */
[----:B------:R-:W-:Y:S01]  /*3270*/  VIADD R5, R23, 0x4b ;  /* 0x0000004b17057836 */ /* 0x000fe20000000000 */
[----:B------:R-:W-:Y:S01]  /*3280*/  IABS R0, R4 ;  /* 0x0000000400007213 */ /* 0x000fe20000000000 */
[----:B------:R-:W-:Y:S01]  /*3290*/  @!P4 IMAD.MOV R16, RZ, RZ, -R16 ;  /* 0x000000ffff10c224 */ /* 0x000fe200078e0a10 */
[----:B------:R-:W-:Y:S01]  /*32a0*/  ISETP.GT.U32.AND P4, PT, R7, R8, PT ;  /* 0x000000080700720c */ /* 0x000fe20003f84070 */
[----:B------:R-:W-:Y:S01]  /*32b0*/  IMAD.MOV.U32 R15, RZ, RZ, R2 ;  /* 0x000000ffff0f7224 */ /* 0x000fe200078e0002 */
[----:B------:R-:W-:Y:S01]  /*32c0*/  ISETP.GE.AND P6, PT, R9, RZ, PT ;  /* 0x000000ff0900720c */ /* 0x000fe20003fc6270 */
[----:B------:R-:W-:Y:S01]  /*32d0*/  IMAD.HI.U32 R9, R10, R0, RZ ;  /* 0x000000000a097227 */ /* 0x000fe200078e00ff */
[----:B------:R-:W-:Y:S01]  /*32e0*/  IABS R6, R5 ;  /* 0x0000000500067213 */ /* 0x000fe20000000000 */
[----:B------:R-:W-:Y:S01]  /*32f0*/  STL [R1+0xe8], R16 ;  /* 0x0000e81001007387 */ /* 0x000fe20000100800 */
[----:B------:R-:W-:Y:S01]  /*3300*/  ISETP.GE.AND P1, PT, R4, RZ, PT ;  /* 0x000000ff0400720c */ /* 0x000fe20003f26270 */
[----:B0-----:R-:W-:Y:S01]  /*3310*/  IMAD.HI.U32 R14, R10, R12, RZ ;  /* 0x0000000c0a0e7227 */ /* 0x001fe200078e00ff */
[----:B------:R-:W-:-:S03]  /*3320*/  IADD3 R4, -R9, RZ, RZ ;  /* 0x000000ff09047210 */ /* 0x000fc60007ffe1ff */
[----:B------:R-:W-:Y:S02]  /*3330*/  @!P0 IMAD.IADD R13, R13, 0x1, -R7 ;  /* 0x000000010d0d8824 */ /* 0x000fe400078e0a07 */
[----:B------:R-:W-:Y:S02]  /*3340*/  IMAD.MOV R14, RZ, RZ, -R14 ;  /* 0x000000ffff0e7224 */ /* 0x000fe400078e0a0e */
[----:B------:R-:W-:Y:S01]  /*3350*/  IMAD.HI.U32 R2, R10, R6, RZ ;  /* 0x000000060a027227 */ /* 0x000fe200078e00ff */
[----:B------:R-:W-:-:S03]  /*3360*/  ISETP.GT.U32.AND P0, PT, R7, R13, PT ;  /* 0x0000000d0700720c */ /* 0x000fc60003f04070 */
[C---:B------:R-:W-:Y:S02]  /*3370*/  IMAD R12, R7.reuse, R14, R12 ;  /* 0x0000000e070c7224 */ /* 0x040fe400078e020c */
[----:B------:R-:W-:Y:S02]  /*3380*/  @!P2 IMAD.MOV R15, RZ, RZ, -R15 ;  /* 0x000000ffff0fa224 */ /* 0x000fe400078e0a0f */
[C---:B------:R-:W-:Y:S01]  /*3390*/  IMAD R0, R7.reuse, R4, R0 ;  /* 0x0000000407007224 */ /* 0x040fe200078e0200 */
[----:B------:R-:W-:Y:S01]  /*33a0*/  ISETP.GT.U32.AND P2, PT, R7, R12, PT ;  /* 0x0000000c0700720c */ /* 0x000fe20003f44070 */
[----:B------:R-:W-:Y:S01]  /*33b0*/  IMAD.MOV R2, RZ, RZ, -R2 ;  /* 0x000000ffff027224 */ /* 0x000fe200078e0a02 */
[----:B------:R0:W-:Y:S01]  /*33c0*/  STL [R1+0x12c], R15 ;  /* 0x00012c0f01007387 */ /* 0x0001e20000100800 */
[--C-:B------:R-:W-:Y:S01]  /*33d0*/  @!P4 IMAD.IADD R8, R8, 0x1, -R7.reuse ;  /* 0x000000010808c824 */ /* 0x100fe200078e0a07 */
[----:B------:R-:W-:Y:S01]  /*33e0*/  ISETP.GE.AND P4, PT, R5, RZ, PT ;  /* 0x000000ff0500720c */ /* 0x000fe20003f86270 */
[----:B------:R-:W-:Y:S01]  /*33f0*/  @!P0 IMAD.IADD R13, R13, 0x1, -R7 ;  /* 0x000000010d0d8824 */ /* 0x000fe200078e0a07 */
[C---:B------:R-:W-:Y:S01]  /*3400*/  ISETP.GT.U32.AND P0, PT, R7.reuse, R0, PT ;  /* 0x000000000700720c */ /* 0x040fe20003f04070 */
[----:B------:R-:W-:Y:S01]  /*3410*/  IMAD R6, R7, R2, R6 ;  /* 0x0000000207067224 */ /* 0x000fe200078e0206 */
[----:B------:R1:W-:Y:S01]  /*3420*/  STL [R1+0x130], R11 ;  /* 0x0001300b01007387 */ /* 0x0003e20000100800 */
[----:B------:R-:W-:-:S02]  /*3430*/  VIADD R4, R23, 0x49 ;  /* 0x0000004917047836 */ /* 0x000fc40000000000 */
[----:B------:R-:W-:Y:S02]  /*3440*/  IMAD.MOV.U32 R14, RZ, RZ, R13 ;  /* 0x000000ffff0e7224 */ /* 0x000fe400078e000d */
[----:B0-----:R-:W-:Y:S01]  /*3450*/  IMAD.MOV.U32 R15, RZ, RZ, R8 ;  /* 0x000000ffff0f7224 */ /* 0x001fe200078e0008 */
[----:B------:R-:W-:Y:S01]  /*3460*/  IABS R9, R4 ;  /* 0x0000000400097213 */ /* 0x000fe20000000000 */
[----:B------:R-:W-:Y:S02]  /*3470*/  @!P2 IMAD.IADD R12, R12, 0x1, -R7 ;  /* 0x000000010c0ca824 */ /* 0x000fe400078e0a07 */
[----:B------:R-:W-:Y:S01]  /*3480*/  @!P3 IMAD.MOV R15, RZ, RZ, -R15 ;  /* 0x000000ffff0fb224 */ /* 0x000fe200078e0a0f */
[----:B------:R-:W-:Y:S01]  /*3490*/  ISETP.GT.U32.AND P3, PT, R7, R6, PT ;  /* 0x000000060700720c */ /* 0x000fe20003f64070 */
[----:B-1----:R-:W-:Y:S01]  /*34a0*/  VIADD R11, R23, 0x4a ;  /* 0x0000004a170b7836 */ /* 0x002fe20000000000 */
[----:B------:R-:W-:Y:S01]  /*34b0*/  ISETP.GT.U32.AND P2, PT, R7, R12, PT ;  /* 0x0000000c0700720c */ /* 0x000fe20003f44070 */
[--C-:B------:R-:W-:Y:S01]  /*34c0*/  @!P0 IMAD.IADD R0, R0, 0x1, -R7.reuse ;  /* 0x0000000100008824 */ /* 0x100fe200078e0a07 */
[----:B------:R-:W-:Y:S01]  /*34d0*/  STL [R1+0x138], R15 ;  /* 0x0001380f01007387 */ /* 0x000fe20000100800 */
[----:B------:R-:W-:Y:S01]  /*34e0*/  VIADD R2, R23, 0x48 ;  /* 0x0000004817027836 */ /* 0x000fe20000000000 */
[----:B------:R-:W-:Y:S01]  /*34f0*/  IABS R5, R11 ;  /* 0x0000000b00057213 */ /* 0x000fe20000000000 */
[----:B------:R-:W-:Y:S01]  /*3500*/  @!P5 IMAD.MOV R14, RZ, RZ, -R14 ;  /* 0x000000ffff0ed224 */ /* 0x000fe200078e0a0e */
[----:B------:R-:W-:Y:S01]  /*3510*/  ISETP.GT.U32.AND P0, PT, R7, R0, PT ;  /* 0x000000000700720c */ /* 0x000fe20003f04070 */
[----:B------:R-:W-:Y:S01]  /*3520*/  VIADD R19, R23, 0x3b ;  /* 0x0000003b17137836 */ /* 0x000fe20000000000 */
[----:B------:R-:W-:Y:S01]  /*3530*/  IABS R8, R2 ;  /* 0x0000000200087213 */ /* 0x000fe20000000000 */
[----:B------:R-:W-:Y:S01]  /*3540*/  IMAD.HI.U32 R13, R10, R5, RZ ;  /* 0x000000050a0d7227 */ /* 0x000fe200078e00ff */
[----:B------:R-:W-:Y:S01]  /*3550*/  ISETP.GE.AND P5, PT, R11, RZ, PT ;  /* 0x000000ff0b00720c */ /* 0x000fe20003fa6270 */
[----:B------:R0:W-:Y:S02]  /*3560*/  STL [R1+0x140], R14 ;  /* 0x0001400e01007387 */ /* 0x0001e40000100800 */
[----:B------:R-:W-:-:S02]  /*3570*/  @!P3 IMAD.IADD R6, R6, 0x1, -R7 ;  /* 0x000000010606b824 */ /* 0x000fc400078e0a07 */
[----:B------:R-:W-:Y:S02]  /*3580*/  IMAD.MOV R13, RZ, RZ, -R13 ;  /* 0x000000ffff0d7224 */ /* 0x000fe400078e0a0d */
[----:B------:R-:W-:Y:S01]  /*3590*/  @!P2 IMAD.IADD R12, R12, 0x1, -R7 ;  /* 0x000000010c0ca824 */ /* 0x000fe200078e0a07 */
[C---:B------:R-:W-:Y:S01]  /*35a0*/  ISETP.GT.U32.AND P3, PT, R7.reuse, R6, PT ;  /* 0x000000060700720c */ /* 0x040fe20003f64070 */
[----:B------:R-:W-:Y:S01]  /*35b0*/  IMAD R5, R7, R13, R5 ;  /* 0x0000000d07057224 */ /* 0x000fe200078e0205 */
[----:B------:R-:W-:Y:S01]  /*35c0*/  ISETP.GE.AND P2, PT, R4, RZ, PT ;  /* 0x000000ff0400720c */ /* 0x000fe20003f46270 */
[----:B------:R-:W-:-:S04]  /*35d0*/  IMAD.HI.U32 R4, R10, R9, RZ ;  /* 0x000000090a047227 */ /* 0x000fc800078e00ff */
[----:B------:R-:W-:Y:S02]  /*35e0*/  IMAD.MOV R4, RZ, RZ, -R4 ;  /* 0x000000ffff047224 */ /* 0x000fe400078e0a04 */
[----:B------:R-:W-:Y:S01]  /*35f0*/  @!P0 IMAD.IADD R0, R0, 0x1, -R7 ;  /* 0x0000000100008824 */ /* 0x000fe200078e0a07 */
[----:B------:R-:W-:Y:S01]  /*3600*/  ISETP.GT.U32.AND P0, PT, R7, R5, PT ;  /* 0x000000050700720c */ /* 0x000fe20003f04070 */
[----:B------:R-:W-:-:S04]  /*3610*/  IMAD.HI.U32 R11, R10, R8, RZ ;  /* 0x000000080a0b7227 */ /* 0x000fc800078e00ff */
[----:B0-----:R-:W-:Y:S02]  /*3620*/  IMAD.MOV.U32 R14, RZ, RZ, R12 ;  /* 0x000000ffff0e7224 */ /* 0x001fe400078e000c */
[C---:B------:R-:W-:Y:S02]  /*3630*/  IMAD R9, R7.reuse, R4, R9 ;  /* 0x0000000407097224 */ /* 0x040fe400078e0209 */
[----:B------:R-:W-:Y:S02]  /*3640*/  IMAD.MOV.U32 R12, RZ, RZ, R0 ;  /* 0x000000ffff0c7224 */ /* 0x000fe400078e0000 */
[----:B------:R-:W-:Y:S02]  /*3650*/  @!P3 IMAD.IADD R6, R6, 0x1, -R7 ;  /* 0x000000010606b824 */ /* 0x000fe400078e0a07 */
[----:B------:R-:W-:Y:S02]  /*3660*/  IMAD.MOV R11, RZ, RZ, -R11 ;  /* 0x000000ffff0b7224 */ /* 0x000fe400078e0a0b */
[----:B------:R-:W-:Y:S01]  /*3670*/  @!P1 IMAD.MOV R12, RZ, RZ, -R12 ;  /* 0x000000ffff0c9224 */ /* 0x000fe200078e0a0c */
[----:B------:R-:W-:Y:S01]  /*3680*/  ISETP.GT.U32.AND P1, PT, R7, R9, PT ;  /* 0x000000090700720c */ /* 0x000fe20003f24070 */
[----:B------:R-:W-:-:S02]  /*3690*/  IMAD.MOV.U32 R17, RZ, RZ, R6 ;  /* 0x000000ffff117224 */ /* 0x000fc400078e0006 */
[----:B------:R-:W-:Y:S02]  /*36a0*/  IMAD R8, R7, R11, R8 ;  /* 0x0000000b07087224 */ /* 0x000fe400078e0208 */
[--C-:B------:R-:W-:Y:S01]  /*36b0*/  @!P0 IMAD.IADD R5, R5, 0x1, -R7.reuse ;  /* 0x0000000105058824 */ /* 0x100fe200078e0a07 */
[----:B------:R-:W-:Y:S01]  /*36c0*/  @!P4 IADD3 R17, -R17, RZ, RZ ;  /* 0x000000ff1111c210 */ /* 0x000fe20007ffe1ff */
[----:B------:R-:W-:Y:S01]  /*36d0*/  VIADD R15, R23, 0x47 ;  /* 0x00000047170f7836 */ /* 0x000fe20000000000 */
[C---:B------:R-:W-:Y:S01]  /*36e0*/  ISETP.GT.U32.AND P4, PT, R7.reuse, R8, PT ;  /* 0x000000080700720c */ /* 0x040fe20003f84070 */
[----:B------:R-:W-:Y:S01]  /*36f0*/  @!P6 IMAD.MOV R14, RZ, RZ, -R14 ;  /* 0x000000ffff0ee224 */ /* 0x000fe200078e0a0e */
[----:B------:R-:W-:Y:S01]  /*3700*/  ISETP.GT.U32.AND P0, PT, R7, R5, PT ;  /* 0x000000050700720c */ /* 0x000fe20003f04070 */
[----:B------:R-:W-:Y:S01]  /*3710*/  VIADD R13, R23, 0x46 ;  /* 0x00000046170d7836 */ /* 0x000fe20000000000 */
[----:B------:R-:W-:Y:S01]  /*3720*/  ISETP.GE.AND P3, PT, R15, RZ, PT ;  /* 0x000000ff0f00720c */ /* 0x000fe20003f66270 */
[--C-:B------:R-:W-:Y:S01]  /*3730*/  @!P1 IMAD.IADD R9, R9, 0x1, -R7.reuse ;  /* 0x0000000109099824 */ /* 0x100fe200078e0a07 */
[----:B------:R-:W-:Y:S01]  /*3740*/  IABS R15, R15 ;  /* 0x0000000f000f7213 */ /* 0x000fe20000000000 */
[C---:B------:R-:W-:Y:S01]  /*3750*/  VIADD R4, R23.reuse, 0x45 ;  /* 0x0000004517047836 */ /* 0x040fe20000000000 */
[----:B------:R0:W-:Y:S01]  /*3760*/  STL [R1+0x13c], R14 ;  /* 0x00013c0e01007387 */ /* 0x0001e20000100800 */
[----:B------:R-:W-:Y:S01]  /*3770*/  ISETP.GE.AND P6, PT, R2, RZ, PT ;  /* 0x000000ff0200720c */ /* 0x000fe20003fc6270 */
[----:B------:R-:W-:Y:S01]  /*3780*/  VIADD R11, R23, 0x44 ;  /* 0x00000044170b7836 */ /* 0x000fe20000000000 */
[C---:B------:R-:W-:Y:S01]  /*3790*/  ISETP.GT.U32.AND P1, PT, R7.reuse, R9, PT ;  /* 0x000000090700720c */ /* 0x040fe20003f24070 */
[----:B------:R-:W-:Y:S01]  /*37a0*/  IMAD.HI.U32 R16, R10, R15, RZ ;  /* 0x0000000f0a107227 */ /* 0x000fe200078e00ff */
[----:B------:R-:W-:Y:S01]  /*37b0*/  IABS R2, R4 ;  /* 0x0000000400027213 */ /* 0x000fe20000000000 */
[----:B------:R1:W-:Y:S01]  /*37c0*/  STL [R1+0x168], R12 ;  /* 0x0001680c01007387 */ /* 0x0003e20000100800 */
[----:B------:R-:W-:Y:S01]  /*37d0*/  IABS R0, R11 ;  /* 0x0000000b00007213 */ /* 0x000fe20000000000 */
[--C-:B------:R-:W-:Y:S01]  /*37e0*/  @!P4 IMAD.IADD R8, R8, 0x1, -R7.reuse ;  /* 0x000000010808c824 */ /* 0x100fe200078e0a07 */
[----:B0-----:R-:W-:Y:S01]  /*37f0*/  IABS R14, R13 ;  /* 0x0000000d000e7213 */ /* 0x001fe20000000000 */
[----:B------:R-:W-:Y:S01]  /*3800*/  IMAD.MOV R16, RZ, RZ, -R16 ;  /* 0x000000ffff107224 */ /* 0x000fe200078e0a10 */
[----:B------:R0:W-:Y:S02]  /*3810*/  STL [R1+0x134], R17 ;  /* 0x0001341101007387 */ /* 0x0001e40000100800 */
[----:B------:R-:W-:Y:S01]  /*3820*/  ISETP.GT.U32.AND P4, PT, R7, R8, PT ;  /* 0x000000080700720c */ /* 0x000fe20003f84070 */
[----:B------:R-:W-:Y:S01]  /*3830*/  @!P0 IMAD.IADD R5, R5, 0x1, -R7 ;  /* 0x0000000105058824 */ /* 0x000fe200078e0a07 */
[----:B------:R-:W-:Y:S01]  /*3840*/  ISETP.GE.AND P0, PT, R13, RZ, PT ;  /* 0x000000ff0d00720c */ /* 0x000fe20003f06270 */
[----:B-1----:R-:W-:-:S04]  /*3850*/  IMAD.HI.U32 R12, R10, R14, RZ ;  /* 0x0000000e0a0c7227 */ /* 0x002fc800078e00ff */
[----:B------:R-:W-:-:S04]  /*3860*/  IMAD.HI.U32 R6, R10, R2, RZ ;  /* 0x000000020a067227 */ /* 0x000fc800078e00ff */
[----:B------:R-:W-:Y:S02]  /*3870*/  IMAD R13, R7, R16, R15 ;  /* 0x00000010070d7224 */ /* 0x000fe400078e020f */
[----:B------:R-:W-:Y:S02]  /*3880*/  IMAD.MOV R12, RZ, RZ, -R12 ;  /* 0x000000ffff0c7224 */ /* 0x000fe400078e0a0c */
[----:B------:R-:W-:Y:S02]  /*3890*/  IMAD.MOV R6, RZ, RZ, -R6 ;  /* 0x000000ffff067224 */ /* 0x000fe400078e0a06 */
[----:B------:R-:W-:Y:S01]  /*38a0*/  @!P1 IMAD.IADD R9, R9, 0x1, -R7 ;  /* 0x0000000109099824 */ /* 0x000fe200078e0a07 */
[C---:B------:R-:W-:Y:S01]  /*38b0*/  ISETP.GT.U32.AND P1, PT, R7.reuse, R13, PT ;  /* 0x0000000d0700720c */ /* 0x040fe20003f24070 */
[----:B------:R-:W-:Y:S02]  /*38c0*/  IMAD R14, R7, R12, R14 ;  /* 0x0000000c070e7224 */ /* 0x000fe400078e020e */
[----:B------:R-:W-:-:S04]  /*38d0*/  IMAD.HI.U32 R12, R10, R0, RZ ;  /* 0x000000000a0c7227 */ /* 0x000fc800078e00ff */
[C---:B------:R-:W-:Y:S02]  /*38e0*/  IMAD R2, R7.reuse, R6, R2 ;  /* 0x0000000607027224 */ /* 0x040fe400078e0202 */
[----:B------:R-:W-:Y:S02]  /*38f0*/  IMAD.MOV.U32 R18, RZ, RZ, R5 ;  /* 0x000000ffff127224 */ /* 0x000fe400078e0005 */
[----:B------:R-:W-:Y:S02]  /*3900*/  IMAD.MOV R5, RZ, RZ, -R12 ;  /* 0x000000ffff057224 */ /* 0x000fe400078e0a0c */
[----:B------:R-:W-:Y:S01]  /*3910*/  @!P4 IMAD.IADD R8, R8, 0x1, -R7 ;  /* 0x000000010808c824 */ /* 0x000fe200078e0a07 */
[C---:B------:R-:W-:Y:S01]  /*3920*/  ISETP.GT.U32.AND P4, PT, R7.reuse, R2, PT ;  /* 0x000000020700720c */ /* 0x040fe20003f84070 */
[----:B0-----:R-:W-:Y:S02]  /*3930*/  IMAD.MOV.U32 R17, RZ, RZ, R9 ;  /* 0x000000ffff117224 */ /* 0x001fe400078e0009 */
[----:B------:R-:W-:Y:S01]  /*3940*/  @!P5 IMAD.MOV R18, RZ, RZ, -R18 ;  /* 0x000000ffff12d224 */ /* 0x000fe200078e0a12 */
[C---:B------:R-:W-:Y:S01]  /*3950*/  ISETP.GT.U32.AND P5, PT, R7.reuse, R14, PT ;  /* 0x0000000e0700720c */ /* 0x040fe20003fa4070 */
[----:B------:R-:W-:-:S02]  /*3960*/  IMAD R0, R7, R5, R0 ;  /* 0x0000000507007224 */ /* 0x000fc400078e0200 */
[----:B------:R-:W-:Y:S01]  /*3970*/  IMAD.MOV.U32 R9, RZ, RZ, R8 ;  /* 0x000000ffff097224 */ /* 0x000fe200078e0008 */
[----:B------:R-:W-:Y:S01]  /*3980*/  STL [R1+0xe4], R18 ;  /* 0x0000e41201007387 */ /* 0x000fe20000100800 */
[----:B------:R-:W-:Y:S02]  /*3990*/  @!P1 IMAD.IADD R13, R13, 0x1, -R7 ;  /* 0x000000010d0d9824 */ /* 0x000fe400078e0a07 */
[----:B------:R-:W-:Y:S01]  /*39a0*/  @!P6 IMAD.MOV R9, RZ, RZ, -R9 ;  /* 0x000000ffff09e224 */ /* 0x000fe200078e0a09 */
[----:B------:R-:W-:Y:S01]  /*39b0*/  ISETP.GT.U32.AND P6, PT, R7, R0, PT ;  /* 0x000000000700720c */ /* 0x000fe20003fc4070 */
[----:B------:R-:W-:Y:S01]  /*39c0*/  @!P2 IMAD.MOV R17, RZ, RZ, -R17 ;  /* 0x000000ffff11a224 */ /* 0x000fe200078e0a11 */
[----:B------:R-:W-:Y:S01]  /*39d0*/  ISETP.GE.AND P2, PT, R4, RZ, PT ;  /* 0x000000ff0400720c */ /* 0x000fe20003f46270 */
[----:B------:R-:W-:Y:S01]  /*39e0*/  VIADD R4, R23, 0x43 ;  /* 0x0000004317047836 */ /* 0x000fe20000000000 */
[----:B------:R-:W-:Y:S01]  /*39f0*/  ISETP.GT.U32.AND P1, PT, R7, R13, PT ;  /* 0x0000000d0700720c */ /* 0x000fe20003f24070 */
[--C-:B------:R-:W-:Y:S01]  /*3a00*/  @!P4 IMAD.IADD R2, R2, 0x1, -R7.reuse ;  /* 0x000000010202c824 */ /* 0x100fe200078e0a07 */
[----:B------:R-:W-:Y:S01]  /*3a10*/  STL [R1+0x118], R17 ;  /* 0x0001181101007387 */ /* 0x000fe20000100800 */
[--C-:B------:R-:W-:Y:S01]  /*3a20*/  @!P5 IMAD.IADD R14, R14, 0x1, -R7.reuse ;  /* 0x000000010e0ed824 */ /* 0x100fe200078e0a07 */
[----:B------:R-:W-:Y:S01]  /*3a30*/  IABS R12, R4 ;  /* 0x00000004000c7213 */ /* 0x000fe20000000000 */
[----:B------:R-:W-:Y:S01]  /*3a40*/  VIADD R5, R23, 0x42 ;  /* 0x0000004217057836 */ /* 0x000fe20000000000 */
[----:B------:R-:W-:Y:S01]  /*3a50*/  ISETP.GT.U32.AND P4, PT, R7, R2, PT ;  /* 0x000000020700720c */ /* 0x000fe20003f84070 */
[----:B------:R-:W-:Y:S01]  /*3a60*/  VIADD R6, R23, 0x41 ;  /* 0x0000004117067836 */ /* 0x000fe20000000000 */
[C---:B------:R-:W-:Y:S01]  /*3a70*/  ISETP.GT.U32.AND P5, PT, R7.reuse, R14, PT ;  /* 0x0000000e0700720c */ /* 0x040fe20003fa4070 */
[--C-:B------:R-:W-:Y:S01]  /*3a80*/  @!P6 IMAD.IADD R0, R0, 0x1, -R7.reuse ;  /* 0x000000010000e824 */ /* 0x100fe200078e0a07 */
[----:B------:R-:W-:Y:S01]  /*3a90*/  IABS R8, R5 ;  /* 0x0000000500087213 */ /* 0x000fe20000000000 */
[----:B------:R-:W-:Y:S01]  /*3aa0*/  IMAD.HI.U32 R15, R10, R12, RZ ;  /* 0x0000000c0a0f7227 */ /* 0x000fe200078e00ff */
[----:B------:R0:W-:Y:S02]  /*3ab0*/  STL [R1+0x128], R9 ;  /* 0x0001280901007387 */ /* 0x0001e40000100800 */
[----:B------:R-:W-:Y:S01]  /*3ac0*/  ISETP.GT.U32.AND P6, PT, R7, R0, PT ;  /* 0x000000000700720c */ /* 0x000fe20003fc4070 */
[----:B------:R-:W-:Y:S01]  /*3ad0*/  @!P1 IMAD.IADD R13, R13, 0x1, -R7 ;  /* 0x000000010d0d9824 */ /* 0x000fe200078e0a07 */
[----:B------:R-:W-:Y:S01]  /*3ae0*/  ISETP.GE.AND P1, PT, R11, RZ, PT ;  /* 0x000000ff0b00720c */ /* 0x000fe20003f26270 */
[----:B------:R-:W-:-:S02]  /*3af0*/  IMAD.MOV R15, RZ, RZ, -R15 ;  /* 0x000000ffff0f7224 */ /* 0x000fc400078e0a0f */
[----:B------:R-:W-:Y:S01]  /*3b00*/  IMAD.HI.U32 R11, R10, R8, RZ ;  /* 0x000000080a0b7227 */ /* 0x000fe200078e00ff */
[----:B------:R-:W-:Y:S02]  /*3b10*/  @!P4 IADD3 R2, R2, -R7, RZ ;  /* 0x800000070202c210 */ /* 0x000fe40007ffe0ff */
[----:B0-----:R-:W-:Y:S01]  /*3b20*/  IABS R9, R6 ;  /* 0x0000000600097213 */ /* 0x001fe20000000000 */
[C---:B------:R-:W-:Y:S01]  /*3b30*/  IMAD R12, R7.reuse, R15, R12 ;  /* 0x0000000f070c7224 */ /* 0x040fe200078e020c */
[----:B------:R-:W-:Y:S01]  /*3b40*/  ISETP.GE.AND P4, PT, R6, RZ, PT ;  /* 0x000000ff0600720c */ /* 0x000fe20003f86270 */
[----:B------:R-:W-:Y:S02]  /*3b50*/  IMAD.MOV R11, RZ, RZ, -R11 ;  /* 0x000000ffff0b7224 */ /* 0x000fe400078e0a0b */
[----:B------:R-:W-:Y:S01]  /*3b60*/  @!P5 IMAD.IADD R14, R14, 0x1, -R7 ;  /* 0x000000010e0ed824 */ /* 0x000fe200078e0a07 */
[C---:B------:R-:W-:Y:S01]  /*3b70*/  ISETP.GT.U32.AND P5, PT, R7.reuse, R12, PT ;  /* 0x0000000c0700720c */ /* 0x040fe20003fa4070 */
[----:B------:R-:W-:-:S02]  /*3b80*/  IMAD R6, R7, R11, R8 ;  /* 0x0000000b07067224 */ /* 0x000fc400078e0208 */
[----:B------:R-:W-:Y:S02]  /*3b90*/  @!P6 IMAD.IADD R0, R0, 0x1, -R7 ;  /* 0x000000010000e824 */ /* 0x000fe400078e0a07 */
[----:B------:R-:W-:Y:S01]  /*3ba0*/  IMAD.MOV.U32 R17, RZ, RZ, R13 ;  /* 0x000000ffff117224 */ /* 0x000fe200078e000d */
[----:B------:R-:W-:Y:S01]  /*3bb0*/  ISETP.GT.U32.AND P6, PT, R7, R6, PT ;  /* 0x000000060700720c */ /* 0x000fe20003fc4070 */
[----:B------:R-:W-:Y:S02]  /*3bc0*/  IMAD.MOV.U32 R15, RZ, RZ, R2 ;  /* 0x000000ffff0f7224 */ /* 0x000fe400078e0002 */
[----:B------:R-:W-:Y:S01]  /*3bd0*/  @!P3 IMAD.MOV R17, RZ, RZ, -R17 ;  /* 0x000000ffff11b224 */ /* 0x000fe200078e0a11 */
[----:B------:R-:W-:Y:S01]  /*3be0*/  ISETP.GE.AND P3, PT, R4, RZ, PT ;  /* 0x000000ff0400720c */ /* 0x000fe20003f66270 */
[C---:B------:R-:W-:Y:S02]  /*3bf0*/  VIADD R4, R23.reuse, 0x40 ;  /* 0x0000004017047836 */ /* 0x040fe40000000000 */
[--C-:B------:R-:W-:Y:S01]  /*3c00*/  @!P5 IMAD.IADD R12, R12, 0x1, -R7.reuse ;  /* 0x000000010c0cd824 */ /* 0x100fe200078e0a07 */
[----:B------:R-:W-:Y:S01]  /*3c10*/  STL [R1+0xe0], R17 ;  /* 0x0000e01101007387 */ /* 0x000fe20000100800 */
[----:B------:R-:W-:Y:S01]  /*3c20*/  IMAD.MOV.U32 R16, RZ, RZ, R14 ;  /* 0x000000ffff107224 */ /* 0x000fe200078e000e */
[----:B------:R-:W-:Y:S01]  /*3c30*/  IABS R8, R4 ;  /* 0x0000000400087213 */ /* 0x000fe20000000000 */
[----:B------:R-:W-:Y:S01]  /*3c40*/  VIADD R2, R23, 0x3f ;  /* 0x0000003f17027836 */ /* 0x000fe20000000000 */
[----:B------:R-:W-:Y:S01]  /*3c50*/  ISETP.GT.U32.AND P5, PT, R7, R12, PT ;  /* 0x0000000c0700720c */ /* 0x000fe20003fa4070 */
[----:B------:R-:W-:-:S02]  /*3c60*/  @!P6 IMAD.IADD R6, R6, 0x1, -R7 ;  /* 0x000000010606e824 */ /* 0x000fc400078e0a07 */
[C---:B------:R-:W-:Y:S01]  /*3c70*/  IMAD.HI.U32 R13, R10.reuse, R9, RZ ;  /* 0x000000090a0d7227 */ /* 0x040fe200078e00ff */
[----:B------:R-:W-:Y:S02]  /*3c80*/  IABS R20, R2 ;  /* 0x0000000200147213 */ /* 0x000fe40000000000 */
[----:B------:R-:W-:Y:S01]  /*3c90*/  ISETP.GT.U32.AND P6, PT, R7, R6, PT ;  /* 0x000000060700720c */ /* 0x000fe20003fc4070 */
[----:B------:R-:W-:Y:S01]  /*3ca0*/  @!P0 IMAD.MOV R16, RZ, RZ, -R16 ;  /* 0x000000ffff108224 */ /* 0x000fe200078e0a10 */
[----:B------:R-:W-:Y:S01]  /*3cb0*/  ISETP.GE.AND P0, PT, R5, RZ, PT ;  /* 0x000000ff0500720c */ /* 0x000fe20003f06270 */
[----:B------:R-:W-:Y:S02]  /*3cc0*/  IMAD.MOV R13, RZ, RZ, -R13 ;  /* 0x000000ffff0d7224 */ /* 0x000fe400078e0a0d */
[----:B------:R-:W-:Y:S01]  /*3cd0*/  IMAD.HI.U32 R5, R10, R8, RZ ;  /* 0x000000080a057227 */ /* 0x000fe200078e00ff */
[----:B------:R-:W-:Y:S03]  /*3ce0*/  STL [R1+0x11c], R16 ;  /* 0x00011c1001007387 */ /* 0x000fe60000100800 */
[----:B------:R-:W-:-:S02]  /*3cf0*/  IMAD.MOV.U32 R14, RZ, RZ, R0 ;  /* 0x000000ffff0e7224 */ /* 0x000fc400078e0000 */
[----:B------:R-:W-:Y:S02]  /*3d00*/  IMAD R9, R7, R13, R9 ;  /* 0x0000000d07097224 */ /* 0x000fe400078e0209 */
[----:B------:R-:W-:-:S04]  /*3d10*/  IMAD.HI.U32 R0, R10, R20, RZ ;  /* 0x000000140a007227 */ /* 0x000fc800078e00ff */
[----:B------:R-:W-:Y:S02]  /*3d20*/  IMAD.MOV R5, RZ, RZ, -R5 ;  /* 0x000000ffff057224 */ /* 0x000fe400078e0a05 */
[----:B------:R-:W-:Y:S01]  /*3d30*/  @!P2 IMAD.MOV R15, RZ, RZ, -R15 ;  /* 0x000000ffff0fa224 */ /* 0x000fe200078e0a0f */
[----:B------:R-:W-:Y:S01]  /*3d40*/  ISETP.GE.AND P2, PT, R4, RZ, PT ;  /* 0x000000ff0400720c */ /* 0x000fe20003f46270 */
[----:B------:R-:W-:Y:S01]  /*3d50*/  @!P1 IMAD.MOV R14, RZ, RZ, -R14 ;  /* 0x000000ffff0e9224 */ /* 0x000fe200078e0a0e */
[----:B------:R-:W-:Y:S01]  /*3d60*/  ISETP.GE.AND P1, PT, R2, RZ, PT ;  /* 0x000000ff0200720c */ /* 0x000fe20003f26270 */
[----:B------:R-:W-:Y:S01]  /*3d70*/  @!P5 IMAD.IADD R12, R12, 0x1, -R7 ;  /* 0x000000010c0cd824 */ /* 0x000fe200078e0a07 */
[C---:B------:R-:W-:Y:S01]  /*3d80*/  ISETP.GT.U32.AND P5, PT, R7.reuse, R9, PT ;  /* 0x000000090700720c */ /* 0x040fe20003fa4070 */
[----:B------:R-:W-:Y:S01]  /*3d90*/  IMAD.MOV R0, RZ, RZ, -R0 ;  /* 0x000000ffff007224 */ /* 0x000fe200078e0a00 */
[----:B------:R0:W-:Y:S01]  /*3da0*/  STL [R1+0x120], R15 ;  /* 0x0001200f01007387 */ /* 0x0001e20000100800 */
[----:B------:R-:W-:-:S02]  /*3db0*/  IMAD R8, R7, R5, R8 ;  /* 0x0000000507087224 */ /* 0x000fc400078e0208 */
[C---:B------:R-:W-:Y:S01]  /*3dc0*/  IMAD R20, R7.reuse, R0, R20 ;  /* 0x0000000007147224 */ /* 0x040fe200078e0214 */
[----:B------:R1:W-:Y:S01]  /*3dd0*/  STL [R1+0x124], R14 ;  /* 0x0001240e01007387 */ /* 0x0003e20000100800 */
[--C-:B------:R-:W-:Y:S01]  /*3de0*/  @!P6 IMAD.IADD R6, R6, 0x1, -R7.reuse ;  /* 0x000000010606e824 */ /* 0x100fe200078e0a07 */
[----:B------:R-:W-:Y:S01]  /*3df0*/  ISETP.GT.U32.AND P6, PT, R7, R8, PT ;  /* 0x000000080700720c */ /* 0x000fe20003fc4070 */
[C---:B------:R-:W-:Y:S02]  /*3e00*/  VIADD R2, R23.reuse, 0x3e ;  /* 0x0000003e17027836 */ /* 0x040fe40000000000 */
[----:B------:R-:W-:Y:S02]  /*3e10*/  VIADD R4, R23, 0x3d ;  /* 0x0000003d17047836 */ /* 0x000fe40000000000 */
[----:B------:R-:W-:Y:S01]  /*3e20*/  @!P5 IMAD.IADD R9, R9, 0x1, -R7 ;  /* 0x000000010909d824 */ /* 0x000fe200078e0a07 */
[----:B------:R-:W-:Y:S01]  /*3e30*/  IABS R11, R2 ;  /* 0x00000002000b7213 */ /* 0x000fe20000000000 */
[----:B------:R-:W-:Y:S01]  /*3e40*/  VIADD R18, R23, 0x3c ;  /* 0x0000003c17127836 */ /* 0x000fe20000000000 */
[----:B0-----:R-:W-:Y:S01]  /*3e50*/  IABS R15, R4 ;  /* 0x00000004000f7213 */ /* 0x001fe20000000000 */
[----:B-1----:R-:W-:Y:S01]  /*3e60*/  IMAD.MOV.U32 R14, RZ, RZ, R12 ;  /* 0x000000ffff0e7224 */ /* 0x002fe200078e000c */
[----:B------:R-:W-:Y:S01]  /*3e70*/  ISETP.GT.U32.AND P5, PT, R7, R9, PT ;  /* 0x000000090700720c */ /* 0x000fe20003fa4070 */
[----:B------:R-:W-:-:S04]  /*3e80*/  IMAD.HI.U32 R5, R10, R11, RZ ;  /* 0x0000000b0a057227 */ /* 0x000fc800078e00ff */
[----:B------:R-:W-:Y:S01]  /*3e90*/  @!P3 IMAD.MOV R14, RZ, RZ, -R14 ;  /* 0x000000ffff0eb224 */ /* 0x000fe200078e0a0e */
[C---:B------:R-:W-:Y:S01]  /*3ea0*/  ISETP.GT.U32.AND P3, PT, R7.reuse, R20, PT ;  /* 0x000000140700720c */ /* 0x040fe20003f64070 */
[----:B------:R-:W-:Y:S02]  /*3eb0*/  @!P6 IMAD.IADD R8, R8, 0x1, -R7 ;  /* 0x000000010808e824 */ /* 0x000fe400078e0a07 */
[----:B------:R-:W-:Y:S01]  /*3ec0*/  IMAD.HI.U32 R0, R10, R15, RZ ;  /* 0x0000000f0a007227 */ /* 0x000fe200078e00ff */
[----:B------:R0:W-:Y:S02]  /*3ed0*/  STL [R1+0xdc], R14 ;  /* 0x0000dc0e01007387 */ /* 0x0001e40000100800 */
[----:B------:R-:W-:Y:S01]  /*3ee0*/  ISETP.GT.U32.AND P6, PT, R7, R8, PT ;  /* 0x000000080700720c */ /* 0x000fe20003fc4070 */
[----:B------:R-:W-:Y:S02]  /*3ef0*/  IMAD.MOV R5, RZ, RZ, -R5 ;  /* 0x000000ffff057224 */ /* 0x000fe400078e0a05 */
[--C-:B------:R-:W-:Y:S01]  /*3f00*/  @!P5 IMAD.IADD R9, R9, 0x1, -R7.reuse ;  /* 0x000000010909d824 */ /* 0x100fe200078e0a07 */
[----:B------:R-:W-:Y:S01]  /*3f10*/  ISETP.GE.AND P5, PT, R4, RZ, PT ;  /* 0x000000ff0400720c */ /* 0x000fe20003fa6270 */
[----:B------:R-:W-:Y:S01]  /*3f20*/  IMAD.MOV R0, RZ, RZ, -R0 ;  /* 0x000000ffff007224 */ /* 0x000fe200078e0a00 */
[----:B------:R-:W-:Y:S01]  /*3f30*/  IABS R4, R18 ;  /* 0x0000001200047213 */ /* 0x000fe20000000000 */
[----:B------:R-:W-:Y:S01]  /*3f40*/  @!P3 IMAD.IADD R20, R20, 0x1, -R7 ;  /* 0x000000011414b824 */ /* 0x000fe200078e0a07 */
[----:B0-----:R-:W-:Y:S01]  /*3f50*/  IABS R14, R19 ;  /* 0x00000013000e7213 */ /* 0x001fe20000000000 */
[----:B------:R-:W-:-:S02]  /*3f60*/  IMAD R11, R7, R5, R11 ;  /* 0x00000005070b7224 */ /* 0x000fc400078e020b */
[C---:B------:R-:W-:Y:S01]  /*3f70*/  IMAD R15, R7.reuse, R0, R15 ;  /* 0x00000000070f7224 */ /* 0x040fe200078e020f */
[C---:B------:R-:W-:Y:S01]  /*3f80*/  ISETP.GT.U32.AND P3, PT, R7.reuse, R20, PT ;  /* 0x000000140700720c */ /* 0x040fe20003f64070 */
[----:B------:R-:W-:Y:S01]  /*3f90*/  IMAD.MOV.U32 R13, RZ, RZ, R6 ;  /* 0x000000ffff0d7224 */ /* 0x000fe200078e0006 */
[----:B------:R-:W-:Y:S01]  /*3fa0*/  @!P6 IADD3 R8, R8, -R7, RZ ;  /* 0x800000070808e210 */ /* 0x000fe20007ffe0ff */
[----:B------:R-:W-:Y:S01]  /*3fb0*/  IMAD.HI.U32 R6, R10, R4, RZ ;  /* 0x000000040a067227 */ /* 0x000fe200078e00ff */
[----:B------:R-:W-:-:S03]  /*3fc0*/  ISETP.GT.U32.AND P6, PT, R7, R11, PT ;  /* 0x0000000b0700720c */ /* 0x000fc60003fc4070 */
[----:B------:R-:W-:Y:S02]  /*3fd0*/  IMAD.MOV R6, RZ, RZ, -R6 ;  /* 0x000000ffff067224 */ /* 0x000fe400078e0a06 */
[----:B------:R-:W-:-:S04]  /*3fe0*/  IMAD.HI.U32 R22, R10, R14, RZ ;  /* 0x0000000e0a167227 */ /* 0x000fc800078e00ff */
[----:B------:R-:W-:Y:S01]  /*3ff0*/  @!P3 IMAD.IADD R20, R20, 0x1, -R7 ;  /* 0x000000011414b824 */ /* 0x000fe200078e0a07 */
[C---:B------:R-:W-:Y:S01]  /*4000*/  ISETP.GT.U32.AND P3, PT, R7.reuse, R15, PT ;  /* 0x0000000f0700720c */ /* 0x040fe20003f64070 */
[----:B------:R-:W-:Y:S01]  /*4010*/  @!P0 IMAD.MOV R13, RZ, RZ, -R13 ;  /* 0x000000ffff0d8224 */ /* 0x000fe200078e0a0d */
[----:B------:R-:W-:Y:S01]  /*4020*/  ISETP.GE.AND P0, PT, R2, RZ, PT ;  /* 0x000000ff0200720c */ /* 0x000fe20003f06270 */
[----:B------:R-:W-:Y:S02]  /*4030*/  IMAD R4, R7, R6, R4 ;  /* 0x0000000607047224 */ /* 0x000fe400078e0204 */
[----:B------:R-:W-:Y:S01]  /*4040*/  IMAD.MOV R22, RZ, RZ, -R22 ;  /* 0x000000ffff167224 */ /* 0x000fe200078e0a16 */
[----:B------:R0:W-:Y:S01]  /*4050*/  STL [R1+0xd8], R13 ;  /* 0x0000d80d01007387 */ /* 0x0001e20000100800 */
[----:B------:R-:W-:Y:S02]  /*4060*/  VIADD R2, R23, 0x3a ;  /* 0x0000003a17027836 */ /* 0x000fe40000000000 */
[----:B------:R-:W-:Y:S01]  /*4070*/  @!P6 IMAD.IADD R11, R11, 0x1, -R7 ;  /* 0x000000010b0be824 */ /* 0x000fe200078e0a07 */
[C---:B------:R-:W-:Y:S01]  /*4080*/  ISETP.GT.U32.AND P6, PT, R7.reuse, R4, PT ;  /* 0x000000040700720c */ /* 0x040fe20003fc4070 */
[----:B------:R-:W-:Y:S01]  /*4090*/  IMAD R14, R7, R22, R14 ;  /* 0x00000016070e7224 */ /* 0x000fe200078e020e */
[----:B------:R-:W-:Y:S01]  /*40a0*/  IABS R16, R2 ;  /* 0x0000000200107213 */ /* 0x000fe20000000000 */
[----:B------:R-:W-:-:S02]  /*40b0*/  VIADD R17, R23, 0x39 ;  /* 0x0000003917117836 */ /* 0x000fc40000000000 */
[----:B------:R-:W-:Y:S01]  /*40c0*/  @!P3 IMAD.IADD R15, R15, 0x1, -R7 ;  /* 0x000000010f0fb824 */ /* 0x000fe200078e0a07 */
[----:B------:R-:W-:Y:S01]  /*40d0*/  ISETP.GT.U32.AND P3, PT, R7, R14, PT ;  /* 0x0000000e0700720c */ /* 0x000fe20003f64070 */
[----:B------:R-:W-:Y:S01]  /*40e0*/  IMAD.HI.U32 R21, R10, R16, RZ ;  /* 0x000000100a157227 */ /* 0x000fe200078e00ff */
[----:B------:R-:W-:-:S03]  /*40f0*/  IABS R5, R17 ;  /* 0x0000001100057213 */ /* 0x000fc60000000000 */
[----:B------:R-:W-:Y:S02]  /*4100*/  VIADD R12, R23, 0x38 ;  /* 0x00000038170c7836 */ /* 0x000fe40000000000 */
[----:B------:R-:W-:-:S03]  /*4110*/  IMAD.HI.U32 R6, R10, R5, RZ ;  /* 0x000000050a067227 */ /* 0x000fc600078e00ff */
[----:B------:R-:W-:Y:S01]  /*4120*/  IABS R0, R12 ;  /* 0x0000000c00007213 */ /* 0x000fe20000000000 */
[----:B------:R-:W-:Y:S02]  /*4130*/  IMAD.MOV R21, RZ, RZ, -R21 ;  /* 0x000000ffff157224 */ /* 0x000fe400078e0a15 */
[----:B------:R-:W-:Y:S01]  /*4140*/  @!P6 IMAD.IADD R4, R4, 0x1, -R7 ;  /* 0x000000010404e824 */ /* 0x000fe200078e0a07 */
[C---:B------:R-:W-:Y:S01]  /*4150*/  ISETP.GT.U32.AND P6, PT, R7.reuse, R11, PT ;  /* 0x0000000b0700720c */ /* 0x040fe20003fc4070 */
[----:B------:R-:W-:Y:S02]  /*4160*/  IMAD.MOV R22, RZ, RZ, -R6 ;  /* 0x000000ffff167224 */ /* 0x000fe400078e0a06 */
[C---:B------:R-:W-:Y:S02]  /*4170*/  IMAD R6, R7.reuse, R21, R16 ;  /* 0x0000001507067224 */ /* 0x040fe400078e0210 */
[----:B------:R-:W-:Y:S02]  /*4180*/  IMAD.MOV.U32 R24, RZ, RZ, R9 ;  /* 0x000000ffff187224 */ /* 0x000fe400078e0009 */
[----:B------:R-:W-:Y:S01]  /*4190*/  @!P3 IMAD.IADD R14, R14, 0x1, -R7 ;  /* 0x000000010e0eb824 */ /* 0x000fe200078e0a07 */
[----:B------:R-:W-:Y:S01]  /*41a0*/  ISETP.GT.U32.AND P3, PT, R7, R4, PT ;  /* 0x000000040700720c */ /* 0x000fe20003f64070 */
[----:B0-----:R-:W-:-:S04]  /*41b0*/  IMAD.HI.U32 R13, R10, R0, RZ ;  /* 0x000000000a0d7227 */ /* 0x001fc800078e00ff */
[----:B------:R-:W-:Y:S01]  /*41c0*/  @!P4 IMAD.MOV R24, RZ, RZ, -R24 ;  /* 0x000000ffff18c224 */ /* 0x000fe200078e0a18 */
[C---:B------:R-:W-:Y:S01]  /*41d0*/  ISETP.GT.U32.AND P4, PT, R7.reuse, R15, PT ;  /* 0x0000000f0700720c */ /* 0x040fe20003f84070 */
[----:B------:R-:W-:Y:S01]  /*41e0*/  @!P1 IMAD.MOV R20, RZ, RZ, -R20 ;  /* 0x000000ffff149224 */ /* 0x000fe200078e0a14 */
[C---:B------:R-:W-:Y:S01]  /*41f0*/  ISETP.GT.U32.AND P1, PT, R7.reuse, R6, PT ;  /* 0x000000060700720c */ /* 0x040fe20003f24070 */
[----:B------:R-:W-:Y:S01]  /*4200*/  IMAD.MOV.U32 R21, RZ, RZ, R8 ;  /* 0x000000ffff157224 */ /* 0x000fe200078e0008 */
[----:B------:R-:W-:Y:S01]  /*4210*/  STL [R1+0xd4], R24 ;  /* 0x0000d41801007387 */ /* 0x000fe20000100800 */
[----:B------:R-:W-:Y:S02]  /*4220*/  IMAD.MOV R16, RZ, RZ, -R13 ;  /* 0x000000ffff107224 */ /* 0x000fe400078e0a0d */
[----:B------:R-:W-:Y:S02]  /*4230*/  IMAD R5, R7, R22, R5 ;  /* 0x0000001607057224 */ /* 0x000fe400078e0205 */
[----:B------:R-:W-:-:S02]  /*4240*/  VIADD R13, R23, 0x37 ;  /* 0x00000037170d7836 */ /* 0x000fc40000000000 */
[----:B------:R-:W-:Y:S01]  /*4250*/  @!P2 IMAD.MOV R21, RZ, RZ, -R21 ;  /* 0x000000ffff15a224 */ /* 0x000fe200078e0a15 */
[C---:B------:R-:W-:Y:S01]  /*4260*/  ISETP.GT.U32.AND P2, PT, R7.reuse, R14, PT ;  /* 0x0000000e0700720c */ /* 0x040fe20003f44070 */
[----:B------:R-:W-:Y:S01]  /*4270*/  IMAD R0, R7, R16, R0 ;  /* 0x0000001007007224 */ /* 0x000fe200078e0200 */
[----:B------:R-:W-:Y:S01]  /*4280*/  IABS R16, R13 ;  /* 0x0000000d00107213 */ /* 0x000fe20000000000 */
[--C-:B------:R-:W-:Y:S01]  /*4290*/  @!P6 IMAD.IADD R11, R11, 0x1, -R7.reuse ;  /* 0x000000010b0be824 */ /* 0x100fe200078e0a07 */
[----:B------:R-:W-:Y:S01]  /*42a0*/  ISETP.GT.U32.AND P6, PT, R7, R5, PT ;  /* 0x000000050700720c */ /* 0x000fe20003fc4070 */
[----:B------:R-:W-:Y:S01]  /*42b0*/  VIADD R9, R23, 0x36 ;  /* 0x0000003617097836 */ /* 0x000fe20000000000 */
[----:B------:R-:W-:Y:S01]  /*42c0*/  STL [R1+0xd0], R21 ;  /* 0x0000d01501007387 */ /* 0x000fe20000100800 */
[--C-:B------:R-:W-:Y:S01]  /*42d0*/  @!P3 IMAD.IADD R4, R4, 0x1, -R7.reuse ;  /* 0x000000010404b824 */ /* 0x100fe200078e0a07 */
[----:B------:R-:W-:Y:S01]  /*42e0*/  ISETP.GT.U32.AND P3, PT, R7, R0, PT ;  /* 0x000000000700720c */ /* 0x000fe20003f64070 */
[--C-:B------:R-:W-:Y:S01]  /*42f0*/  @!P4 IMAD.IADD R15, R15, 0x1, -R7.reuse ;  /* 0x000000010f0fc824 */ /* 0x100fe200078e0a07 */
[----:B------:R-:W-:Y:S01]  /*4300*/  IABS R8, R9 ;  /* 0x0000000900087213 */ /* 0x000fe20000000000 */
[----:B------:R-:W-:Y:S01]  /*4310*/  @!P1 IMAD.IADD R6, R6, 0x1, -R7 ;  /* 0x0000000106069824 */ /* 0x000fe200078e0a07 */
[----:B------:R0:W-:Y:S01]  /*4320*/  STL [R1+0xcc], R20 ;  /* 0x0000cc1401007387 */ /* 0x0001e20000100800 */
[----:B------:R-:W-:Y:S01]  /*4330*/  IMAD.MOV.U32 R22, RZ, RZ, R11 ;  /* 0x000000ffff167224 */ /* 0x000fe200078e000b */
[----:B------:R-:W-:Y:S01]  /*4340*/  ISETP.GE.AND P4, PT, R18, RZ, PT ;  /* 0x000000ff1200720c */ /* 0x000fe20003f86270 */
[----:B------:R-:W-:Y:S01]  /*4350*/  IMAD.HI.U32 R18, R10, R8, RZ ;  /* 0x000000080a127227 */ /* 0x000fe200078e00ff */
[----:B------:R-:W-:-:S03]  /*4360*/  ISETP.GE.AND P1, PT, R2, RZ, PT ;  /* 0x000000ff0200720c */ /* 0x000fc60003f26270 */
[----:B------:R-:W-:Y:S01]  /*4370*/  @!P0 IMAD.MOV R22, RZ, RZ, -R22 ;  /* 0x000000ffff168224 */ /* 0x000fe200078e0a16 */
[----:B------:R-:W-:Y:S01]  /*4380*/  ISETP.GT.U32.AND P0, PT, R7, R6, PT ;  /* 0x000000060700720c */ /* 0x000fe20003f04070 */
[--C-:B------:R-:W-:Y:S01]  /*4390*/  @!P2 IMAD.IADD R14, R14, 0x1, -R7.reuse ;  /* 0x000000010e0ea824 */ /* 0x100fe200078e0a07 */
[----:B------:R-:W-:Y:S01]  /*43a0*/  ISETP.GE.AND P2, PT, R19, RZ, PT ;  /* 0x000000ff1300720c */ /* 0x000fe20003f46270 */
[----:B0-----:R-:W-:Y:S01]  /*43b0*/  IMAD.HI.U32 R20, R10, R16, RZ ;  /* 0x000000100a147227 */ /* 0x001fe200078e00ff */
[----:B------:R-:W-:Y:S03]  /*43c0*/  STL [R1+0xc8], R22 ;  /* 0x0000c81601007387 */ /* 0x000fe60000100800 */
[----:B------:R-:W-:Y:S02]  /*43d0*/  IMAD.MOV R20, RZ, RZ, -R20 ;  /* 0x000000ffff147224 */ /* 0x000fe400078e0a14 */
[----:B------:R-:W-:Y:S01]  /*43e0*/  @!P6 IMAD.IADD R5, R5, 0x1, -R7 ;  /* 0x000000010505e824 */ /* 0x000fe200078e0a07 */
[----:B------:R-:W-:Y:S01]  /*43f0*/  ISETP.GE.AND P6, PT, R17, RZ, PT ;  /* 0x000000ff1100720c */ /* 0x000fe20003fc6270 */
[----:B------:R-:W-:-:S02]  /*4400*/  IMAD.MOV.U32 R21, RZ, RZ, R15 ;  /* 0x000000ffff157224 */ /* 0x000fc400078e000f */
[----:B------:R-:W-:Y:S02]  /*4410*/  IMAD.MOV R18, RZ, RZ, -R18 ;  /* 0x000000ffff127224 */ /* 0x000fe400078e0a12 */
[----:B------:R-:W-:Y:S01]  /*4420*/  IMAD R2, R7, R20, R16 ;  /* 0x0000001407027224 */ /* 0x000fe200078e0210 */
[----:B------:R-:W-:Y:S01]  /*4430*/  @!P5 IADD3 R21, -R21, RZ, RZ ;  /* 0x000000ff1515d210 */ /* 0x000fe20007ffe1ff */
[----:B------:R-:W-:Y:S02]  /*4440*/  IMAD.MOV.U32 R15, RZ, RZ, R4 ;  /* 0x000000ffff0f7224 */ /* 0x000fe400078e0004 */
[----:B------:R-:W-:Y:S01]  /*4450*/  @!P3 IMAD.IADD R0, R0, 0x1, -R7 ;  /* 0x000000010000b824 */ /* 0x000fe200078e0a07 */
[C---:B------:R-:W-:Y:S01]  /*4460*/  ISETP.GT.U32.AND P3, PT, R7.reuse, R5, PT ;  /* 0x000000050700720c */ /* 0x040fe20003f64070 */
[C---:B------:R-:W-:Y:S01]  /*4470*/  IMAD R8, R7.reuse, R18, R8 ;  /* 0x0000001207087224 */ /* 0x040fe200078e0208 */
[----:B------:R-:W-:Y:S01]  /*4480*/  STL [R1+0xc4], R21 ;  /* 0x0000c41501007387 */ /* 0x000fe20000100800 */
[----:B------:R-:W-:Y:S01]  /*4490*/  @!P4 IMAD.MOV R15, RZ, RZ, -R15 ;  /* 0x000000ffff0fc224 */ /* 0x000fe200078e0a0f */
[----:B------:R-:W-:Y:S01]  /*44a0*/  ISETP.GT.U32.AND P4, PT, R7, R2, PT ;  /* 0x000000020700720c */ /* 0x000fe20003f84070 */
[----:B------:R-:W-:Y:S01]  /*44b0*/  VIADD R11, R23, 0x35 ;  /* 0x00000035170b7836 */ /* 0x000fe20000000000 */
[C---:B------:R-:W-:Y:S01]  /*44c0*/  ISETP.GT.U32.AND P5, PT, R7.reuse, R0, PT ;  /* 0x000000000700720c */ /* 0x040fe20003fa4070 */
[--C-:B------:R-:W-:Y:S01]  /*44d0*/  @!P0 IMAD.IADD R6, R6, 0x1, -R7.reuse ;  /* 0x0000000106068824 */ /* 0x100fe200078e0a07 */
[----:B------:R-:W-:Y:S01]  /*44e0*/  ISETP.GT.U32.AND P0, PT, R7, R8, PT ;  /* 0x000000080700720c */ /* 0x000fe20003f04070 */
[----:B------:R-:W-:Y:S01]  /*44f0*/  @!P2 IMAD.MOV R14, RZ, RZ, -R14 ;  /* 0x000000ffff0ea224 */ /* 0x000fe200078e0a0e */
[----:B------:R-:W-:Y:S01]  /*4500*/  ISETP.GE.AND P2, PT, R12, RZ, PT ;  /* 0x000000ff0c00720c */ /* 0x000fe20003f46270 */
[----:B------:R0:W-:Y:S01]  /*4510*/  STL [R1+0xc0], R15 ;  /* 0x0000c00f01007387 */ /* 0x0001e20000100800 */
[----:B------:R-:W-:Y:S01]  /*4520*/  IABS R12, R11 ;  /* 0x0000000b000c7213 */ /* 0x000fe20000000000 */
[----:B------:R-:W-:Y:S01]  /*4530*/  @!P3 IMAD.IADD R5, R5, 0x1, -R7 ;  /* 0x000000010505b824 */ /* 0x000fe200078e0a07 */
[----:B------:R-:W-:Y:S01]  /*4540*/  ISETP.GE.AND P3, PT, R13, RZ, PT ;  /* 0x000000ff0d00720c */ /* 0x000fe20003f66270 */
[----:B------:R1:W-:Y:S01]  /*4550*/  STL [R1+0xbc], R14 ;  /* 0x0000bc0e01007387 */ /* 0x0003e20000100800 */
[----:B------:R-:W-:-:S02]  /*4560*/  VIADD R4, R23, 0x34 ;  /* 0x0000003417047836 */ /* 0x000fc40000000000 */
[----:B------:R-:W-:-:S03]  /*4570*/  IMAD.HI.U32 R13, R10, R12, RZ ;  /* 0x0000000c0a0d7227 */ /* 0x000fc600078e00ff */
[----:B0-----:R-:W-:Y:S01]  /*4580*/  IABS R15, R4 ;  /* 0x00000004000f7213 */ /* 0x001fe20000000000 */
[--C-:B------:R-:W-:Y:S01]  /*4590*/  @!P4 IMAD.IADD R2, R2, 0x1, -R7.reuse ;  /* 0x000000010202c824 */ /* 0x100fe200078e0a07 */
[----:B------:R-:W-:Y:S01]  /*45a0*/  ISETP.GE.AND P4, PT, R11, RZ, PT ;  /* 0x000000ff0b00720c */ /* 0x000fe20003f86270 */
[----:B------:R-:W-:Y:S01]  /*45b0*/  @!P5 IMAD.IADD R0, R0, 0x1, -R7 ;  /* 0x000000010000d824 */ /* 0x000fe200078e0a07 */
[----:B------:R-:W-:Y:S01]  /*45c0*/  ISETP.GE.AND P5, PT, R9, RZ, PT ;  /* 0x000000ff0900720c */ /* 0x000fe20003fa6270 */
[----:B------:R-:W-:Y:S02]  /*45d0*/  IMAD.MOV R13, RZ, RZ, -R13 ;  /* 0x000000ffff0d7224 */ /* 0x000fe400078e0a0d */
[----:B------:R-:W-:Y:S01]  /*45e0*/  @!P0 IMAD.IADD R8, R8, 0x1, -R7 ;  /* 0x0000000108088824 */ /* 0x000fe200078e0a07 */
[C---:B------:R-:W-:Y:S01]  /*45f0*/  ISETP.GT.U32.AND P0, PT, R7.reuse, R2, PT ;  /* 0x000000020700720c */ /* 0x040fe20003f04070 */
[----:B-1----:R-:W-:Y:S02]  /*4600*/  IMAD.MOV.U32 R14, RZ, RZ, R5 ;  /* 0x000000ffff0e7224 */ /* 0x002fe400078e0005 */
[----:B------:R-:W-:-:S02]  /*4610*/  IMAD R12, R7, R13, R12 ;  /* 0x0000000d070c7224 */ /* 0x000fc400078e020c */
[----:B------:R-:W-:Y:S02]  /*4620*/  IMAD.MOV.U32 R5, RZ, RZ, R0 ;  /* 0x000000ffff057224 */ /* 0x000fe400078e0000 */
[----:B------:R-:W-:Y:S02]  /*4630*/  IMAD.MOV.U32 R16, RZ, RZ, R6 ;  /* 0x000000ffff107224 */ /* 0x000fe400078e0006 */
[----:B------:R-:W-:Y:S01]  /*4640*/  @!P2 IMAD.MOV R5, RZ, RZ, -R5 ;  /* 0x000000ffff05a224 */ /* 0x000fe200078e0a05 */
[C---:B------:R-:W-:Y:S01]  /*4650*/  ISETP.GT.U32.AND P2, PT, R7.reuse, R12, PT ;  /* 0x0000000c0700720c */ /* 0x040fe20003f44070 */
[----:B------:R-:W-:Y:S01]  /*4660*/  @!P1 IMAD.MOV R16, RZ, RZ, -R16 ;  /* 0x000000ffff109224 */ /* 0x000fe200078e0a10 */
[----:B------:R-:W-:Y:S01]  /*4670*/  ISETP.GT.U32.AND P1, PT, R7, R8, PT ;  /* 0x000000080700720c */ /* 0x000fe20003f24070 */
[----:B------:R-:W-:Y:S02]  /*4680*/  @!P0 IMAD.IADD R2, R2, 0x1, -R7 ;  /* 0x0000000102028824 */ /* 0x000fe400078e0a07 */
[----:B------:R-:W-:Y:S01]  /*4690*/  VIADD R13, R23, 0x33 ;  /* 0x00000033170d7836 */ /* 0x000fe20000000000 */
[----:B------:R-:W-:Y:S01]  /*46a0*/  STL [R1+0xb8], R16 ;  /* 0x0000b81001007387 */ /* 0x000fe20000100800 */
[----:B------:R-:W-:-:S03]  /*46b0*/  IMAD.HI.U32 R9, R10, R15, RZ ;  /* 0x0000000f0a097227 */ /* 0x000fc600078e00ff */
[----:B------:R-:W-:Y:S01]  /*46c0*/  ISETP.GE.AND P0, PT, R13, RZ, PT ;  /* 0x000000ff0d00720c */ /* 0x000fe20003f06270 */
[----:B------:R-:W-:Y:S01]  /*46d0*/  IMAD.MOV.U32 R6, RZ, RZ, R2 ;  /* 0x000000ffff067224 */ /* 0x000fe200078e0002 */
[----:B------:R-:W-:Y:S01]  /*46e0*/  IABS R13, R13 ;  /* 0x0000000d000d7213 */ /* 0x000fe20000000000 */
[----:B------:R-:W-:Y:S01]  /*46f0*/  @!P6 IMAD.MOV R14, RZ, RZ, -R14 ;  /* 0x000000ffff0ee224 */ /* 0x000fe200078e0a0e */
[----:B------:R-:W-:Y:S01]  /*4700*/  ISETP.GE.AND P6, PT, R4, RZ, PT ;  /* 0x000000ff0400720c */ /* 0x000fe20003fc6270 */
[----:B------:R-:W-:Y:S02]  /*4710*/  IMAD.MOV R9, RZ, RZ, -R9 ;  /* 0x000000ffff097224 */ /* 0x000fe400078e0a09 */
[----:B------:R-:W-:Y:S01]  /*4720*/  @!P2 IMAD.IADD R12, R12, 0x1, -R7 ;  /* 0x000000010c0ca824 */ /* 0x000fe200078e0a07 */
[----:B------:R-:W-:Y:S01]  /*4730*/  STL [R1+0xb4], R14 ;  /* 0x0000b40e01007387 */ /* 0x000fe20000100800 */
[----:B------:R-:W-:Y:S02]  /*4740*/  @!P3 IMAD.MOV R6, RZ, RZ, -R6 ;  /* 0x000000ffff06b224 */ /* 0x000fe400078e0a06 */
[C---:B------:R-:W-:Y:S01]  /*4750*/  IMAD R15, R7.reuse, R9, R15 ;  /* 0x00000009070f7224 */ /* 0x040fe200078e020f */
[----:B------:R0:W-:Y:S01]  /*4760*/  STL [R1+0xb0], R5 ;  /* 0x0000b00501007387 */ /* 0x0001e20000100800 */
[----:B------:R-:W-:Y:S01]  /*4770*/  ISETP.GT.U32.AND P3, PT, R7, R12, PT ;  /* 0x0000000c0700720c */ /* 0x000fe20003f64070 */
[----:B------:R-:W-:-:S02]  /*4780*/  @!P1 IMAD.IADD R8, R8, 0x1, -R7 ;  /* 0x0000000108089824 */ /* 0x000fc400078e0a07 */
[----:B------:R1:W-:Y:S01]  /*4790*/  STL [R1+0xac], R6 ;  /* 0x0000ac0601007387 */ /* 0x0003e20000100800 */
[----:B------:R-:W-:Y:S01]  /*47a0*/  ISETP.GT.U32.AND P1, PT, R7, R15, PT ;  /* 0x0000000f0700720c */ /* 0x000fe20003f24070 */
[C---:B------:R-:W-:Y:S02]  /*47b0*/  VIADD R0, R23.reuse, 0x32 ;  /* 0x0000003217007836 */ /* 0x040fe40000000000 */
[----:B------:R-:W-:Y:S02]  /*47c0*/  @!P5 IMAD.MOV R8, RZ, RZ, -R8 ;  /* 0x000000ffff08d224 */ /* 0x000fe400078e0a08 */
[C---:B0-----:R-:W-:Y:S01]  /*47d0*/  VIADD R5, R23.reuse, 0x31 ;  /* 0x0000003117057836 */ /* 0x041fe20000000000 */
[----:B------:R-:W-:Y:S01]  /*47e0*/  IABS R4, R0 ;  /* 0x0000000000047213 */ /* 0x000fe20000000000 */
[----:B------:R-:W-:Y:S01]  /*47f0*/  VIADD R14, R23, 0x2f ;  /* 0x0000002f170e7836 */ /* 0x000fe20000000000 */
[----:B------:R-:W-:Y:S01]  /*4800*/  ISETP.GE.AND P2, PT, R0, RZ, PT ;  /* 0x000000ff0000720c */ /* 0x000fe20003f46270 */
[----:B-1----:R-:W-:Y:S01]  /*4810*/  IMAD.HI.U32 R6, R10, R13, RZ ;  /* 0x0000000d0a067227 */ /* 0x002fe200078e00ff */
[----:B------:R-:W-:Y:S01]  /*4820*/  IABS R11, R5 ;  /* 0x00000005000b7213 */ /* 0x000fe20000000000 */
[----:B------:R0:W-:Y:S01]  /*4830*/  STL [R1+0xa8], R8 ;  /* 0x0000a80801007387 */ /* 0x0001e20000100800 */
[----:B------:R-:W-:Y:S01]  /*4840*/  ISETP.GE.AND P5, PT, R5, RZ, PT ;  /* 0x000000ff0500720c */ /* 0x000fe20003fa6270 */
[----:B------:R-:W-:Y:S01]  /*4850*/  IMAD.MOV R6, RZ, RZ, -R6 ;  /* 0x000000ffff067224 */ /* 0x000fe200078e0a06 */
[----:B------:R-:W-:Y:S01]  /*4860*/  IABS R16, R14 ;  /* 0x0000000e00107213 */ /* 0x000fe20000000000 */
[----:B------:R-:W-:-:S02]  /*4870*/  @!P3 IMAD.IADD R12, R12, 0x1, -R7 ;  /* 0x000000010c0cb824 */ /* 0x000fc400078e0a07 */
[----:B------:R-:W-:Y:S02]  /*4880*/  IMAD R13, R7, R6, R13 ;  /* 0x00000006070d7224 */ /* 0x000fe400078e020d */
[----:B------:R-:W-:Y:S02]  /*4890*/  @!P1 IMAD.IADD R15, R15, 0x1, -R7 ;  /* 0x000000010f0f9824 */ /* 0x000fe400078e0a07 */
[C---:B------:R-:W-:Y:S01]  /*48a0*/  IMAD.HI.U32 R0, R10.reuse, R11, RZ ;  /* 0x0000000b0a007227 */ /* 0x040fe200078e00ff */
[C---:B------:R-:W-:Y:S02]  /*48b0*/  ISETP.GT.U32.AND P3, PT, R7.reuse, R13, PT ;  /* 0x0000000d0700720c */ /* 0x040fe40003f64070 */
[----:B------:R-:W-:Y:S01]  /*48c0*/  ISETP.GT.U32.AND P1, PT, R7, R15, PT ;  /* 0x0000000f0700720c */ /* 0x000fe20003f24070 */
[----:B------:R-:W-:-:S04]  /*48d0*/  IMAD.HI.U32 R2, R10, R4, RZ ;  /* 0x000000040a027227 */ /* 0x000fc800078e00ff */
[----:B------:R-:W-:Y:S01]  /*48e0*/  IMAD.MOV R5, RZ, RZ, -R0 ;  /* 0x000000ffff057224 */ /* 0x000fe200078e0a00 */
[----:B------:R-:W-:Y:S01]  /*48f0*/  IADD3 R0, R23, 0x30, RZ ;  /* 0x0000003017007810 */ /* 0x000fe20007ffe0ff */
[----:B------:R-:W-:Y:S02]  /*4900*/  IMAD.MOV R2, RZ, RZ, -R2 ;  /* 0x000000ffff027224 */ /* 0x000fe400078e0a02 */
[----:B------:R-:W-:Y:S01]  /*4910*/  IMAD R11, R7, R5, R11 ;  /* 0x00000005070b7224 */ /* 0x000fe200078e020b */
[----:B------:R-:W-:Y:S01]  /*4920*/  IABS R5, R0 ;  /* 0x0000000000057213 */ /* 0x000fe20000000000 */
[----:B------:R-:W-:Y:S02]  /*4930*/  IMAD.MOV.U32 R17, RZ, RZ, R12 ;  /* 0x000000ffff117224 */ /* 0x000fe400078e000c */
[----:B------:R-:W-:Y:S01]  /*4940*/  @!P3 IMAD.IADD R13, R13, 0x1, -R7 ;  /* 0x000000010d0db824 */ /* 0x000fe200078e0a07 */
[C---:B------:R-:W-:Y:S01]  /*4950*/  ISETP.GT.U32.AND P3, PT, R7.reuse, R11, PT ;  /* 0x0000000b0700720c */ /* 0x040fe20003f64070 */
[----:B------:R-:W-:-:S02]  /*4960*/  IMAD R4, R7, R2, R4 ;  /* 0x0000000207047224 */ /* 0x000fc400078e0204 */
[----:B------:R-:W-:Y:S01]  /*4970*/  @!P4 IMAD.MOV R17, RZ, RZ, -R17 ;  /* 0x000000ffff11c224 */ /* 0x000fe200078e0a11 */
[----:B------:R-:W-:Y:S01]  /*4980*/  ISETP.GT.U32.AND P4, PT, R7, R13, PT ;  /* 0x0000000d0700720c */ /* 0x000fe20003f84070 */
[----:B------:R-:W-:-:S03]  /*4990*/  IMAD.HI.U32 R12, R10, R5, RZ ;  /* 0x000000050a0c7227 */ /* 0x000fc600078e00ff */
[----:B------:R-:W-:Y:S01]  /*49a0*/  STL [R1+0xa4], R17 ;  /* 0x0000a41101007387 */ /* 0x000fe20000100800 */
[----:B------:R-:W-:Y:S01]  /*49b0*/  @!P1 IMAD.IADD R15, R15, 0x1, -R7 ;  /* 0x000000010f0f9824 */ /* 0x000fe200078e0a07 */
[C---:B------:R-:W-:Y:S01]  /*49c0*/  ISETP.GT.U32.AND P1, PT, R7.reuse, R4, PT ;  /* 0x000000040700720c */ /* 0x040fe20003f24070 */
[----:B------:R-:W-:Y:S02]  /*49d0*/  IMAD.MOV R12, RZ, RZ, -R12 ;  /* 0x000000ffff0c7224 */ /* 0x000fe400078e0a0c */
[----:B------:R-:W-:Y:S01]  /*49e0*/  @!P6 IMAD.MOV R15, RZ, RZ, -R15 ;  /* 0x000000ffff0fe224 */ /* 0x000fe200078e0a0f */
[----:B------:R-:W-:Y:S01]  /*49f0*/  ISETP.GE.AND P6, PT, R0, RZ, PT ;  /* 0x000000ff0000720c */ /* 0x000fe20003fc6270 */
[----:B------:R-:W-:Y:S02]  /*4a00*/  IMAD R0, R7, R12, R5 ;  /* 0x0000000c07007224 */ /* 0x000fe400078e0205 */
[----:B0-----:R-:W-:Y:S01]  /*4a10*/  VIADD R8, R23, 0x2e ;  /* 0x0000002e17087836 */ /* 0x001fe20000000000 */
[----:B------:R0:W-:Y:S01]  /*4a20*/  STL [R1+0xa0], R15 ;  /* 0x0000a00f01007387 */ /* 0x0001e20000100800 */
[--C-:B------:R-:W-:Y:S01]  /*4a30*/  @!P4 IMAD.IADD R13, R13, 0x1, -R7.reuse ;  /* 0x000000010d0dc824 */ /* 0x100fe200078e0a07 */
[----:B------:R-:W-:Y:S01]  /*4a40*/  ISETP.GT.U32.AND P4, PT, R7, R0, PT ;  /* 0x000000000700720c */ /* 0x000fe20003f84070 */
[----:B------:R-:W-:Y:S01]  /*4a50*/  @!P3 IMAD.IADD R11, R11, 0x1, -R7 ;  /* 0x000000010b0bb824 */ /* 0x000fe200078e0a07 */
[----:B------:R-:W-:Y:S01]  /*4a60*/  IABS R9, R8 ;  /* 0x0000000800097213 */ /* 0x000fe20000000000 */
[----:B------:R-:W-:-:S02]  /*4a70*/  VIADD R2, R23, 0x2d ;  /* 0x0000002d17027836 */ /* 0x000fc40000000000 */
[----:B------:R-:W-:Y:S01]  /*4a80*/  @!P1 IMAD.IADD R4, R4, 0x1, -R7 ;  /* 0x0000000104049824 */ /* 0x000fe200078e0a07 */
[C---:B------:R-:W-:Y:S01]  /*4a90*/  ISETP.GT.U32.AND P3, PT, R7.reuse, R11, PT ;  /* 0x0000000b0700720c */ /* 0x040fe20003f64070 */
[C---:B------:R-:W-:Y:S01]  /*4aa0*/  IMAD.HI.U32 R5, R10.reuse, R9, RZ ;  /* 0x000000090a057227 */ /* 0x040fe200078e00ff */
[----:B------:R-:W-:Y:S02]  /*4ab0*/  IABS R6, R2 ;  /* 0x0000000200067213 */ /* 0x000fe40000000000 */
[----:B------:R-:W-:Y:S01]  /*4ac0*/  ISETP.GT.U32.AND P1, PT, R7, R4, PT ;  /* 0x000000040700720c */ /* 0x000fe20003f24070 */
[----:B------:R-:W-:Y:S02]  /*4ad0*/  IMAD.MOV R5, RZ, RZ, -R5 ;  /* 0x000000ffff057224 */ /* 0x000fe400078e0a05 */
[----:B------:R-:W-:-:S04]  /*4ae0*/  IMAD.HI.U32 R12, R10, R6, RZ ;  /* 0x000000060a0c7227 */ /* 0x000fc800078e00ff */
[----:B0-----:R-:W-:-:S04]  /*4af0*/  IMAD.HI.U32 R15, R10, R16, RZ ;  /* 0x000000100a0f7227 */ /* 0x001fc800078e00ff */
[----:B------:R-:W-:Y:S02]  /*4b00*/  IMAD.MOV.U32 R17, RZ, RZ, R13 ;  /* 0x000000ffff117224 */ /* 0x000fe400078e000d */
[----:B------:R-:W-:Y:S02]  /*4b10*/  @!P4 IMAD.IADD R0, R0, 0x1, -R7 ;  /* 0x000000010000c824 */ /* 0x000fe400078e0a07 */
[----:B------:R-:W-:Y:S02]  /*4b20*/  IMAD R9, R7, R5, R9 ;  /* 0x0000000507097224 */ /* 0x000fe400078e0209 */
[----:B------:R-:W-:Y:S02]  /*4b30*/  IMAD.MOV R12, RZ, RZ, -R12 ;  /* 0x000000ffff0c7224 */ /* 0x000fe400078e0a0c */
[----:B------:R-:W-:Y:S02]  /*4b40*/  VIADD R5, R23, 0x2c ;  /* 0x0000002c17057836 */ /* 0x000fe40000000000 */
[----:B------:R-:W-:-:S02]  /*4b50*/  IMAD.MOV R15, RZ, RZ, -R15 ;  /* 0x000000ffff0f7224 */ /* 0x000fc400078e0a0f */
[----:B------:R-:W-:Y:S01]  /*4b60*/  @!P0 IMAD.MOV R17, RZ, RZ, -R17 ;  /* 0x000000ffff118224 */ /* 0x000fe200078e0a11 */
[----:B------:R-:W-:Y:S01]  /*4b70*/  ISETP.GT.U32.AND P0, PT, R7, R0, PT ;  /* 0x000000000700720c */ /* 0x000fe20003f04070 */
[--C-:B------:R-:W-:Y:S01]  /*4b80*/  @!P3 IMAD.IADD R11, R11, 0x1, -R7.reuse ;  /* 0x000000010b0bb824 */ /* 0x100fe200078e0a07 */
[C---:B------:R-:W-:Y:S01]  /*4b90*/  ISETP.GT.U32.AND P3, PT, R7.reuse, R9, PT ;  /* 0x000000090700720c */ /* 0x040fe20003f64070 */
[C---:B------:R-:W-:Y:S01]  /*4ba0*/  IMAD R6, R7.reuse, R12, R6 ;  /* 0x0000000c07067224 */ /* 0x040fe200078e0206 */
[----:B------:R-:W-:Y:S01]  /*4bb0*/  IABS R12, R5 ;  /* 0x00000005000c7213 */ /* 0x000fe20000000000 */
[----:B------:R-:W-:Y:S01]  /*4bc0*/  @!P1 IMAD.IADD R4, R4, 0x1, -R7 ;  /* 0x0000000104049824 */ /* 0x000fe200078e0a07 */
[----:B------:R-:W-:Y:S01]  /*4bd0*/  ISETP.GE.AND P1, PT, R14, RZ, PT ;  /* 0x000000ff0e00720c */ /* 0x000fe20003f26270 */
[----:B------:R-:W-:Y:S01]  /*4be0*/  IMAD R16, R7, R15, R16 ;  /* 0x0000000f07107224 */ /* 0x000fe200078e0210 */
[----:B------:R-:W-:Y:S01]  /*4bf0*/  STL [R1+0x9c], R17 ;  /* 0x00009c1101007387 */ /* 0x000fe20000100800 */
[----:B------:R-:W-:-:S02]  /*4c00*/  IMAD.MOV.U32 R13, RZ, RZ, R11 ;  /* 0x000000ffff0d7224 */ /* 0x000fc400078e000b */
[----:B------:R-:W-:Y:S01]  /*4c10*/  IMAD.MOV.U32 R14, RZ, RZ, R4 ;  /* 0x000000ffff0e7224 */ /* 0x000fe200078e0004 */
[C---:B------:R-:W-:Y:S01]  /*4c20*/  ISETP.GT.U32.AND P4, PT, R7.reuse, R16, PT ;  /* 0x000000100700720c */ /* 0x040fe20003f84070 */
[----:B------:R-:W-:Y:S01]  /*4c30*/  @!P5 IMAD.MOV R13, RZ, RZ, -R13 ;  /* 0x000000ffff0dd224 */ /* 0x000fe200078e0a0d */
[----:B------:R-:W-:Y:S01]  /*4c40*/  ISETP.GT.U32.AND P5, PT, R7, R6, PT ;  /* 0x000000060700720c */ /* 0x000fe20003fa4070 */
[----:B------:R-:W-:Y:S02]  /*4c50*/  IMAD.MOV.U32 R4, RZ, RZ, R12 ;  /* 0x000000ffff047224 */ /* 0x000fe400078e000c */
[----:B------:R-:W-:Y:S01]  /*4c60*/  @!P2 IMAD.MOV R14, RZ, RZ, -R14 ;  /* 0x000000ffff0ea224 */ /* 0x000fe200078e0a0e */
[----:B------:R-:W-:Y:S01]  /*4c70*/  ISETP.GE.AND P2, PT, R8, RZ, PT ;  /* 0x000000ff0800720c */ /* 0x000fe20003f46270 */
[----:B------:R-:W-:-:S03]  /*4c80*/  IMAD.HI.U32 R11, R10, R4, RZ ;  /* 0x000000040a0b7227 */ /* 0x000fc600078e00ff */
[----:B------:R0:W-:Y:S01]  /*4c90*/  STL [R1+0x98], R14 ;  /* 0x0000980e01007387 */ /* 0x0001e20000100800 */
[----:B------:R-:W-:Y:S01]  /*4ca0*/  VIADD R8, R23, 0x2b ;  /* 0x0000002b17087836 */ /* 0x000fe20000000000 */
[----:B------:R-:W-:Y:S01]  /*4cb0*/  IADD3 R11, -R11, RZ, RZ ;  /* 0x000000ff0b0b7210 */ /* 0x000fe20007ffe1ff */
[--C-:B------:R-:W-:Y:S01]  /*4cc0*/  @!P0 IMAD.IADD R0, R0, 0x1, -R7.reuse ;  /* 0x0000000100008824 */ /* 0x100fe200078e0a07 */
[----:B------:R-:W-:Y:S01]  /*4cd0*/  ISETP.GE.AND P0, PT, R2, RZ, PT ;  /* 0x000000ff0200720c */ /* 0x000fe20003f06270 */
[--C-:B------:R-:W-:Y:S01]  /*4ce0*/  @!P3 IMAD.IADD R9, R9, 0x1, -R7.reuse ;  /* 0x000000010909b824 */ /* 0x100fe200078e0a07 */
[----:B------:R-:W-:Y:S01]  /*4cf0*/  IABS R15, R8 ;  /* 0x00000008000f7213 */ /* 0x000fe20000000000 */
[----:B------:R-:W-:Y:S01]  /*4d00*/  IMAD.MOV.U32 R12, RZ, RZ, R0 ;  /* 0x000000ffff0c7224 */ /* 0x000fe200078e0000 */
[----:B------:R1:W-:Y:S01]  /*4d10*/  STL [R1+0x94], R13 ;  /* 0x0000940d01007387 */ /* 0x0003e20000100800 */
[--C-:B------:R-:W-:Y:S01]  /*4d20*/  @!P4 IMAD.IADD R16, R16, 0x1, -R7.reuse ;  /* 0x000000011010c824 */ /* 0x100fe200078e0a07 */
[----:B------:R-:W-:Y:S01]  /*4d30*/  ISETP.GE.AND P4, PT, R5, RZ, PT ;  /* 0x000000ff0500720c */ /* 0x000fe20003f86270 */
[----:B------:R-:W-:-:S02]  /*4d40*/  @!P5 IMAD.IADD R6, R6, 0x1, -R7 ;  /* 0x000000010606d824 */ /* 0x000fc400078e0a07 */
[----:B------:R-:W-:Y:S01]  /*4d50*/  @!P6 IMAD.MOV R12, RZ, RZ, -R12 ;  /* 0x000000ffff0ce224 */ /* 0x000fe200078e0a0c */
[C---:B------:R-:W-:Y:S01]  /*4d60*/  ISETP.GT.U32.AND P6, PT, R7.reuse, R9, PT ;  /* 0x000000090700720c */ /* 0x040fe20003fc4070 */
[C---:B------:R-:W-:Y:S01]  /*4d70*/  IMAD R4, R7.reuse, R11, R4 ;  /* 0x0000000b07047224 */ /* 0x040fe200078e0204 */
[C---:B------:R-:W-:Y:S01]  /*4d80*/  ISETP.GT.U32.AND P3, PT, R7.reuse, R16, PT ;  /* 0x000000100700720c */ /* 0x040fe20003f64070 */
[----:B------:R-:W-:Y:S01]  /*4d90*/  IMAD.HI.U32 R11, R10, R15, RZ ;  /* 0x0000000f0a0b7227 */ /* 0x000fe200078e00ff */
[----:B------:R-:W-:Y:S01]  /*4da0*/  ISETP.GT.U32.AND P5, PT, R7, R6, PT ;  /* 0x000000060700720c */ /* 0x000fe20003fa4070 */
[----:B------:R2:W-:Y:S02]  /*4db0*/  STL [R1+0x90], R12 ;  /* 0x0000900c01007387 */ /* 0x0005e40000100800 */
[----:B------:R-:W-:Y:S02]  /*4dc0*/  VIADD R5, R23, 0x2a ;  /* 0x0000002a17057836 */ /* 0x000fe40000000000 */
[----:B------:R-:W-:-:S02]  /*4dd0*/  IMAD.MOV R11, RZ, RZ, -R11 ;  /* 0x000000ffff0b7224 */ /* 0x000fc400078e0a0b */
[----:B------:R-:W-:Y:S01]  /*4de0*/  VIADD R2, R23, 0x29 ;  /* 0x0000002917027836 */ /* 0x000fe20000000000 */
[----:B0-----:R-:W-:Y:S01]  /*4df0*/  IABS R14, R5 ;  /* 0x00000005000e7213 */ /* 0x001fe20000000000 */
[----:B------:R-:W-:Y:S02]  /*4e00*/  IMAD R15, R7, R11, R15 ;  /* 0x0000000b070f7224 */ /* 0x000fe400078e020f */
[----:B------:R-:W-:Y:S01]  /*4e10*/  @!P6 IMAD.IADD R9, R9, 0x1, -R7 ;  /* 0x000000010909e824 */ /* 0x000fe200078e0a07 */
[----:B-1----:R-:W-:Y:S01]  /*4e20*/  IABS R13, R2 ;  /* 0x00000002000d7213 */ /* 0x002fe20000000000 */
[----:B------:R-:W-:Y:S01]  /*4e30*/  IMAD.HI.U32 R11, R10, R14, RZ ;  /* 0x0000000e0a0b7227 */ /* 0x000fe200078e00ff */
[----:B------:R-:W-:-:S03]  /*4e40*/  ISETP.GT.U32.AND P6, PT, R7, R15, PT ;  /* 0x0000000f0700720c */ /* 0x000fc60003fc4070 */
[--C-:B------:R-:W-:Y:S01]  /*4e50*/  @!P3 IMAD.IADD R16, R16, 0x1, -R7.reuse ;  /* 0x000000011010b824 */ /* 0x100fe200078e0a07 */
[----:B------:R-:W-:Y:S01]  /*4e60*/  ISETP.GT.U32.AND P3, PT, R7, R4, PT ;  /* 0x000000040700720c */ /* 0x000fe20003f64070 */
[----:B------:R-:W-:Y:S01]  /*4e70*/  @!P5 IMAD.IADD R6, R6, 0x1, -R7 ;  /* 0x000000010606d824 */ /* 0x000fe200078e0a07 */
[----:B------:R-:W-:Y:S01]  /*4e80*/  ISETP.GE.AND P5, PT, R8, RZ, PT ;  /* 0x000000ff0800720c */ /* 0x000fe20003fa6270 */
[----:B------:R-:W-:-:S04]  /*4e90*/  IMAD.HI.U32 R8, R10, R13, RZ ;  /* 0x0000000d0a087227 */ /* 0x000fc800078e00ff */
[----:B------:R-:W-:Y:S02]  /*4ea0*/  IMAD.MOV R11, RZ, RZ, -R11 ;  /* 0x000000ffff0b7224 */ /* 0x000fe400078e0a0b */
[----:B------:R-:W-:Y:S02]  /*4eb0*/  VIADD R0, R23, 0x28 ;  /* 0x0000002817007836 */ /* 0x000fe40000000000 */
[----:B------:R-:W-:Y:S02]  /*4ec0*/  IMAD.MOV R8, RZ, RZ, -R8 ;  /* 0x000000ffff087224 */ /* 0x000fe400078e0a08 */
[----:B------:R-:W-:Y:S01]  /*4ed0*/  IMAD R14, R7, R11, R14 ;  /* 0x0000000b070e7224 */ /* 0x000fe200078e020e */
[----:B--2---:R-:W-:Y:S01]  /*4ee0*/  IABS R12, R0 ;  /* 0x00000000000c7213 */ /* 0x004fe20000000000 */
[----:B------:R-:W-:Y:S02]  /*4ef0*/  @!P6 IMAD.IADD R15, R15, 0x1, -R7 ;  /* 0x000000010f0fe824 */ /* 0x000fe400078e0a07 */
[----:B------:R-:W-:-:S02]  /*4f00*/  IMAD R13, R7, R8, R13 ;  /* 0x00000008070d7224 */ /* 0x000fc400078e020d */
[----:B------:R-:W-:Y:S01]  /*4f10*/  @!P2 IMAD.MOV R9, RZ, RZ, -R9 ;  /* 0x000000ffff09a224 */ /* 0x000fe200078e0a09 */
[----:B------:R-:W-:Y:S01]  /*4f20*/  ISETP.GT.U32.AND P2, PT, R7, R14, PT ;  /* 0x0000000e0700720c */ /* 0x000fe20003f44070 */
[----:B------:R-:W-:Y:S01]  /*4f30*/  @!P3 IMAD.IADD R4, R4, 0x1, -R7 ;  /* 0x000000010404b824 */ /* 0x000fe200078e0a07 */
[----:B------:R-:W-:Y:S01]  /*4f40*/  ISETP.GE.AND P3, PT, R5, RZ, PT ;  /* 0x000000ff0500720c */ /* 0x000fe20003f66270 */
[----:B------:R-:W-:Y:S01]  /*4f50*/  @!P0 IMAD.MOV R6, RZ, RZ, -R6 ;  /* 0x000000ffff068224 */ /* 0x000fe200078e0a06 */
[C---:B------:R-:W-:Y:S01]  /*4f60*/  ISETP.GT.U32.AND P6, PT, R7.reuse, R15, PT ;  /* 0x0000000f0700720c */ /* 0x040fe20003fc4070 */
[----:B------:R-:W-:Y:S01]  /*4f70*/  IMAD.HI.U32 R5, R10, R12, RZ ;  /* 0x0000000c0a057227 */ /* 0x000fe200078e00ff */
[----:B------:R-:W-:-:S03]  /*4f80*/  ISETP.GT.U32.AND P0, PT, R7, R13, PT ;  /* 0x0000000d0700720c */ /* 0x000fc60003f04070 */
[----:B------:R-:W-:Y:S02]  /*4f90*/  IMAD.MOV.U32 R17, RZ, RZ, R16 ;  /* 0x000000ffff117224 */ /* 0x000fe400078e0010 */
[----:B------:R-:W-:Y:S02]  /*4fa0*/  IMAD.MOV R5, RZ, RZ, -R5 ;  /* 0x000000ffff057224 */ /* 0x000fe400078e0a05 */
[----:B------:R-:W-:Y:S02]  /*4fb0*/  VIADD R11, R23, 0x27 ;  /* 0x00000027170b7836 */ /* 0x000fe40000000000 */
[----:B------:R-:W-:Y:S01]  /*4fc0*/  @!P1 IMAD.MOV R17, RZ, RZ, -R17 ;  /* 0x000000ffff119224 */ /* 0x000fe200078e0a11 */
[C---:B------:R-:W-:Y:S01]  /*4fd0*/  ISETP.GT.U32.AND P1, PT, R7.reuse, R4, PT ;  /* 0x000000040700720c */ /* 0x040fe20003f24070 */
[----:B------:R-:W-:Y:S01]  /*4fe0*/  IMAD R12, R7, R5, R12 ;  /* 0x00000005070c7224 */ /* 0x000fe200078e020c */
[----:B------:R-:W-:Y:S01]  /*4ff0*/  IABS R5, R11 ;  /* 0x0000000b00057213 */ /* 0x000fe20000000000 */
[--C-:B------:R-:W-:Y:S01]  /*5000*/  @!P2 IMAD.IADD R14, R14, 0x1, -R7.reuse ;  /* 0x000000010e0ea824 */ /* 0x100fe200078e0a07 */
[----:B------:R-:W-:Y:S01]  /*5010*/  ISETP.GE.AND P2, PT, R0, RZ, PT ;  /* 0x000000ff0000720c */ /* 0x000fe20003f46270 */
[--C-:B------:R-:W-:Y:S01]  /*5020*/  @!P6 IMAD.IADD R15, R15, 0x1, -R7.reuse ;  /* 0x000000010f0fe824 */ /* 0x100fe200078e0a07 */
[----:B------:R-:W-:Y:S01]  /*5030*/  ISETP.GT.U32.AND P6, PT, R7, R12, PT ;  /* 0x0000000c0700720c */ /* 0x000fe20003fc4070 */
[--C-:B------:R-:W-:Y:S01]  /*5040*/  @!P0 IMAD.IADD R13, R13, 0x1, -R7.reuse ;  /* 0x000000010d0d8824 */ /* 0x100fe200078e0a07 */
[C---:B------:R-:W-:Y:S01]  /*5050*/  ISETP.GT.U32.AND P0, PT, R7.reuse, R14, PT ;  /* 0x0000000e0700720c */ /* 0x040fe20003f04070 */
[----:B------:R-:W-:Y:S01]  /*5060*/  IMAD.HI.U32 R0, R10, R5, RZ ;  /* 0x000000050a007227 */ /* 0x000fe200078e00ff */
[----:B------:R-:W-:Y:S03]  /*5070*/  STL [R1+0x8c], R17 ;  /* 0x00008c1101007387 */ /* 0x000fe60000100800 */
[----:B------:R-:W-:Y:S01]  /*5080*/  IMAD.MOV R0, RZ, RZ, -R0 ;  /* 0x000000ffff007224 */ /* 0x000fe200078e0a00 */
[----:B------:R-:W-:Y:S01]  /*5090*/  STL [R1+0x88], R9 ;  /* 0x0000880901007387 */ /* 0x000fe20000100800 */
[----:B------:R-:W-:Y:S01]  /*50a0*/  @!P1 IMAD.IADD R4, R4, 0x1, -R7 ;  /* 0x0000000104049824 */ /* 0x000fe200078e0a07 */
[----:B------:R-:W-:Y:S01]  /*50b0*/  ISETP.GE.AND P1, PT, R2, RZ, PT ;  /* 0x000000ff0200720c */ /* 0x000fe20003f26270 */
[----:B------:R-:W-:Y:S01]  /*50c0*/  IMAD R5, R7, R0, R5 ;  /* 0x0000000007057224 */ /* 0x000fe200078e0205 */
[----:B------:R0:W-:Y:S01]  /*50d0*/  STL [R1+0x80], R6 ;  /* 0x0000800601007387 */ /* 0x0001e20000100800 */
[----:B------:R-:W-:-:S02]  /*50e0*/  IMAD.MOV.U32 R8, RZ, RZ, R4 ;  /* 0x000000ffff087224 */ /* 0x000fc400078e0004 */
[--C-:B------:R-:W-:Y:S01]  /*50f0*/  @!P6 IMAD.IADD R12, R12, 0x1, -R7.reuse ;  /* 0x000000010c0ce824 */ /* 0x100fe200078e0a07 */
[C---:B------:R-:W-:Y:S01]  /*5100*/  ISETP.GT.U32.AND P6, PT, R7.reuse, R13, PT ;  /* 0x0000000d0700720c */ /* 0x040fe20003fc4070 */
[----:B------:R-:W-:Y:S01]  /*5110*/  @!P0 IMAD.IADD R14, R14, 0x1, -R7 ;  /* 0x000000010e0e8824 */ /* 0x000fe200078e0a07 */
[----:B------:R-:W-:Y:S01]  /*5120*/  ISETP.GT.U32.AND P0, PT, R7, R5, PT ;  /* 0x000000050700720c */ /* 0x000fe20003f04070 */
[C---:B------:R-:W-:Y:S01]  /*5130*/  VIADD R2, R23.reuse, 0x25 ;  /* 0x0000002517027836 */ /* 0x040fe20000000000 */
[----:B------:R-:W-:Y:S01]  /*5140*/  @!P4 IADD3 R8, -R8, RZ, RZ ;  /* 0x000000ff0808c210 */ /* 0x000fe20007ffe1ff */
[----:B------:R-:W-:Y:S01]  /*5150*/  VIADD R0, R23, 0x24 ;  /* 0x0000002417007836 */ /* 0x000fe20000000000 */
[----:B------:R-:W-:Y:S01]  /*5160*/  ISETP.GT.U32.AND P4, PT, R7, R12, PT ;  /* 0x0000000c0700720c */ /* 0x000fe20003f84070 */
[----:B0-----:R-:W-:Y:S01]  /*5170*/  VIADD R6, R23, 0x26 ;  /* 0x0000002617067836 */ /* 0x001fe20000000000 */
[----:B------:R-:W-:Y:S01]  /*5180*/  IABS R16, R2 ;  /* 0x0000000200107213 */ /* 0x000fe20000000000 */
[----:B------:R0:W-:Y:S01]  /*5190*/  STL [R1+0x7c], R8 ;  /* 0x00007c0801007387 */ /* 0x0001e20000100800 */
[----:B------:R-:W-:-:S02]  /*51a0*/  @!P5 IMAD.MOV R15, RZ, RZ, -R15 ;  /* 0x000000ffff0fd224 */ /* 0x000fc400078e0a0f */
[----:B------:R-:W-:Y:S01]  /*51b0*/  IABS R9, R6 ;  /* 0x0000000600097213 */ /* 0x000fe20000000000 */
[C---:B------:R-:W-:Y:S02]  /*51c0*/  IMAD.HI.U32 R17, R10.reuse, R16, RZ ;  /* 0x000000100a117227 */ /* 0x040fe400078e00ff */
[----:B------:R-:W-:Y:S02]  /*51d0*/  STL [R1+0x78], R15 ;  /* 0x0000780f01007387 */ /* 0x000fe40000100800 */
[----:B------:R-:W-:Y:S01]  /*51e0*/  IMAD.HI.U32 R4, R10, R9, RZ ;  /* 0x000000090a047227 */ /* 0x000fe200078e00ff */
[----:B0-----:R-:W-:-:S03]  /*51f0*/  IABS R8, R0 ;  /* 0x0000000000087213 */ /* 0x001fc60000000000 */
[----:B------:R-:W-:Y:S02]  /*5200*/  IMAD.MOV R4, RZ, RZ, -R4 ;  /* 0x000000ffff047224 */ /* 0x000fe400078e0a04 */
[----:B------:R-:W-:Y:S01]  /*5210*/  @!P0 IMAD.IADD R5, R5, 0x1, -R7 ;  /* 0x0000000105058824 */ /* 0x000fe200078e0a07 */
[----:B------:R-:W-:Y:S01]  /*5220*/  ISETP.GE.AND P0, PT, R6, RZ, PT ;  /* 0x000000ff0600720c */ /* 0x000fe20003f06270 */
[----:B------:R-:W-:Y:S02]  /*5230*/  IMAD R9, R7, R4, R9 ;  /* 0x0000000407097224 */ /* 0x000fe400078e0209 */
[--C-:B------:R-:W-:Y:S01]  /*5240*/  @!P6 IMAD.IADD R13, R13, 0x1, -R7.reuse ;  /* 0x000000010d0de824 */ /* 0x100fe200078e0a07 */
[----:B------:R-:W-:Y:S01]  /*5250*/  ISETP.GT.U32.AND P5, PT, R7, R5, PT ;  /* 0x000000050700720c */ /* 0x000fe20003fa4070 */
[----:B------:R-:W-:Y:S01]  /*5260*/  @!P4 IMAD.IADD R12, R12, 0x1, -R7 ;  /* 0x000000010c0cc824 */ /* 0x000fe200078e0a07 */
[----:B------:R-:W-:Y:S01]  /*5270*/  ISETP.GE.AND P4, PT, R11, RZ, PT ;  /* 0x000000ff0b00720c */ /* 0x000fe20003f86270 */
[----:B------:R-:W-:Y:S01]  /*5280*/  IMAD.MOV R17, RZ, RZ, -R17 ;  /* 0x000000ffff117224 */ /* 0x000fe200078e0a11 */
[----:B------:R-:W-:Y:S01]  /*5290*/  ISETP.GT.U32.AND P6, PT, R7, R9, PT ;  /* 0x000000090700720c */ /* 0x000fe20003fc4070 */
[----:B------:R-:W-:-:S04]  /*52a0*/  IMAD.HI.U32 R11, R10, R8, RZ ;  /* 0x000000080a0b7227 */ /* 0x000fc800078e00ff */
[----:B------:R-:W-:Y:S02]  /*52b0*/  IMAD.MOV.U32 R19, RZ, RZ, R14 ;  /* 0x000000ffff137224 */ /* 0x000fe400078e000e */
[----:B------:R-:W-:Y:S02]  /*52c0*/  IMAD.MOV.U32 R14, RZ, RZ, R13 ;  /* 0x000000ffff0e7224 */ /* 0x000fe400078e000d */
[C---:B------:R-:W-:Y:S02]  /*52d0*/  IMAD R6, R7.reuse, R17, R16 ;  /* 0x0000001107067224 */ /* 0x040fe400078e0210 */
[----:B------:R-:W-:Y:S02]  /*52e0*/  IMAD.MOV R11, RZ, RZ, -R11 ;  /* 0x000000ffff0b7224 */ /* 0x000fe400078e0a0b */
[----:B------:R-:W-:Y:S01]  /*52f0*/  @!P1 IMAD.MOV R14, RZ, RZ, -R14 ;  /* 0x000000ffff0e9224 */ /* 0x000fe200078e0a0e */
[----:B------:R-:W-:Y:S01]  /*5300*/  ISETP.GE.AND P1, PT, R2, RZ, PT ;  /* 0x000000ff0200720c */ /* 0x000fe20003f26270 */
[----:B------:R-:W-:Y:S01]  /*5310*/  @!P3 IMAD.MOV R19, RZ, RZ, -R19 ;  /* 0x000000ffff13b224 */ /* 0x000fe200078e0a13 */
[C---:B------:R-:W-:Y:S01]  /*5320*/  ISETP.GT.U32.AND P3, PT, R7.reuse, R6, PT ;  /* 0x000000060700720c */ /* 0x040fe20003f64070 */
[----:B------:R-:W-:-:S02]  /*5330*/  IMAD R2, R7, R11, R8 ;  /* 0x0000000b07027224 */ /* 0x000fc400078e0208 */
[----:B------:R-:W-:Y:S01]  /*5340*/  IMAD.MOV.U32 R13, RZ, RZ, R12 ;  /* 0x000000ffff0d7224 */ /* 0x000fe200078e000c */
[----:B------:R-:W-:Y:S01]  /*5350*/  STL [R1+0x70], R19 ;  /* 0x0000701301007387 */ /* 0x000fe20000100800 */
[--C-:B------:R-:W-:Y:S01]  /*5360*/  @!P5 IMAD.IADD R5, R5, 0x1, -R7.reuse ;  /* 0x000000010505d824 */ /* 0x100fe200078e0a07 */
[----:B------:R-:W-:Y:S01]  /*5370*/  ISETP.GT.U32.AND P5, PT, R7, R2, PT ;  /* 0x000000020700720c */ /* 0x000fe20003fa4070 */
[----:B------:R-:W-:Y:S01]  /*5380*/  VIADD R4, R23, 0x23 ;  /* 0x0000002317047836 */ /* 0x000fe20000000000 */
[----:B------:R-:W-:Y:S01]  /*5390*/  STL [R1+0x6c], R14 ;  /* 0x00006c0e01007387 */ /* 0x000fe20000100800 */
[----:B------:R-:W-:Y:S02]  /*53a0*/  @!P6 IMAD.IADD R9, R9, 0x1, -R7 ;  /* 0x000000010909e824 */ /* 0x000fe400078e0a07 */
[----:B------:R-:W-:Y:S01]  /*53b0*/  @!P2 IMAD.MOV R13, RZ, RZ, -R13 ;  /* 0x000000ffff0da224 */ /* 0x000fe200078e0a0d */
[----:B------:R-:W-:Y:S01]  /*53c0*/  ISETP.GE.AND P2, PT, R0, RZ, PT ;  /* 0x000000ff0000720c */ /* 0x000fe20003f46270 */
[----:B------:R-:W-:Y:S01]  /*53d0*/  VIADD R0, R23, 0x22 ;  /* 0x0000002217007836 */ /* 0x000fe20000000000 */
[----:B------:R-:W-:Y:S01]  /*53e0*/  IABS R18, R4 ;  /* 0x0000000400127213 */ /* 0x000fe20000000000 */
[----:B------:R-:W-:Y:S01]  /*53f0*/  @!P3 IMAD.IADD R6, R6, 0x1, -R7 ;  /* 0x000000010606b824 */ /* 0x000fe200078e0a07 */
[----:B------:R-:W-:Y:S01]  /*5400*/  ISETP.GT.U32.AND P6, PT, R7, R9, PT ;  /* 0x000000090700720c */ /* 0x000fe20003fc4070 */
[----:B------:R-:W-:Y:S01]  /*5410*/  IMAD.MOV.U32 R11, RZ, RZ, R5 ;  /* 0x000000ffff0b7224 */ /* 0x000fe200078e0005 */
[----:B------:R-:W-:Y:S01]  /*5420*/  IABS R17, R0 ;  /* 0x0000000000117213 */ /* 0x000fe20000000000 */
[----:B------:R-:W-:Y:S01]  /*5430*/  IMAD.HI.U32 R12, R10, R18, RZ ;  /* 0x000000120a0c7227 */ /* 0x000fe200078e00ff */
[----:B------:R0:W-:Y:S01]  /*5440*/  STL [R1+0x68], R13 ;  /* 0x0000680d01007387 */ /* 0x0001e20000100800 */
[----:B------:R-:W-:-:S02]  /*5450*/  ISETP.GE.AND P3, PT, R0, RZ, PT ;  /* 0x000000ff0000720c */ /* 0x000fc40003f66270 */
[----:B------:R-:W-:Y:S01]  /*5460*/  @!P5 IMAD.IADD R2, R2, 0x1, -R7 ;  /* 0x000000010202d824 */ /* 0x000fe200078e0a07 */
[----:B------:R-:W-:Y:S01]  /*5470*/  ISETP.GT.U32.AND P5, PT, R7, R6, PT ;  /* 0x000000060700720c */ /* 0x000fe20003fa4070 */
[----:B------:R-:W-:Y:S02]  /*5480*/  IMAD.MOV R12, RZ, RZ, -R12 ;  /* 0x000000ffff0c7224 */ /* 0x000fe400078e0a0c */
[----:B------:R-:W-:-:S04]  /*5490*/  IMAD.HI.U32 R5, R10, R17, RZ ;  /* 0x000000110a057227 */ /* 0x000fc800078e00ff */
[----:B------:R-:W-:Y:S01]  /*54a0*/  @!P6 IMAD.IADD R9, R9, 0x1, -R7 ;  /* 0x000000010909e824 */ /* 0x000fe200078e0a07 */
[----:B------:R-:W-:Y:S01]  /*54b0*/  ISETP.GE.AND P6, PT, R4, RZ, PT ;  /* 0x000000ff0400720c */ /* 0x000fe20003fc6270 */
[C---:B------:R-:W-:Y:S02]  /*54c0*/  IMAD R18, R7.reuse, R12, R18 ;  /* 0x0000000c07127224 */ /* 0x040fe400078e0212 */
[----:B------:R-:W-:Y:S02]  /*54d0*/  IMAD.MOV R5, RZ, RZ, -R5 ;  /* 0x000000ffff057224 */ /* 0x000fe400078e0a05 */
[----:B------:R-:W-:Y:S01]  /*54e0*/  @!P0 IMAD.MOV R9, RZ, RZ, -R9 ;  /* 0x000000ffff098224 */ /* 0x000fe200078e0a09 */
[C---:B------:R-:W-:Y:S01]  /*54f0*/  ISETP.GT.U32.AND P0, PT, R7.reuse, R18, PT ;  /* 0x000000120700720c */ /* 0x040fe20003f04070 */
[----:B------:R-:W-:Y:S01]  /*5500*/  IMAD R17, R7, R5, R17 ;  /* 0x0000000507117224 */ /* 0x000fe200078e0211 */
[----:B------:R-:W-:Y:S01]  /*5510*/  @!P5 IADD3 R6, R6, -R7, RZ ;  /* 0x800000070606d210 */ /* 0x000fe20007ffe0ff */
[----:B------:R-:W-:-:S02]  /*5520*/  VIADD R4, R23, 0x21 ;  /* 0x0000002117047836 */ /* 0x000fc40000000000 */
[----:B------:R-:W-:Y:S01]  /*5530*/  @!P4 IMAD.MOV R11, RZ, RZ, -R11 ;  /* 0x000000ffff0bc224 */ /* 0x000fe200078e0a0b */
[----:B------:R-:W-:Y:S01]  /*5540*/  ISETP.GT.U32.AND P5, PT, R7, R17, PT ;  /* 0x000000110700720c */ /* 0x000fe20003fa4070 */
[C---:B------:R-:W-:Y:S01]  /*5550*/  VIADD R8, R23.reuse, 0x20 ;  /* 0x0000002017087836 */ /* 0x040fe20000000000 */
[----:B------:R-:W-:Y:S01]  /*5560*/  IABS R16, R4 ;  /* 0x0000000400107213 */ /* 0x000fe20000000000 */
[----:B------:R-:W-:Y:S01]  /*5570*/  VIADD R0, R23, 0x1f ;  /* 0x0000001f17007836 */ /* 0x000fe20000000000 */
[----:B------:R-:W-:Y:S01]  /*5580*/  ISETP.GT.U32.AND P4, PT, R7, R2, PT ;  /* 0x000000020700720c */ /* 0x000fe20003f84070 */
[----:B------:R-:W-:Y:S01]  /*5590*/  STL [R1+0x64], R11 ;  /* 0x0000640b01007387 */ /* 0x000fe20000100800 */
[----:B0-----:R-:W-:Y:S01]  /*55a0*/  IABS R13, R8 ;  /* 0x00000008000d7213 */ /* 0x001fe20000000000 */
[----:B------:R-:W-:Y:S01]  /*55b0*/  @!P0 IMAD.IADD R18, R18, 0x1, -R7 ;  /* 0x0000000112128824 */ /* 0x000fe200078e0a07 */
[----:B------:R-:W-:Y:S01]  /*55c0*/  IABS R15, R0 ;  /* 0x00000000000f7213 */ /* 0x000fe20000000000 */
[----:B------:R0:W-:Y:S01]  /*55d0*/  STL [R1+0x60], R9 ;  /* 0x0000600901007387 */ /* 0x0001e20000100800 */
[----:B------:R-:W-:Y:S01]  /*55e0*/  VIADD R14, R23, 0x1c ;  /* 0x0000001c170e7836 */ /* 0x000fe20000000000 */
[----:B------:R-:W-:Y:S01]  /*55f0*/  ISETP.GE.AND P0, PT, R8, RZ, PT ;  /* 0x000000ff0800720c */ /* 0x000fe20003f06270 */
[----:B------:R-:W-:-:S04]  /*5600*/  IMAD.HI.U32 R5, R10, R13, RZ ;  /* 0x0000000d0a057227 */ /* 0x000fc800078e00ff */
[--C-:B------:R-:W-:Y:S01]  /*5610*/  @!P5 IMAD.IADD R17, R17, 0x1, -R7.reuse ;  /* 0x000000011111d824 */ /* 0x100fe200078e0a07 */
[----:B------:R-:W-:Y:S01]  /*5620*/  ISETP.GT.U32.AND P5, PT, R7, R18, PT ;  /* 0x000000120700720c */ /* 0x000fe20003fa4070 */
[----:B------:R-:W-:Y:S01]  /*5630*/  @!P4 IMAD.IADD R2, R2, 0x1, -R7 ;  /* 0x000000010202c824 */ /* 0x000fe200078e0a07 */
[----:B------:R-:W-:Y:S01]  /*5640*/  ISETP.GE.AND P4, PT, R4, RZ, PT ;  /* 0x000000ff0400720c */ /* 0x000fe20003f86270 */
[----:B0-----:R-:W-:-:S04]  /*5650*/  IMAD.HI.U32 R9, R10, R16, RZ ;  /* 0x000000100a097227 */ /* 0x001fc800078e00ff */
[----:B------:R-:W-:Y:S02]  /*5660*/  IMAD.MOV R9, RZ, RZ, -R9 ;  /* 0x000000ffff097224 */ /* 0x000fe400078e0a09 */
[----:B------:R-:W-:Y:S02]  /*5670*/  IMAD.MOV R5, RZ, RZ, -R5 ;  /* 0x000000ffff057224 */ /* 0x000fe400078e0a05 */
[C---:B------:R-:W-:Y:S02]  /*5680*/  IMAD R16, R7.reuse, R9, R16 ;  /* 0x0000000907107224 */ /* 0x040fe400078e0210 */
[----:B------:R-:W-:Y:S02]  /*5690*/  IMAD.MOV.U32 R11, RZ, RZ, R6 ;  /* 0x000000ffff0b7224 */ /* 0x000fe400078e0006 */
[C---:B------:R-:W-:Y:S02]  /*56a0*/  IMAD R13, R7.reuse, R5, R13 ;  /* 0x00000005070d7224 */ /* 0x040fe400078e020d */
[----:B------:R-:W-:Y:S01]  /*56b0*/  @!P1 IMAD.MOV R11, RZ, RZ, -R11 ;  /* 0x000000ffff0b9224 */ /* 0x000fe200078e0a0b */
[C---:B------:R-:W-:Y:S01]  /*56c0*/  ISETP.GT.U32.AND P1, PT, R7.reuse, R17, PT ;  /* 0x000000110700720c */ /* 0x040fe20003f24070 */
[----:B------:R-:W-:Y:S01]  /*56d0*/  @!P2 IMAD.MOV R2, RZ, RZ, -R2 ;  /* 0x000000ffff02a224 */ /* 0x000fe200078e0a02 */
[C---:B------:R-:W-:Y:S01]  /*56e0*/  ISETP.GT.U32.AND P2, PT, R7.reuse, R16, PT ;  /* 0x000000100700720c */ /* 0x040fe20003f44070 */
[----:B------:R-:W-:Y:S01]  /*56f0*/  IMAD.HI.U32 R4, R10, R15, RZ ;  /* 0x0000000f0a047227 */ /* 0x000fe200078e00ff */
[----:B------:R0:W-:Y:S03]  /*5700*/  STL [R1+0x5c], R11 ;  /* 0x00005c0b01007387 */ /* 0x0001e60000100800 */
[----:B------:R-:W-:Y:S01]  /*5710*/  @!P5 IMAD.IADD R18, R18, 0x1, -R7 ;  /* 0x000000011212d824 */ /* 0x000fe200078e0a07 */
[----:B------:R-:W-:Y:S01]  /*5720*/  ISETP.GT.U32.AND P5, PT, R7, R13, PT ;  /* 0x0000000d0700720c */ /* 0x000fe20003fa4070 */
[----:B------:R-:W-:Y:S01]  /*5730*/  IMAD.MOV R4, RZ, RZ, -R4 ;  /* 0x000000ffff047224 */ /* 0x000fe200078e0a04 */
[----:B------:R1:W-:Y:S01]  /*5740*/  STL [R1+0x58], R2 ;  /* 0x0000580201007387 */ /* 0x0003e20000100800 */
[----:B------:R-:W-:-:S02]  /*5750*/  VIADD R5, R23, 0x1e ;  /* 0x0000001e17057836 */ /* 0x000fc40000000000 */
[----:B------:R-:W-:Y:S01]  /*5760*/  IMAD R15, R7, R4, R15 ;  /* 0x00000004070f7224 */ /* 0x000fe200078e020f */
[----:B0-----:R-:W-:Y:S01]  /*5770*/  IABS R11, R14 ;  /* 0x0000000e000b7213 */ /* 0x001fe20000000000 */
[--C-:B------:R-:W-:Y:S01]  /*5780*/  @!P1 IMAD.IADD R17, R17, 0x1, -R7.reuse ;  /* 0x0000000111119824 */ /* 0x100fe200078e0a07 */
[----:B------:R-:W-:Y:S01]  /*5790*/  IABS R9, R5 ;  /* 0x0000000500097213 */ /* 0x000fe20000000000 */
[--C-:B------:R-:W-:Y:S01]  /*57a0*/  @!P2 IMAD.IADD R16, R16, 0x1, -R7.reuse ;  /* 0x000000011010a824 */ /* 0x100fe200078e0a07 */
[----:B------:R-:W-:Y:S01]  /*57b0*/  ISETP.GT.U32.AND P1, PT, R7, R15, PT ;  /* 0x0000000f0700720c */ /* 0x000fe20003f24070 */
[----:B------:R-:W-:Y:S01]  /*57c0*/  VIADD R4, R23, 0x1d ;  /* 0x0000001d17047836 */ /* 0x000fe20000000000 */
[----:B------:R-:W-:Y:S01]  /*57d0*/  ISETP.GE.AND P2, PT, R0, RZ, PT ;  /* 0x000000ff0000720c */ /* 0x000fe20003f46270 */
[----:B------:R-:W-:Y:S01]  /*57e0*/  @!P5 IMAD.IADD R13, R13, 0x1, -R7 ;  /* 0x000000010d0dd824 */ /* 0x000fe200078e0a07 */
[----:B------:R-:W-:Y:S01]  /*57f0*/  ISETP.GT.U32.AND P5, PT, R7, R16, PT ;  /* 0x000000100700720c */ /* 0x000fe20003fa4070 */
[----:B------:R-:W-:Y:S01]  /*5800*/  IMAD.HI.U32 R12, R10, R9, RZ ;  /* 0x000000090a0c7227 */ /* 0x000fe200078e00ff */
[----:B------:R-:W-:-:S03]  /*5810*/  IABS R6, R4 ;  /* 0x0000000400067213 */ /* 0x000fc60000000000 */
[----:B------:R-:W-:Y:S02]  /*5820*/  IMAD.MOV R12, RZ, RZ, -R12 ;  /* 0x000000ffff0c7224 */ /* 0x000fe400078e0a0c */
[----:B------:R-:W-:Y:S02]  /*5830*/  IMAD.MOV.U32 R0, RZ, RZ, R11 ;  /* 0x000000ffff007224 */ /* 0x000fe400078e000b */
[----:B------:R-:W-:Y:S01]  /*5840*/  @!P1 IMAD.IADD R15, R15, 0x1, -R7 ;  /* 0x000000010f0f9824 */ /* 0x000fe200078e0a07 */
[C---:B------:R-:W-:Y:S01]  /*5850*/  ISETP.GT.U32.AND P1, PT, R7.reuse, R13, PT ;  /* 0x0000000d0700720c */ /* 0x040fe20003f24070 */
[----:B------:R-:W-:Y:S02]  /*5860*/  IMAD R9, R7, R12, R9 ;  /* 0x0000000c07097224 */ /* 0x000fe400078e0209 */
[----:B------:R-:W-:-:S04]  /*5870*/  IMAD.HI.U32 R11, R10, R6, RZ ;  /* 0x000000060a0b7227 */ /* 0x000fc800078e00ff */
[----:B------:R-:W-:Y:S01]  /*5880*/  @!P5 IMAD.IADD R16, R16, 0x1, -R7 ;  /* 0x000000011010d824 */ /* 0x000fe200078e0a07 */
[----:B------:R-:W-:Y:S01]  /*5890*/  ISETP.GT.U32.AND P5, PT, R7, R9, PT ;  /* 0x000000090700720c */ /* 0x000fe20003fa4070 */
[----:B------:R-:W-:Y:S02]  /*58a0*/  IMAD.MOV R11, RZ, RZ, -R11 ;  /* 0x000000ffff0b7224 */ /* 0x000fe400078e0a0b */
[----:B------:R-:W-:-:S04]  /*58b0*/  IMAD.HI.U32 R12, R10, R0, RZ ;  /* 0x000000000a0c7227 */ /* 0x000fc800078e00ff */
[----:B------:R-:W-:Y:S02]  /*58c0*/  IMAD.MOV.U32 R20, RZ, RZ, R18 ;  /* 0x000000ffff147224 */ /* 0x000fe400078e0012 */
[----:B------:R-:W-:Y:S01]  /*58d0*/  IMAD R6, R7, R11, R6 ;  /* 0x0000000b07067224 */ /* 0x000fe200078e0206 */
[----:B------:R-:W-:Y:S01]  /*58e0*/  IADD3 R11, R23, 0x1a, RZ ;  /* 0x0000001a170b7810 */ /* 0x000fe20007ffe0ff */
[----:B------:R-:W-:Y:S02]  /*58f0*/  IMAD.MOV R12, RZ, RZ, -R12 ;  /* 0x000000ffff0c7224 */ /* 0x000fe400078e0a0c */
[----:B------:R-:W-:Y:S01]  /*5900*/  @!P6 IMAD.MOV R20, RZ, RZ, -R20 ;  /* 0x000000ffff14e224 */ /* 0x000fe200078e0a14 */
[----:B------:R-:W-:Y:S01]  /*5910*/  ISETP.GT.U32.AND P6, PT, R7, R15, PT ;  /* 0x0000000f0700720c */ /* 0x000fe20003fc4070 */
[----:B-1----:R-:W-:Y:S02]  /*5920*/  VIADD R2, R23, 0x1b ;  /* 0x0000001b17027836 */ /* 0x002fe40000000000 */
[----:B------:R-:W-:Y:S01]  /*5930*/  @!P1 IMAD.IADD R13, R13, 0x1, -R7 ;  /* 0x000000010d0d9824 */ /* 0x000fe200078e0a07 */
[C---:B------:R-:W-:Y:S01]  /*5940*/  ISETP.GT.U32.AND P1, PT, R7.reuse, R6, PT ;  /* 0x000000060700720c */ /* 0x040fe20003f24070 */
[----:B------:R-:W-:Y:S01]  /*5950*/  IMAD R0, R7, R12, R0 ;  /* 0x0000000c07007224 */ /* 0x000fe200078e0200 */
[----:B------:R-:W-:Y:S01]  /*5960*/  IABS R8, R2 ;  /* 0x0000000200087213 */ /* 0x000fe20000000000 */
[----:B------:R-:W-:Y:S01]  /*5970*/  IMAD.MOV.U32 R19, RZ, RZ, R17 ;  /* 0x000000ffff137224 */ /* 0x000fe200078e0011 */
[----:B------:R-:W-:Y:S01]  /*5980*/  IABS R12, R11 ;  /* 0x0000000b000c7213 */ /* 0x000fe20000000000 */
[----:B------:R-:W-:Y:S01]  /*5990*/  @!P5 IMAD.IADD R9, R9, 0x1, -R7 ;  /* 0x000000010909d824 */ /* 0x000fe200078e0a07 */
[----:B------:R-:W-:Y:S01]  /*59a0*/  ISETP.GT.U32.AND P5, PT, R7, R0, PT ;  /* 0x000000000700720c */ /* 0x000fe20003fa4070 */
[----:B------:R-:W-:Y:S01]  /*59b0*/  @!P3 IMAD.MOV R19, RZ, RZ, -R19 ;  /* 0x000000ffff13b224 */ /* 0x000fe200078e0a13 */
[----:B------:R-:W-:Y:S01]  /*59c0*/  ISETP.GE.AND P3, PT, R5, RZ, PT ;  /* 0x000000ff0500720c */ /* 0x000fe20003f66270 */
[----:B------:R-:W-:Y:S01]  /*59d0*/  IMAD.HI.U32 R5, R10, R8, RZ ;  /* 0x000000080a057227 */ /* 0x000fe200078e00ff */
[----:B------:R-:W-:Y:S03]  /*59e0*/  STL [R1+0x54], R20 ;  /* 0x0000541401007387 */ /* 0x000fe60000100800 */
[----:B------:R-:W-:Y:S01]  /*59f0*/  @!P6 IMAD.IADD R15, R15, 0x1, -R7 ;  /* 0x000000010f0fe824 */ /* 0x000fe200078e0a07 */
[----:B------:R-:W-:Y:S01]  /*5a00*/  ISETP.GE.AND P6, PT, R4, RZ, PT ;  /* 0x000000ff0400720c */ /* 0x000fe20003fc6270 */
[----:B------:R-:W-:Y:S01]  /*5a10*/  IMAD.MOV R5, RZ, RZ, -R5 ;  /* 0x000000ffff057224 */ /* 0x000fe200078e0a05 */
[----:B------:R-:W-:Y:S01]  /*5a20*/  STL [R1+0x50], R19 ;  /* 0x0000501301007387 */ /* 0x000fe20000100800 */
[----:B------:R-:W-:-:S02]  /*5a30*/  VIADD R4, R23, 0x19 ;  /* 0x0000001917047836 */ /* 0x000fc40000000000 */
[----:B------:R-:W-:Y:S02]  /*5a40*/  IMAD.MOV.U32 R17, RZ, RZ, R16 ;  /* 0x000000ffff117224 */ /* 0x000fe400078e0010 */
[----:B------:R-:W-:Y:S01]  /*5a50*/  @!P1 IMAD.IADD R6, R6, 0x1, -R7 ;  /* 0x0000000106069824 */ /* 0x000fe200078e0a07 */
[C---:B------:R-:W-:Y:S01]  /*5a60*/  ISETP.GT.U32.AND P1, PT, R7.reuse, R9, PT ;  /* 0x000000090700720c */ /* 0x040fe20003f24070 */
[C---:B------:R-:W-:Y:S01]  /*5a70*/  IMAD R8, R7.reuse, R5, R8 ;  /* 0x0000000507087224 */ /* 0x040fe200078e0208 */
[----:B------:R-:W-:Y:S01]  /*5a80*/  IABS R5, R4 ;  /* 0x0000000400057213 */ /* 0x000fe20000000000 */
[----:B------:R-:W-:Y:S01]  /*5a90*/  @!P4 IMAD.MOV R17, RZ, RZ, -R17 ;  /* 0x000000ffff11c224 */ /* 0x000fe200078e0a11 */
[C---:B------:R-:W-:Y:S01]  /*5aa0*/  ISETP.GT.U32.AND P4, PT, R7.reuse, R6, PT ;  /* 0x000000060700720c */ /* 0x040fe20003f84070 */
[----:B------:R-:W-:Y:S02]  /*5ab0*/  IMAD.MOV.U32 R16, RZ, RZ, R13 ;  /* 0x000000ffff107224 */ /* 0x000fe400078e000d */
[----:B------:R-:W-:Y:S01]  /*5ac0*/  @!P5 IMAD.IADD R0, R0, 0x1, -R7 ;  /* 0x000000010000d824 */ /* 0x000fe200078e0a07 */
[----:B------:R-:W-:Y:S01]  /*5ad0*/  STL [R1+0x4c], R17 ;  /* 0x00004c1101007387 */ /* 0x000fe20000100800 */
[----:B------:R-:W-:Y:S01]  /*5ae0*/  @!P0 IMAD.MOV R16, RZ, RZ, -R16 ;  /* 0x000000ffff108224 */ /* 0x000fe200078e0a10 */
[C---:B------:R-:W-:Y:S01]  /*5af0*/  ISETP.GT.U32.AND P0, PT, R7.reuse, R8, PT ;  /* 0x000000080700720c */ /* 0x040fe20003f04070 */
[----:B------:R-:W-:Y:S01]  /*5b00*/  @!P2 IMAD.MOV R15, RZ, RZ, -R15 ;  /* 0x000000ffff0fa224 */ /* 0x000fe200078e0a0f */
[----:B------:R-:W-:Y:S01]  /*5b10*/  ISETP.GE.AND P2, PT, R14, RZ, PT ;  /* 0x000000ff0e00720c */ /* 0x000fe20003f46270 */
[C---:B------:R-:W-:Y:S01]  /*5b20*/  IMAD.HI.U32 R13, R10.reuse, R12, RZ ;  /* 0x0000000c0a0d7227 */ /* 0x040fe200078e00ff */
[----:B------:R-:W-:Y:S01]  /*5b30*/  ISETP.GT.U32.AND P5, PT, R7, R0, PT ;  /* 0x000000000700720c */ /* 0x000fe20003fa4070 */
[----:B------:R-:W-:Y:S02]  /*5b40*/  STL [R1+0x48], R16 ;  /* 0x0000481001007387 */ /* 0x000fe40000100800 */
[----:B------:R-:W-:-:S02]  /*5b50*/  IMAD.HI.U32 R14, R10, R5, RZ ;  /* 0x000000050a0e7227 */ /* 0x000fc400078e00ff */
[----:B------:R0:W-:Y:S02]  /*5b60*/  STL [R1+0x44], R15 ;  /* 0x0000440f01007387 */ /* 0x0001e40000100800 */
[----:B------:R-:W-:Y:S02]  /*5b70*/  IMAD.MOV R13, RZ, RZ, -R13 ;  /* 0x000000ffff0d7224 */ /* 0x000fe400078e0a0d */
[----:B------:R-:W-:Y:S02]  /*5b80*/  IMAD.MOV R14, RZ, RZ, -R14 ;  /* 0x000000ffff0e7224 */ /* 0x000fe400078e0a0e */
[--C-:B------:R-:W-:Y:S01]  /*5b90*/  @!P1 IMAD.IADD R9, R9, 0x1, -R7.reuse ;  /* 0x0000000109099824 */ /* 0x100fe200078e0a07 */
[----:B------:R-:W-:Y:S01]  /*5ba0*/  ISETP.GE.AND P1, PT, R2, RZ, PT ;  /* 0x000000ff0200720c */ /* 0x000fe20003f26270 */
[----:B------:R-:W-:Y:S01]  /*5bb0*/  @!P4 IMAD.IADD R6, R6, 0x1, -R7 ;  /* 0x000000010606c824 */ /* 0x000fe200078e0a07 */
[----:B------:R-:W-:Y:S01]  /*5bc0*/  ISETP.GE.AND P4, PT, R11, RZ, PT ;  /* 0x000000ff0b00720c */ /* 0x000fe20003f86270 */
[----:B------:R-:W-:-:S02]  /*5bd0*/  IMAD R2, R7, R13, R12 ;  /* 0x0000000d07027224 */ /* 0x000fc400078e020c */
[C---:B------:R-:W-:Y:S02]  /*5be0*/  IMAD R5, R7.reuse, R14, R5 ;  /* 0x0000000e07057224 */ /* 0x040fe400078e0205 */
[--C-:B------:R-:W-:Y:S02]  /*5bf0*/  @!P0 IMAD.IADD R8, R8, 0x1, -R7.reuse ;  /* 0x0000000108088824 */ /* 0x100fe400078e0a07 */
[----:B------:R-:W-:Y:S01]  /*5c00*/  @!P5 IMAD.IADD R0, R0, 0x1, -R7 ;  /* 0x000000010000d824 */ /* 0x000fe200078e0a07 */
[C---:B------:R-:W-:Y:S01]  /*5c10*/  ISETP.GT.U32.AND P5, PT, R7.reuse, R2, PT ;  /* 0x000000020700720c */ /* 0x040fe20003fa4070 */
[----:B------:R-:W-:Y:S01]  /*5c20*/  @!P6 IMAD.MOV R6, RZ, RZ, -R6 ;  /* 0x000000ffff06e224 */ /* 0x000fe200078e0a06 */
[C---:B------:R-:W-:Y:S01]  /*5c30*/  ISETP.GT.U32.AND P6, PT, R7.reuse, R5, PT ;  /* 0x000000050700720c */ /* 0x040fe20003fc4070 */
[----:B0-----:R-:W-:Y:S01]  /*5c40*/  IMAD.MOV.U32 R15, RZ, RZ, R9 ;  /* 0x000000ffff0f7224 */ /* 0x001fe200078e0009 */
[----:B------:R-:W-:Y:S01]  /*5c50*/  ISETP.GT.U32.AND P0, PT, R7, R8, PT ;  /* 0x000000080700720c */ /* 0x000fe20003f04070 */
[----:B------:R-:W-:-:S02]  /*5c60*/  VIADD R9, R23, 0x18 ;  /* 0x0000001817097836 */ /* 0x000fc40000000000 */
[----:B------:R-:W-:Y:S01]  /*5c70*/  @!P3 IMAD.MOV R15, RZ, RZ, -R15 ;  /* 0x000000ffff0fb224 */ /* 0x000fe200078e0a0f */
[----:B------:R-:W-:Y:S01]  /*5c80*/  ISETP.GE.AND P3, PT, R4, RZ, PT ;  /* 0x000000ff0400720c */ /* 0x000fe20003f66270 */
[----:B------:R-:W-:Y:S01]  /*5c90*/  VIADD R14, R23, 0x17 ;  /* 0x00000017170e7836 */ /* 0x000fe20000000000 */
[----:B------:R-:W-:Y:S01]  /*5ca0*/  IABS R4, R9 ;  /* 0x0000000900047213 */ /* 0x000fe20000000000 */
[----:B------:R-:W-:Y:S01]  /*5cb0*/  @!P2 IMAD.MOV R0, RZ, RZ, -R0 ;  /* 0x000000ffff00a224 */ /* 0x000fe200078e0a00 */
[----:B------:R-:W-:Y:S01]  /*5cc0*/  STL [R1+0x3c], R15 ;  /* 0x00003c0f01007387 */ /* 0x000fe20000100800 */
[--C-:B------:R-:W-:Y:S01]  /*5cd0*/  @!P5 IMAD.IADD R2, R2, 0x1, -R7.reuse ;  /* 0x000000010202d824 */ /* 0x100fe200078e0a07 */
[----:B------:R-:W-:Y:S01]  /*5ce0*/  ISETP.GE.AND P2, PT, R9, RZ, PT ;  /* 0x000000ff0900720c */ /* 0x000fe20003f46270 */
[--C-:B------:R-:W-:Y:S01]  /*5cf0*/  @!P6 IMAD.IADD R5, R5, 0x1, -R7.reuse ;  /* 0x000000010505e824 */ /* 0x100fe200078e0a07 */
[----:B------:R0:W-:Y:S01]  /*5d00*/  STL [R1+0x38], R6 ;  /* 0x0000380601007387 */ /* 0x0001e20000100800 */
[----:B------:R-:W-:Y:S01]  /*5d10*/  @!P0 IMAD.IADD R8, R8, 0x1, -R7 ;  /* 0x0000000108088824 */ /* 0x000fe200078e0a07 */
[----:B------:R-:W-:Y:S01]  /*5d20*/  ISETP.GT.U32.AND P5, PT, R7, R2, PT ;  /* 0x000000020700720c */ /* 0x000fe20003fa4070 */
[----:B------:R-:W-:Y:S01]  /*5d30*/  VIADD R16, R23, 0x11 ;  /* 0x0000001117107836 */ /* 0x000fe20000000000 */
[----:B------:R-:W-:Y:S01]  /*5d40*/  ISETP.GT.U32.AND P6, PT, R7, R5, PT ;  /* 0x000000050700720c */ /* 0x000fe20003fc4070 */
[----:B------:R1:W-:Y:S01]  /*5d50*/  STL [R1+0x34], R0 ;  /* 0x0000340001007387 */ /* 0x0003e20000100800 */
[----:B------:R-:W-:Y:S01]  /*5d60*/  ISETP.GE.AND P0, PT, R14, RZ, PT ;  /* 0x000000ff0e00720c */ /* 0x000fe20003f06270 */
[----:B------:R-:W-:Y:S01]  /*5d70*/  IMAD.MOV.U32 R11, RZ, RZ, R8 ;  /* 0x000000ffff0b7224 */ /* 0x000fe200078e0008 */
[----:B------:R-:W-:Y:S01]  /*5d80*/  IABS R14, R14 ;  /* 0x0000000e000e7213 */ /* 0x000fe20000000000 */
[----:B0-----:R-:W-:-:S04]  /*5d90*/  IMAD.HI.U32 R6, R10, R4, RZ ;  /* 0x000000040a067227 */ /* 0x001fc800078e00ff */
[----:B------:R-:W-:Y:S02]  /*5da0*/  IMAD.MOV R6, RZ, RZ, -R6 ;  /* 0x000000ffff067224 */ /* 0x000fe400078e0a06 */
[----:B-1----:R-:W-:Y:S02]  /*5db0*/  VIADD R0, R23, 0x16 ;  /* 0x0000001617007836 */ /* 0x002fe40000000000 */
[----:B------:R-:W-:Y:S02]  /*5dc0*/  @!P1 IMAD.MOV R11, RZ, RZ, -R11 ;  /* 0x000000ffff0b9224 */ /* 0x000fe400078e0a0b */
[----:B------:R-:W-:Y:S01]  /*5dd0*/  IMAD.HI.U32 R8, R10, R14, RZ ;  /* 0x0000000e0a087227 */ /* 0x000fe200078e00ff */
[----:B------:R-:W-:Y:S02]  /*5de0*/  IABS R12, R0 ;  /* 0x00000000000c7213 */ /* 0x000fe40000000000 */
[----:B------:R-:W-:Y:S01]  /*5df0*/  ISETP.GE.AND P1, PT, R0, RZ, PT ;  /* 0x000000ff0000720c */ /* 0x000fe20003f26270 */
[----:B------:R-:W-:Y:S01]  /*5e00*/  IMAD R0, R7, R6, R4 ;  /* 0x0000000607007224 */ /* 0x000fe200078e0204 */
[----:B------:R-:W-:Y:S01]  /*5e10*/  IADD3 R8, -R8, RZ, RZ ;  /* 0x000000ff08087210 */ /* 0x000fe20007ffe1ff */
[--C-:B------:R-:W-:Y:S01]  /*5e20*/  @!P5 IMAD.IADD R2, R2, 0x1, -R7.reuse ;  /* 0x000000010202d824 */ /* 0x100fe200078e0a07 */
[----:B------:R0:W-:Y:S01]  /*5e30*/  STL [R1+0x30], R11 ;  /* 0x0000300b01007387 */ /* 0x0001e20000100800 */
[----:B------:R-:W-:Y:S01]  /*5e40*/  @!P6 IMAD.IADD R5, R5, 0x1, -R7 ;  /* 0x000000010505e824 */ /* 0x000fe200078e0a07 */
[C---:B------:R-:W-:Y:S01]  /*5e50*/  ISETP.GT.U32.AND P5, PT, R7.reuse, R0, PT ;  /* 0x000000000700720c */ /* 0x040fe20003fa4070 */
[----:B------:R-:W-:-:S02]  /*5e60*/  IMAD R14, R7, R8, R14 ;  /* 0x00000008070e7224 */ /* 0x000fc400078e020e */
[----:B------:R-:W-:Y:S01]  /*5e70*/  IMAD.MOV.U32 R9, RZ, RZ, R5 ;  /* 0x000000ffff097224 */ /* 0x000fe200078e0005 */
[----:B------:R-:W-:Y:S01]  /*5e80*/  IABS R5, R16 ;  /* 0x0000001000057213 */ /* 0x000fe20000000000 */
[----:B------:R-:W-:Y:S02]  /*5e90*/  VIADD R6, R23, 0x15 ;  /* 0x0000001517067836 */ /* 0x000fe40000000000 */
[----:B------:R-:W-:Y:S01]  /*5ea0*/  @!P3 IMAD.MOV R9, RZ, RZ, -R9 ;  /* 0x000000ffff09b224 */ /* 0x000fe200078e0a09 */
[----:B------:R-:W-:Y:S01]  /*5eb0*/  ISETP.GT.U32.AND P3, PT, R7, R14, PT ;  /* 0x0000000e0700720c */ /* 0x000fe20003f64070 */
[----:B------:R-:W-:Y:S01]  /*5ec0*/  IMAD.HI.U32 R4, R10, R12, RZ ;  /* 0x0000000c0a047227 */ /* 0x000fe200078e00ff */
[----:B------:R-:W-:Y:S02]  /*5ed0*/  IABS R13, R6 ;  /* 0x00000006000d7213 */ /* 0x000fe40000000000 */
[----:B------:R-:W-:Y:S01]  /*5ee0*/  ISETP.GE.AND P6, PT, R6, RZ, PT ;  /* 0x000000ff0600720c */ /* 0x000fe20003fc6270 */
[----:B------:R-:W-:-:S02]  /*5ef0*/  @!P5 IMAD.IADD R0, R0, 0x1, -R7 ;  /* 0x000000010000d824 */ /* 0x000fc400078e0a07 */
[----:B------:R-:W-:Y:S02]  /*5f00*/  IMAD.MOV.U32 R15, RZ, RZ, R2 ;  /* 0x000000ffff0f7224 */ /* 0x000fe400078e0002 */
[----:B------:R-:W-:Y:S01]  /*5f10*/  IMAD.MOV R4, RZ, RZ, -R4 ;  /* 0x000000ffff047224 */ /* 0x000fe200078e0a04 */
[----:B------:R-:W-:Y:S01]  /*5f20*/  ISETP.GT.U32.AND P5, PT, R7, R0, PT ;  /* 0x000000000700720c */ /* 0x000fe20003fa4070 */
[----:B0-----:R-:W-:Y:S02]  /*5f30*/  VIADD R11, R23, 0x14 ;  /* 0x00000014170b7836 */ /* 0x001fe40000000000 */
[----:B------:R-:W-:Y:S02]  /*5f40*/  @!P3 IMAD.IADD R14, R14, 0x1, -R7 ;  /* 0x000000010e0eb824 */ /* 0x000fe400078e0a07 */
[----:B------:R-:W-:-:S03]  /*5f50*/  IMAD.HI.U32 R2, R10, R13, RZ ;  /* 0x0000000d0a027227 */ /* 0x000fc600078e00ff */
[----:B------:R-:W-:Y:S01]  /*5f60*/  ISETP.GT.U32.AND P3, PT, R7, R14, PT ;  /* 0x0000000e0700720c */ /* 0x000fe20003f64070 */
[----:B------:R-:W-:Y:S01]  /*5f70*/  @!P4 IMAD.MOV R15, RZ, RZ, -R15 ;  /* 0x000000ffff0fc224 */ /* 0x000fe200078e0a0f */
[----:B------:R-:W-:Y:S01]  /*5f80*/  ISETP.GE.AND P4, PT, R11, RZ, PT ;  /* 0x000000ff0b00720c */ /* 0x000fe20003f86270 */
[----:B------:R-:W-:Y:S01]  /*5f90*/  IMAD R12, R7, R4, R12 ;  /* 0x00000004070c7224 */ /* 0x000fe200078e020c */
[----:B------:R-:W-:Y:S01]  /*5fa0*/  IABS R11, R11 ;  /* 0x0000000b000b7213 */ /* 0x000fe20000000000 */
[----:B------:R-:W-:Y:S01]  /*5fb0*/  VIADD R4, R23, 0x13 ;  /* 0x0000001317047836 */ /* 0x000fe20000000000 */
[----:B------:R-:W-:Y:S01]  /*5fc0*/  STL [R1+0x2c], R15 ;  /* 0x00002c0f01007387 */ /* 0x000fe20000100800 */
[----:B------:R-:W-:Y:S02]  /*5fd0*/  IMAD.MOV R2, RZ, RZ, -R2 ;  /* 0x000000ffff027224 */ /* 0x000fe400078e0a02 */
[----:B------:R-:W-:Y:S01]  /*5fe0*/  @!P5 IMAD.IADD R0, R0, 0x1, -R7 ;  /* 0x000000010000d824 */ /* 0x000fe200078e0a07 */
[----:B------:R0:W-:Y:S01]  /*5ff0*/  STL [R1+0x28], R9 ;  /* 0x0000280901007387 */ /* 0x0001e20000100800 */
[C---:B------:R-:W-:Y:S01]  /*6000*/  IMAD R13, R7.reuse, R2, R13 ;  /* 0x00000002070d7224 */ /* 0x040fe200078e020d */
[----:B------:R-:W-:Y:S01]  /*6010*/  ISETP.GT.U32.AND P5, PT, R7, R12, PT ;  /* 0x0000000c0700720c */ /* 0x000fe20003fa4070 */
[----:B------:R-:W-:-:S02]  /*6020*/  VIADD R2, R23, 0x12 ;  /* 0x0000001217027836 */ /* 0x000fc40000000000 */
[----:B------:R-:W-:-:S03]  /*6030*/  IMAD.HI.U32 R6, R10, R11, RZ ;  /* 0x0000000b0a067227 */ /* 0x000fc600078e00ff */
[----:B------:R-:W-:Y:S01]  /*6040*/  IABS R28, R2 ;  /* 0x00000002001c7213 */ /* 0x000fe20000000000 */
[----:B------:R-:W-:Y:S01]  /*6050*/  IMAD.MOV R6, RZ, RZ, -R6 ;  /* 0x000000ffff067224 */ /* 0x000fe200078e0a06 */
[----:B0-----:R-:W-:Y:S01]  /*6060*/  IABS R9, R4 ;  /* 0x0000000400097213 */ /* 0x001fe20000000000 */
[----:B------:R-:W-:Y:S01]  /*6070*/  @!P3 IMAD.IADD R14, R14, 0x1, -R7 ;  /* 0x000000010e0eb824 */ /* 0x000fe200078e0a07 */
[C---:B------:R-:W-:Y:S01]  /*6080*/  ISETP.GT.U32.AND P3, PT, R7.reuse, R13, PT ;  /* 0x0000000d0700720c */ /* 0x040fe20003f64070 */
[----:B------:R-:W-:Y:S02]  /*6090*/  IMAD R11, R7, R6, R11 ;  /* 0x00000006070b7224 */ /* 0x000fe400078e020b */
[----:B------:R-:W-:-:S04]  /*60a0*/  IMAD.HI.U32 R17, R10, R9, RZ ;  /* 0x000000090a117227 */ /* 0x000fc800078e00ff */
[----:B------:R-:W-:Y:S02]  /*60b0*/  IMAD.MOV R17, RZ, RZ, -R17 ;  /* 0x000000ffff117224 */ /* 0x000fe400078e0a11 */
[----:B------:R-:W-:-:S04]  /*60c0*/  IMAD.HI.U32 R6, R10, R28, RZ ;  /* 0x0000001c0a067227 */ /* 0x000fc800078e00ff */
[----:B------:R-:W-:Y:S02]  /*60d0*/  VIADD R15, R23, 0x10 ;  /* 0x00000010170f7836 */ /* 0x000fe40000000000 */
[C---:B------:R-:W-:Y:S02]  /*60e0*/  IMAD R9, R7.reuse, R17, R9 ;  /* 0x0000001107097224 */ /* 0x040fe400078e0209 */
[----:B------:R-:W-:Y:S01]  /*60f0*/  @!P5 IMAD.IADD R12, R12, 0x1, -R7 ;  /* 0x000000010c0cd824 */ /* 0x000fe200078e0a07 */
[----:B------:R-:W-:Y:S01]  /*6100*/  IABS R8, R15 ;  /* 0x0000000f00087213 */ /* 0x000fe20000000000 */
[----:B------:R-:W-:Y:S02]  /*6110*/  IMAD.MOV R17, RZ, RZ, -R6 ;  /* 0x000000ffff117224 */ /* 0x000fe400078e0a06 */
[----:B------:R-:W-:Y:S01]  /*6120*/  IMAD.MOV.U32 R19, RZ, RZ, R0 ;  /* 0x000000ffff137224 */ /* 0x000fe200078e0000 */
[C---:B------:R-:W-:Y:S01]  /*6130*/  ISETP.GT.U32.AND P5, PT, R7.reuse, R12, PT ;  /* 0x0000000c0700720c */ /* 0x040fe20003fa4070 */
[----:B------:R-:W-:-:S02]  /*6140*/  IMAD R28, R7, R17, R28 ;  /* 0x00000011071c7224 */ /* 0x000fc400078e021c */
[----:B------:R-:W-:Y:S01]  /*6150*/  @!P2 IMAD.MOV R19, RZ, RZ, -R19 ;  /* 0x000000ffff13a224 */ /* 0x000fe200078e0a13 */
[----:B------:R-:W-:Y:S01]  /*6160*/  ISETP.GT.U32.AND P2, PT, R7, R11, PT ;  /* 0x0000000b0700720c */ /* 0x000fe20003f44070 */
[----:B------:R-:W-:Y:S01]  /*6170*/  @!P3 IMAD.IADD R13, R13, 0x1, -R7 ;  /* 0x000000010d0db824 */ /* 0x000fe200078e0a07 */
[----:B------:R-:W-:Y:S01]  /*6180*/  ISETP.GT.U32.AND P3, PT, R7, R28, PT ;  /* 0x0000001c0700720c */ /* 0x000fe20003f64070 */
[----:B------:R-:W-:Y:S01]  /*6190*/  IMAD.HI.U32 R0, R10, R8, RZ ;  /* 0x000000080a007227 */ /* 0x000fe200078e00ff */
[----:B------:R-:W-:Y:S03]  /*61a0*/  STL [R1+0x24], R19 ;  /* 0x0000241301007387 */ /* 0x000fe60000100800 */
[----:B------:R-:W-:Y:S02]  /*61b0*/  IMAD.MOV.U32 R18, RZ, RZ, R14 ;  /* 0x000000ffff127224 */ /* 0x000fe400078e000e */
[----:B------:R-:W-:-:S02]  /*61c0*/  IMAD.MOV R0, RZ, RZ, -R0 ;  /* 0x000000ffff007224 */ /* 0x000fc400078e0a00 */
[----:B------:R-:W-:Y:S01]  /*61d0*/  @!P0 IMAD.MOV R18, RZ, RZ, -R18 ;  /* 0x000000ffff128224 */ /* 0x000fe200078e0a12 */
[C---:B------:R-:W-:Y:S01]  /*61e0*/  ISETP.GT.U32.AND P0, PT, R7.reuse, R9, PT ;  /* 0x000000090700720c */ /* 0x040fe20003f04070 */
[----:B------:R-:W-:Y:S02]  /*61f0*/  IMAD R8, R7, R0, R8 ;  /* 0x0000000007087224 */ /* 0x000fe400078e0208 */
[--C-:B------:R-:W-:Y:S01]  /*6200*/  @!P5 IMAD.IADD R12, R12, 0x1, -R7.reuse ;  /* 0x000000010c0cd824 */ /* 0x100fe200078e0a07 */
[----:B------:R0:W-:Y:S01]  /*6210*/  STL [R1+0x20], R18 ;  /* 0x0000201201007387 */ /* 0x0001e20000100800 */
[----:B------:R-:W-:Y:S01]  /*6220*/  VIADD R0, R23, 0xf ;  /* 0x0000000f17007836 */ /* 0x000fe20000000000 */
[----:B------:R-:W-:Y:S01]  /*6230*/  ISETP.GE.AND P5, PT, R4, RZ, PT ;  /* 0x000000ff0400720c */ /* 0x000fe20003fa6270 */
[----:B------:R-:W-:Y:S01]  /*6240*/  @!P2 IMAD.IADD R11, R11, 0x1, -R7 ;  /* 0x000000010b0ba824 */ /* 0x000fe200078e0a07 */
[----:B------:R-:W-:Y:S01]  /*6250*/  ISETP.GT.U32.AND P2, PT, R7, R13, PT ;  /* 0x0000000d0700720c */ /* 0x000fe20003f44070 */
[----:B------:R-:W-:-:S02]  /*6260*/  IMAD.MOV.U32 R14, RZ, RZ, R12 ;  /* 0x000000ffff0e7224 */ /* 0x000fc400078e000c */
[----:B------:R-:W-:Y:S02]  /*6270*/  @!P3 IMAD.IADD R28, R28, 0x1, -R7 ;  /* 0x000000011c1cb824 */ /* 0x000fe400078e0a07 */
[----:B------:R-:W-:Y:S01]  /*6280*/  IMAD.HI.U32 R6, R10, R5, RZ ;  /* 0x000000050a067227 */ /* 0x000fe200078e00ff */
[----:B0-----:R-:W-:-:S03]  /*6290*/  IABS R18, R0 ;  /* 0x0000000000127213 */ /* 0x001fc60000000000 */
[----:B------:R-:W-:Y:S01]  /*62a0*/  @!P1 IMAD.MOV R14, RZ, RZ, -R14 ;  /* 0x000000ffff0e9224 */ /* 0x000fe200078e0a0e */
[C---:B------:R-:W-:Y:S01]  /*62b0*/  ISETP.GT.U32.AND P1, PT, R7.reuse, R28, PT ;  /* 0x0000001c0700720c */ /* 0x040fe20003f24070 */
[----:B------:R-:W-:Y:S02]  /*62c0*/  IMAD.MOV R6, RZ, RZ, -R6 ;  /* 0x000000ffff067224 */ /* 0x000fe400078e0a06 */
[----:B------:R-:W-:Y:S01]  /*62d0*/  IMAD.HI.U32 R17, R10, R18, RZ ;  /* 0x000000120a117227 */ /* 0x000fe200078e00ff */
[----:B------:R0:W-:Y:S03]  /*62e0*/  STL [R1+0x1c], R14 ;  /* 0x00001c0e01007387 */ /* 0x0001e60000100800 */
[----:B------:R-:W-:Y:S01]  /*62f0*/  IMAD R5, R7, R6, R5 ;  /* 0x0000000607057224 */ /* 0x000fe200078e0205 */
[----:B------:R-:W-:Y:S01]  /*6300*/  IADD3 R6, R23, 0xd, RZ ;  /* 0x0000000d17067810 */ /* 0x000fe20007ffe0ff */
[----:B------:R-:W-:-:S02]  /*6310*/  IMAD.MOV R17, RZ, RZ, -R17 ;  /* 0x000000ffff117224 */ /* 0x000fc400078e0a11 */
[--C-:B------:R-:W-:Y:S01]  /*6320*/  @!P0 IMAD.IADD R9, R9, 0x1, -R7.reuse ;  /* 0x0000000109098824 */ /* 0x100fe200078e0a07 */
[----:B------:R-:W-:Y:S01]  /*6330*/  ISETP.GT.U32.AND P0, PT, R7, R11, PT ;  /* 0x0000000b0700720c */ /* 0x000fe20003f04070 */
[--C-:B------:R-:W-:Y:S01]  /*6340*/  @!P2 IMAD.IADD R13, R13, 0x1, -R7.reuse ;  /* 0x000000010d0da824 */ /* 0x100fe200078e0a07 */
[C---:B------:R-:W-:Y:S01]  /*6350*/  ISETP.GT.U32.AND P2, PT, R7.reuse, R5, PT ;  /* 0x000000050700720c */ /* 0x040fe20003f44070 */
[C---:B------:R-:W-:Y:S01]  /*6360*/  IMAD R18, R7.reuse, R17, R18 ;  /* 0x0000001107127224 */ /* 0x040fe200078e0212 */
[----:B------:R-:W-:Y:S01]  /*6370*/  ISETP.GT.U32.AND P3, PT, R7, R9, PT ;  /* 0x000000090700720c */ /* 0x000fe20003f64070 */
[----:B------:R-:W-:Y:S01]  /*6380*/  @!P1 IMAD.IADD R28, R28, 0x1, -R7 ;  /* 0x000000011c1c9824 */ /* 0x000fe200078e0a07 */
[----:B0-----:R-:W-:Y:S01]  /*6390*/  IABS R14, R6 ;  /* 0x00000006000e7213 */ /* 0x001fe20000000000 */
[----:B------:R-:W-:Y:S01]  /*63a0*/  VIADD R4, R23, 0xe ;  /* 0x0000000e17047836 */ /* 0x000fe20000000000 */
[----:B------:R-:W-:Y:S01]  /*63b0*/  ISETP.GT.U32.AND P1, PT, R7, R18, PT ;  /* 0x000000120700720c */ /* 0x000fe20003f24070 */
[----:B------:R-:W-:-:S03]  /*63c0*/  IMAD.MOV.U32 R20, RZ, RZ, R13 ;  /* 0x000000ffff147224 */ /* 0x000fc600078e000d */
[----:B------:R-:W-:Y:S01]  /*63d0*/  IABS R12, R4 ;  /* 0x00000004000c7213 */ /* 0x000fe20000000000 */
[--C-:B------:R-:W-:Y:S01]  /*63e0*/  @!P0 IMAD.IADD R11, R11, 0x1, -R7.reuse ;  /* 0x000000010b0b8824 */ /* 0x100fe200078e0a07 */
[----:B------:R-:W-:Y:S01]  /*63f0*/  ISETP.GT.U32.AND P0, PT, R7, R8, PT ;  /* 0x000000080700720c */ /* 0x000fe20003f04070 */
[--C-:B------:R-:W-:Y:S01]  /*6400*/  @!P2 IMAD.IADD R5, R5, 0x1, -R7.reuse ;  /* 0x000000010505a824 */ /* 0x100fe200078e0a07 */
[----:B------:R-:W-:Y:S01]  /*6410*/  ISETP.GE.AND P2, PT, R16, RZ, PT ;  /* 0x000000ff1000720c */ /* 0x000fe20003f46270 */
[----:B------:R-:W-:Y:S01]  /*6420*/  @!P3 IMAD.IADD R9, R9, 0x1, -R7 ;  /* 0x000000010909b824 */ /* 0x000fe200078e0a07 */
[----:B------:R-:W-:Y:S01]  /*6430*/  ISETP.GE.AND P3, PT, R2, RZ, PT ;  /* 0x000000ff0200720c */ /* 0x000fe20003f66270 */
[----:B------:R-:W-:-:S04]  /*6440*/  IMAD.HI.U32 R2, R10, R14, RZ ;  /* 0x0000000e0a027227 */ /* 0x000fc800078e00ff */
[----:B------:R-:W-:Y:S01]  /*6450*/  @!P1 IMAD.IADD R18, R18, 0x1, -R7 ;  /* 0x0000000112129824 */ /* 0x000fe200078e0a07 */
[----:B------:R-:W-:Y:S01]  /*6460*/  ISETP.GT.U32.AND P1, PT, R7, R5, PT ;  /* 0x000000050700720c */ /* 0x000fe20003f24070 */
[----:B------:R-:W-:-:S04]  /*6470*/  IMAD.HI.U32 R17, R10, R12, RZ ;  /* 0x0000000c0a117227 */ /* 0x000fc800078e00ff */
[----:B------:R-:W-:Y:S02]  /*6480*/  IMAD.MOV R16, RZ, RZ, -R2 ;  /* 0x000000ffff107224 */ /* 0x000fe400078e0a02 */
[----:B------:R-:W-:Y:S02]  /*6490*/  IMAD.MOV R17, RZ, RZ, -R17 ;  /* 0x000000ffff117224 */ /* 0x000fe400078e0a11 */
[----:B------:R-:W-:Y:S02]  /*64a0*/  IMAD.MOV.U32 R19, RZ, RZ, R11 ;  /* 0x000000ffff137224 */ /* 0x000fe400078e000b */
[----:B------:R-:W-:Y:S02]  /*64b0*/  IMAD R14, R7, R16, R14 ;  /* 0x00000010070e7224 */ /* 0x000fe400078e020e */
[----:B------:R-:W-:Y:S01]  /*64c0*/  @!P0 IMAD.IADD R8, R8, 0x1, -R7 ;  /* 0x0000000108088824 */ /* 0x000fe200078e0a07 */
[----:B------:R-:W-:Y:S01]  /*64d0*/  ISETP.GE.AND P0, PT, R15, RZ, PT ;  /* 0x000000ff0f00720c */ /* 0x000fe20003f06270 */
[----:B------:R-:W-:-:S02]  /*64e0*/  VIADD R2, R23, 0xc ;  /* 0x0000000c17027836 */ /* 0x000fc40000000000 */
[C---:B------:R-:W-:Y:S02]  /*64f0*/  IMAD R12, R7.reuse, R17, R12 ;  /* 0x00000011070c7224 */ /* 0x040fe400078e020c */
[----:B------:R-:W-:Y:S01]  /*6500*/  @!P6 IMAD.MOV R20, RZ, RZ, -R20 ;  /* 0x000000ffff14e224 */ /* 0x000fe200078e0a14 */
[----:B------:R-:W-:Y:S01]  /*6510*/  IABS R17, R2 ;  /* 0x0000000200117213 */ /* 0x000fe20000000000 */
[----:B------:R-:W-:Y:S01]  /*6520*/  @!P4 IMAD.MOV R19, RZ, RZ, -R19 ;  /* 0x000000ffff13c224 */ /* 0x000fe200078e0a13 */
[----:B------:R-:W-:Y:S01]  /*6530*/  ISETP.GT.U32.AND P6, PT, R7, R8, PT ;  /* 0x000000080700720c */ /* 0x000fe20003fc4070 */
[----:B------:R-:W-:Y:S01]  /*6540*/  @!P3 IMAD.MOV R28, RZ, RZ, -R28 ;  /* 0x000000ffff1cb224 */ /* 0x000fe200078e0a1c */
[----:B------:R-:W-:Y:S01]  /*6550*/  STL [R1+0x18], R20 ;  /* 0x0000181401007387 */ /* 0x000fe20000100800 */
[----:B------:R-:W-:Y:S01]  /*6560*/  @!P1 IMAD.IADD R5, R5, 0x1, -R7 ;  /* 0x0000000105059824 */ /* 0x000fe200078e0a07 */
[C---:B------:R-:W-:Y:S01]  /*6570*/  ISETP.GT.U32.AND P1, PT, R7.reuse, R14, PT ;  /* 0x0000000e0700720c */ /* 0x040fe20003f24070 */
[----:B------:R-:W-:Y:S01]  /*6580*/  @!P5 IMAD.MOV R9, RZ, RZ, -R9 ;  /* 0x000000ffff09d224 */ /* 0x000fe200078e0a09 */
[----:B------:R-:W-:Y:S01]  /*6590*/  ISETP.GT.U32.AND P5, PT, R7, R12, PT ;  /* 0x0000000c0700720c */ /* 0x000fe20003fa4070 */
[----:B------:R-:W-:Y:S01]  /*65a0*/  STL [R1+0x14], R19 ;  /* 0x0000141301007387 */ /* 0x000fe20000100800 */
[----:B------:R-:W-:-:S02]  /*65b0*/  @!P2 IADD3 R5, -R5, RZ, RZ ;  /* 0x000000ff0505a210 */ /* 0x000fc40007ffe1ff */
[----:B------:R-:W-:Y:S01]  /*65c0*/  ISETP.GE.AND P3, PT, R0, RZ, PT ;  /* 0x000000ff0000720c */ /* 0x000fe20003f66270 */
[----:B------:R0:W-:Y:S01]  /*65d0*/  STL [R1+0xd90], R28 ;  /* 0x000d901c01007387 */ /* 0x0001e20000100800 */
[C---:B------:R-:W-:Y:S01]  /*65e0*/  ISETP.GT.U32.AND P4, PT, R7.reuse, R18, PT ;  /* 0x000000120700720c */ /* 0x040fe20003f84070 */
[--C-:B------:R-:W-:Y:S01]  /*65f0*/  @!P6 IMAD.IADD R8, R8, 0x1, -R7.reuse ;  /* 0x000000010808e824 */ /* 0x100fe200078e0a07 */
[----:B------:R-:W-:Y:S01]  /*6600*/  ISETP.GE.AND P6, PT, R4, RZ, PT ;  /* 0x000000ff0400720c */ /* 0x000fe20003fc6270 */
[----:B------:R1:W-:Y:S02]  /*6610*/  STL [R1+0x10], R9 ;  /* 0x0000100901007387 */ /* 0x0003e40000100800 */
[--C-:B------:R-:W-:Y:S02]  /*6620*/  @!P1 IMAD.IADD R14, R14, 0x1, -R7.reuse ;  /* 0x000000010e0e9824 */ /* 0x100fe400078e0a07 */
[----:B------:R-:W-:Y:S01]  /*6630*/  @!P5 IMAD.IADD R12, R12, 0x1, -R7 ;  /* 0x000000010c0cd824 */ /* 0x000fe200078e0a07 */
[----:B------:R-:W-:Y:S01]  /*6640*/  ISETP.GE.AND P5, PT, R2, RZ, PT ;  /* 0x000000ff0200720c */ /* 0x000fe20003fa6270 */
[----:B0-----:R-:W-:Y:S01]  /*6650*/  IMAD.MOV.U32 R28, RZ, RZ, R23 ;  /* 0x000000ffff1c7224 */ /* 0x001fe200078e0017 */
[C---:B------:R-:W-:Y:S01]  /*6660*/  ISETP.GT.U32.AND P1, PT, R7.reuse, R14, PT ;  /* 0x0000000e0700720c */ /* 0x040fe20003f24070 */
[----:B------:R-:W-:Y:S01]  /*6670*/  @!P0 IMAD.MOV R8, RZ, RZ, -R8 ;  /* 0x000000ffff088224 */ /* 0x000fe200078e0a08 */
[----:B------:R-:W-:Y:S01]  /*6680*/  ISETP.GT.U32.AND P2, PT, R7, R12, PT ;  /* 0x0000000c0700720c */ /* 0x000fe20003f44070 */
[----:B-1----:R-:W-:Y:S01]  /*6690*/  IMAD.HI.U32 R9, R10, R17, RZ ;  /* 0x000000110a097227 */ /* 0x002fe200078e00ff */
[----:B------:R-:W-:Y:S03]  /*66a0*/  STL [R1+0xd94], R5 ;  /* 0x000d940501007387 */ /* 0x000fe60000100800 */
[----:B------:R-:W-:Y:S01]  /*66b0*/  IMAD.MOV R9, RZ, RZ, -R9 ;  /* 0x000000ffff097224 */ /* 0x000fe200078e0a09 */
[----:B------:R-:W-:Y:S01]  /*66c0*/  STL [R1+0xd98], R8 ;  /* 0x000d980801007387 */ /* 0x000fe20000100800 */
[----:B------:R-:W-:-:S02]  /*66d0*/  VIADD R0, R28, 0xb ;  /* 0x0000000b1c007836 */ /* 0x000fc40000000000 */
[C---:B------:R-:W-:Y:S02]  /*66e0*/  IMAD R17, R7.reuse, R9, R17 ;  /* 0x0000000907117224 */ /* 0x040fe400078e0211 */
[----:B------:R-:W-:Y:S01]  /*66f0*/  VIADD R16, R28, 0xa ;  /* 0x0000000a1c107836 */ /* 0x000fe20000000000 */
[----:B------:R-:W-:Y:S01]  /*6700*/  IABS R13, R0 ;  /* 0x00000000000d7213 */ /* 0x000fe20000000000 */
[--C-:B------:R-:W-:Y:S01]  /*6710*/  @!P1 IMAD.IADD R14, R14, 0x1, -R7.reuse ;  /* 0x000000010e0e9824 */ /* 0x100fe200078e0a07 */
[----:B------:R-:W-:Y:S01]  /*6720*/  ISETP.GT.U32.AND P0, PT, R7, R17, PT ;  /* 0x000000110700720c */ /* 0x000fe20003f04070 */
[----:B------:R-:W-:Y:S01]  /*6730*/  @!P2 IMAD.IADD R12, R12, 0x1, -R7 ;  /* 0x000000010c0ca824 */ /* 0x000fe200078e0a07 */
[----:B------:R-:W-:Y:S01]  /*6740*/  ISETP.GE.AND P1, PT, R16, RZ, PT ;  /* 0x000000ff1000720c */ /* 0x000fe20003f26270 */
[----:B------:R-:W-:Y:S01]  /*6750*/  IMAD.HI.U32 R2, R10, R13, RZ ;  /* 0x0000000d0a027227 */ /* 0x000fe200078e00ff */
[----:B------:R-:W-:-:S03]  /*6760*/  IABS R16, R16 ;  /* 0x0000001000107213 */ /* 0x000fc60000000000 */
[----:B------:R-:W-:Y:S02]  /*6770*/  VIADD R11, R28, 0x9 ;  /* 0x000000091c0b7836 */ /* 0x000fe40000000000 */
[----:B------:R-:W-:Y:S02]  /*6780*/  IMAD.MOV R2, RZ, RZ, -R2 ;  /* 0x000000ffff027224 */ /* 0x000fe400078e0a02 */
[----:B------:R-:W-:Y:S02]  /*6790*/  @!P6 IMAD.MOV R12, RZ, RZ, -R12 ;  /* 0x000000ffff0ce224 */ /* 0x000fe400078e0a0c */
[----:B------:R-:W-:Y:S01]  /*67a0*/  @!P0 IMAD.IADD R17, R17, 0x1, -R7 ;  /* 0x0000000111118824 */ /* 0x000fe200078e0a07 */
[----:B------:R-:W-:Y:S01]  /*67b0*/  ISETP.GE.AND P0, PT, R11, RZ, PT ;  /* 0x000000ff0b00720c */ /* 0x000fe20003f06270 */
[----:B------:R-:W-:Y:S01]  /*67c0*/  IMAD.HI.U32 R15, R10, R16, RZ ;  /* 0x000000100a0f7227 */ /* 0x000fe200078e00ff */
[----:B------:R-:W-:Y:S02]  /*67d0*/  IABS R11, R11 ;  /* 0x0000000b000b7213 */ /* 0x000fe40000000000 */
[C---:B------:R-:W-:Y:S01]  /*67e0*/  ISETP.GT.U32.AND P6, PT, R7.reuse, R17, PT ;  /* 0x000000110700720c */ /* 0x040fe20003fc4070 */
[----:B------:R-:W-:-:S02]  /*67f0*/  IMAD R13, R7, R2, R13 ;  /* 0x00000002070d7224 */ /* 0x000fc400078e020d */
[----:B------:R-:W-:Y:S02]  /*6800*/  IMAD.MOV R15, RZ, RZ, -R15 ;  /* 0x000000ffff0f7224 */ /* 0x000fe400078e0a0f */
[----:B------:R-:W-:Y:S01]  /*6810*/  IMAD.HI.U32 R2, R10, R11, RZ ;  /* 0x0000000b0a027227 */ /* 0x000fe200078e00ff */
[----:B------:R-:W-:-:S03]  /*6820*/  ISETP.GT.U32.AND P2, PT, R7, R13, PT ;  /* 0x0000000d0700720c */ /* 0x000fc60003f44070 */
[----:B------:R-:W-:Y:S02]  /*6830*/  IMAD R16, R7, R15, R16 ;  /* 0x0000000f07107224 */ /* 0x000fe400078e0210 */
[----:B------:R-:W-:Y:S02]  /*6840*/  IMAD.MOV R2, RZ, RZ, -R2 ;  /* 0x000000ffff027224 */ /* 0x000fe400078e0a02 */
[----:B------:R-:W-:Y:S01]  /*6850*/  @!P6 IMAD.IADD R17, R17, 0x1, -R7 ;  /* 0x000000011111e824 */ /* 0x000fe200078e0a07 */
[C---:B------:R-:W-:Y:S01]  /*6860*/  ISETP.GT.U32.AND P6, PT, R7.reuse, R16, PT ;  /* 0x000000100700720c */ /* 0x040fe20003fc4070 */
[----:B------:R-:W-:Y:S02]  /*6870*/  IMAD R11, R7, R2, R11 ;  /* 0x00000002070b7224 */ /* 0x000fe400078e020b */
[--C-:B------:R-:W-:Y:S01]  /*6880*/  @!P4 IMAD.IADD R18, R18, 0x1, -R7.reuse ;  /* 0x000000011212c824 */ /* 0x100fe200078e0a07 */
[----:B------:R-:W-:Y:S01]  /*6890*/  ISETP.GE.AND P4, PT, R6, RZ, PT ;  /* 0x000000ff0600720c */ /* 0x000fe20003f86270 */
[----:B------:R-:W-:-:S02]  /*68a0*/  @!P2 IMAD.IADD R13, R13, 0x1, -R7 ;  /* 0x000000010d0da824 */ /* 0x000fc400078e0a07 */
[----:B------:R-:W-:Y:S01]  /*68b0*/  @!P5 IMAD.MOV R17, RZ, RZ, -R17 ;  /* 0x000000ffff11d224 */ /* 0x000fe200078e0a11 */
[C---:B------:R-:W-:Y:S01]  /*68c0*/  ISETP.GT.U32.AND P5, PT, R7.reuse, R11, PT ;  /* 0x0000000b0700720c */ /* 0x040fe20003fa4070 */
[----:B------:R-:W-:Y:S01]  /*68d0*/  VIADD R6, R28, 0x8 ;  /* 0x000000081c067836 */ /* 0x000fe20000000000 */
[C---:B------:R-:W-:Y:S01]  /*68e0*/  ISETP.GT.U32.AND P2, PT, R7.reuse, R13, PT ;  /* 0x0000000d0700720c */ /* 0x040fe20003f44070 */
[----:B------:R-:W-:Y:S01]  /*68f0*/  @!P3 IMAD.MOV R18, RZ, RZ, -R18 ;  /* 0x000000ffff12b224 */ /* 0x000fe200078e0a12 */
[----:B------:R-:W-:Y:S01]  /*6900*/  ISETP.GE.AND P3, PT, R0, RZ, PT ;  /* 0x000000ff0000720c */ /* 0x000fe20003f66270 */
[--C-:B------:R-:W-:Y:S01]  /*6910*/  @!P6 IMAD.IADD R16, R16, 0x1, -R7.reuse ;  /* 0x000000011010e824 */ /* 0x100fe200078e0a07 */
[----:B------:R-:W-:Y:S01]  /*6920*/  IABS R9, R6 ;  /* 0x0000000600097213 */ /* 0x000fe20000000000 */
[C---:B------:R-:W-:Y:S01]  /*6930*/  VIADD R0, R28.reuse, 0x7 ;  /* 0x000000071c007836 */ /* 0x040fe20000000000 */
[----:B------:R0:W-:Y:S01]  /*6940*/  STL [R1+0xd9c], R18 ;  /* 0x000d9c1201007387 */ /* 0x0001e20000100800 */
[----:B------:R-:W-:Y:S01]  /*6950*/  VIADD R2, R28, 0x6 ;  /* 0x000000061c027836 */ /* 0x000fe20000000000 */
[----:B------:R-:W-:Y:S01]  /*6960*/  ISETP.GT.U32.AND P6, PT, R7, R16, PT ;  /* 0x000000100700720c */ /* 0x000fe20003fc4070 */
[----:B------:R-:W-:Y:S01]  /*6970*/  IMAD.HI.U32 R4, R10, R9, RZ ;  /* 0x000000090a047227 */ /* 0x000fe200078e00ff */
[----:B------:R-:W-:Y:S01]  /*6980*/  IABS R19, R0 ;  /* 0x0000000000137213 */ /* 0x000fe20000000000 */
[----:B------:R-:W-:Y:S01]  /*6990*/  STL [R1+0xda0], R12 ;  /* 0x000da00c01007387 */ /* 0x000fe20000100800 */
[----:B------:R-:W-:Y:S01]  /*69a0*/  IABS R24, R2 ;  /* 0x0000000200187213 */ /* 0x000fe20000000000 */
[----:B------:R-:W-:-:S02]  /*69b0*/  @!P5 IMAD.IADD R11, R11, 0x1, -R7 ;  /* 0x000000010b0bd824 */ /* 0x000fc400078e0a07 */
[----:B------:R-:W-:Y:S01]  /*69c0*/  IMAD.MOV R4, RZ, RZ, -R4 ;  /* 0x000000ffff047224 */ /* 0x000fe200078e0a04 */
[----:B0-----:R-:W0:Y:S01]  /*69d0*/  S2R R18, SR_TID.X ;  /* 0x0000000000127919 */ /* 0x001e220000002100 */
[----:B------:R-:W-:Y:S01]  /*69e0*/  @!P2 IMAD.IADD R13, R13, 0x1, -R7 ;  /* 0x000000010d0da824 */ /* 0x000fe200078e0a07 */
[----:B------:R-:W-:Y:S01]  /*69f0*/  ISETP.GE.AND P2, PT, R0, RZ, PT ;  /* 0x000000ff0000720c */ /* 0x000fe20003f46270 */
[----:B------:R-:W-:Y:S01]  /*6a00*/  IMAD.HI.U32 R0, R10, R19, RZ ;  /* 0x000000130a007227 */ /* 0x000fe200078e00ff */
[----:B------:R-:W-:-:S03]  /*6a10*/  ISETP.GT.U32.AND P5, PT, R7, R11, PT ;  /* 0x0000000b0700720c */ /* 0x000fc60003fa4070 */
[C---:B------:R-:W-:Y:S02]  /*6a20*/  IMAD R9, R7.reuse, R4, R9 ;  /* 0x0000000407097224 */ /* 0x040fe400078e0209 */
[----:B------:R-:W-:Y:S02]  /*6a30*/  IMAD.MOV R0, RZ, RZ, -R0 ;  /* 0x000000ffff007224 */ /* 0x000fe400078e0a00 */
[----:B------:R-:W-:Y:S01]  /*6a40*/  @!P6 IMAD.IADD R16, R16, 0x1, -R7 ;  /* 0x000000011010e824 */ /* 0x000fe200078e0a07 */
[C---:B------:R-:W-:Y:S01]  /*6a50*/  ISETP.GT.U32.AND P6, PT, R7.reuse, R9, PT ;  /* 0x000000090700720c */ /* 0x040fe20003fc4070 */
[----:B------:R-:W-:Y:S02]  /*6a60*/  IMAD R19, R7, R0, R19 ;  /* 0x0000000007137224 */ /* 0x000fe400078e0213 */
[----:B------:R-:W-:Y:S01]  /*6a70*/  @!P4 IMAD.MOV R14, RZ, RZ, -R14 ;  /* 0x000000ffff0ec224 */ /* 0x000fe200078e0a0e */
[----:B------:R-:W-:Y:S01]  /*6a80*/  ISETP.GE.AND P4, PT, R6, RZ, PT ;  /* 0x000000ff0600720c */ /* 0x000fe20003f86270 */
[C---:B------:R-:W-:Y:S01]  /*6a90*/  VIADD R6, R28.reuse, 0x3 ;  /* 0x000000031c067836 */ /* 0x040fe20000000000 */
[----:B------:R-:W-:Y:S01]  /*6aa0*/  @!P5 IADD3 R11, R11, -R7, RZ ;  /* 0x800000070b0bd210 */ /* 0x000fe20007ffe0ff */
[----:B------:R-:W-:Y:S01]  /*6ab0*/  @!P3 IMAD.MOV R13, RZ, RZ, -R13 ;  /* 0x000000ffff0db224 */ /* 0x000fe200078e0a0d */
[----:B------:R-:W-:Y:S01]  /*6ac0*/  ISETP.GT.U32.AND P5, PT, R7, R19, PT ;  /* 0x000000130700720c */ /* 0x000fe20003fa4070 */
[----:B------:R-:W-:Y:S01]  /*6ad0*/  VIADD R15, R28, 0x5 ;  /* 0x000000051c0f7836 */ /* 0x000fe20000000000 */
[----:B------:R-:W-:Y:S01]  /*6ae0*/  ISETP.GE.AND P3, PT, R2, RZ, PT ;  /* 0x000000ff0200720c */ /* 0x000fe20003f66270 */
[C---:B------:R-:W-:Y:S01]  /*6af0*/  VIADD R4, R28.reuse, 0x4 ;  /* 0x000000041c047836 */ /* 0x040fe20000000000 */
[----:B------:R-:W-:Y:S01]  /*6b00*/  IABS R22, R6 ;  /* 0x0000000600167213 */ /* 0x000fe20000000000 */
[--C-:B------:R-:W-:Y:S01]  /*6b10*/  @!P6 IMAD.IADD R9, R9, 0x1, -R7.reuse ;  /* 0x000000010909e824 */ /* 0x100fe200078e0a07 */
[----:B------:R-:W-:Y:S01]  /*6b20*/  IABS R23, R15 ;  /* 0x0000000f00177213 */ /* 0x000fe20000000000 */
[----:B------:R-:W-:Y:S01]  /*6b30*/  VIADD R2, R28, 0x2 ;  /* 0x000000021c027836 */ /* 0x000fe20000000000 */
[----:B------:R-:W-:Y:S01]  /*6b40*/  IABS R20, R4 ;  /* 0x0000000400147213 */ /* 0x000fe20000000000 */
[----:B------:R-:W-:Y:S01]  /*6b50*/  IMAD.HI.U32 R0, R10, R24, RZ ;  /* 0x000000180a007227 */ /* 0x000fe200078e00ff */
[----:B------:R-:W-:Y:S01]  /*6b60*/  ISETP.GT.U32.AND P6, PT, R7, R9, PT ;  /* 0x000000090700720c */ /* 0x000fe20003fc4070 */
[----:B------:R-:W-:Y:S01]  /*6b70*/  STL [R1+0xda4], R14 ;  /* 0x000da40e01007387 */ /* 0x000fe20000100800 */
[----:B------:R-:W-:Y:S01]  /*6b80*/  IABS R21, R2 ;  /* 0x0000000200157213 */ /* 0x000fe20000000000 */
[----:B------:R-:W-:-:S02]  /*6b90*/  @!P5 IMAD.IADD R19, R19, 0x1, -R7 ;  /* 0x000000011313d824 */ /* 0x000fc400078e0a07 */
[----:B------:R-:W-:Y:S01]  /*6ba0*/  IMAD.MOV R0, RZ, RZ, -R0 ;  /* 0x000000ffff007224 */ /* 0x000fe200078e0a00 */
[----:B------:R-:W-:Y:S01]  /*6bb0*/  STL [R1+0xda8], R17 ;  /* 0x000da81101007387 */ /* 0x000fe20000100800 */
[C---:B------:R-:W-:Y:S01]  /*6bc0*/  IMAD.HI.U32 R25, R10.reuse, R22, RZ ;  /* 0x000000160a197227 */ /* 0x040fe200078e00ff */
[C---:B------:R-:W-:Y:S02]  /*6bd0*/  ISETP.GT.U32.AND P5, PT, R7.reuse, R19, PT ;  /* 0x000000130700720c */ /* 0x040fe40003fa4070 */
[----:B------:R-:W-:Y:S01]  /*6be0*/  STL [R1+0xdac], R13 ;  /* 0x000dac0d01007387 */ /* 0x000fe20000100800 */
[----:B------:R-:W-:Y:S02]  /*6bf0*/  IMAD R24, R7, R0, R24 ;  /* 0x0000000007187224 */ /* 0x000fe400078e0218 */
[----:B------:R-:W-:-:S04]  /*6c00*/  IMAD.HI.U32 R27, R10, R23, RZ ;  /* 0x000000170a1b7227 */ /* 0x000fc800078e00ff */
[----:B------:R-:W-:-:S04]  /*6c10*/  IMAD.HI.U32 R26, R10, R20, RZ ;  /* 0x000000140a1a7227 */ /* 0x000fc800078e00ff */
[----:B------:R-:W-:-:S04]  /*6c20*/  IMAD.HI.U32 R0, R10, R21, RZ ;  /* 0x000000150a007227 */ /* 0x000fc800078e00ff */
[----:B------:R-:W-:Y:S02]  /*6c30*/  IMAD.MOV R25, RZ, RZ, -R25 ;  /* 0x000000ffff197224 */ /* 0x000fe400078e0a19 */
[----:B------:R-:W-:Y:S02]  /*6c40*/  IMAD.MOV R27, RZ, RZ, -R27 ;  /* 0x000000ffff1b7224 */ /* 0x000fe400078e0a1b */
[----:B------:R-:W-:Y:S02]  /*6c50*/  IMAD.MOV R26, RZ, RZ, -R26 ;  /* 0x000000ffff1a7224 */ /* 0x000fe400078e0a1a */
[----:B------:R-:W-:Y:S02]  /*6c60*/  IMAD.MOV R0, RZ, RZ, -R0 ;  /* 0x000000ffff007224 */ /* 0x000fe400078e0a00 */
[----:B------:R-:W-:Y:S02]  /*6c70*/  IMAD R22, R7, R25, R22 ;  /* 0x0000001907167224 */ /* 0x000fe400078e0216 */
[----:B------:R-:W-:-:S02]  /*6c80*/  @!P6 IMAD.IADD R9, R9, 0x1, -R7 ;  /* 0x000000010909e824 */ /* 0x000fc400078e0a07 */
[C---:B------:R-:W-:Y:S02]  /*6c90*/  IMAD R23, R7.reuse, R27, R23 ;  /* 0x0000001b07177224 */ /* 0x040fe400078e0217 */
[C---:B------:R-:W-:Y:S02]  /*6ca0*/  IMAD R20, R7.reuse, R26, R20 ;  /* 0x0000001a07147224 */ /* 0x040fe400078e0214 */
[----:B------:R-:W-:Y:S01]  /*6cb0*/  @!P1 IMAD.MOV R16, RZ, RZ, -R16 ;  /* 0x000000ffff109224 */ /* 0x000fe200078e0a10 */
[C---:B------:R-:W-:Y:S01]  /*6cc0*/  ISETP.GT.U32.AND P1, PT, R7.reuse, R24, PT ;  /* 0x000000180700720c */ /* 0x040fe20003f24070 */
[C---:B------:R-:W-:Y:S01]  /*6cd0*/  IMAD R21, R7.reuse, R0, R21 ;  /* 0x0000000007157224 */ /* 0x040fe200078e0215 */
[C---:B------:R-:W-:Y:S01]  /*6ce0*/  ISETP.GT.U32.AND P6, PT, R7.reuse, R23, PT ;  /* 0x000000170700720c */ /* 0x040fe20003fc4070 */
[----:B------:R-:W-:Y:S01]  /*6cf0*/  @!P4 IMAD.MOV R9, RZ, RZ, -R9 ;  /* 0x000000ffff09c224 */ /* 0x000fe200078e0a09 */
[C---:B------:R-:W-:Y:S01]  /*6d00*/  ISETP.GT.U32.AND P4, PT, R7.reuse, R22, PT ;  /* 0x000000160700720c */ /* 0x040fe20003f84070 */
[----:B------:R-:W-:Y:S01]  /*6d10*/  @!P0 IMAD.MOV R11, RZ, RZ, -R11 ;  /* 0x000000ffff0b8224 */ /* 0x000fe200078e0a0b */
[----:B------:R-:W-:Y:S01]  /*6d20*/  ISETP.GT.U32.AND P0, PT, R7, R20, PT ;  /* 0x000000140700720c */ /* 0x000fe20003f04070 */
[----:B------:R-:W-:Y:S01]  /*6d30*/  @!P5 IMAD.IADD R19, R19, 0x1, -R7 ;  /* 0x000000011313d824 */ /* 0x000fe200078e0a07 */
[----:B------:R-:W-:Y:S01]  /*6d40*/  ISETP.GT.U32.AND P5, PT, R7, R21, PT ;  /* 0x000000150700720c */ /* 0x000fe20003fa4070 */
[----:B------:R-:W-:Y:S01]  /*6d50*/  IMAD R8, R29, UR6, RZ ;  /* 0x000000061d087c24 */ /* 0x000fe2000f8e02ff */
[----:B------:R-:W-:Y:S01]  /*6d60*/  STL [R1+0xdb0], R16 ;  /* 0x000db01001007387 */ /* 0x000fe20000100800 */
[----:B------:R-:W-:-:S02]  /*6d70*/  IMAD R5, RZ, RZ, -UR6 ;  /* 0x80000006ff057e24 */ /* 0x000fc4000f8e02ff */
[----:B------:R-:W-:Y:S01]  /*6d80*/  VIADD R0, R28, 0x1 ;  /* 0x000000011c007836 */ /* 0x000fe20000000000 */
[----:B------:R-:W-:Y:S01]  /*6d90*/  STL [R1+0xdb4], R11 ;  /* 0x000db40b01007387 */ /* 0x000fe20000100800 */
[----:B------:R-:W-:Y:S01]  /*6da0*/  IMAD R8, R5, 0x4, R8 ;  /* 0x0000000405087824 */ /* 0x000fe200078e0208 */
[----:B------:R-:W1:Y:S01]  /*6db0*/  LDC R28, c[0x0][0x230] ;  /* 0x00008c00ff1c7b82 */ /* 0x000e620000000800 */
[--C-:B------:R-:W-:Y:S01]  /*6dc0*/  @!P1 IMAD.IADD R24, R24, 0x1, -R7.reuse ;  /* 0x0000000118189824 */ /* 0x100fe200078e0a07 */
[----:B------:R-:W-:Y:S01]  /*6dd0*/  IABS R25, R0 ;  /* 0x0000000000197213 */ /* 0x000fe20000000000 */
[--C-:B------:R-:W-:Y:S01]  /*6de0*/  @!P4 IMAD.IADD R22, R22, 0x1, -R7.reuse ;  /* 0x000000011616c824 */ /* 0x100fe200078e0a07 */
[----:B------:R-:W-:Y:S01]  /*6df0*/  STL [R1+0xdb8], R9 ;  /* 0x000db80901007387 */ /* 0x000fe20000100800 */
[----:B------:R-:W-:Y:S01]  /*6e00*/  ISETP.GE.AND P1, PT, R15, RZ, PT ;  /* 0x000000ff0f00720c */ /* 0x000fe20003f26270 */
[--C-:B------:R-:W-:Y:S01]  /*6e10*/  @!P6 IMAD.IADD R23, R23, 0x1, -R7.reuse ;  /* 0x000000011717e824 */ /* 0x100fe200078e0a07 */
[----:B------:R-:W-:Y:S01]  /*6e20*/  ISETP.GT.U32.AND P6, PT, R7, R24, PT ;  /* 0x000000180700720c */ /* 0x000fe20003fc4070 */
[----:B------:R2:W-:Y:S01]  /*6e30*/  STL [R1+0x40], R8 ;  /* 0x0000400801007387 */ /* 0x0005e20000100800 */
[----:B------:R-:W-:-:S02]  /*6e40*/  @!P0 IMAD.IADD R20, R20, 0x1, -R7 ;  /* 0x0000000114148824 */ /* 0x000fc400078e0a07 */
[----:B------:R-:W-:Y:S01]  /*6e50*/  IMAD.MOV.U32 R15, RZ, RZ, R19 ;  /* 0x000000ffff0f7224 */ /* 0x000fe200078e0013 */
[----:B------:R-:W-:Y:S01]  /*6e60*/  ISETP.GT.U32.AND P0, PT, R7, R23, PT ;  /* 0x000000170700720c */ /* 0x000fe20003f04070 */
[----:B------:R-:W-:Y:S01]  /*6e70*/  @!P5 IMAD.IADD R21, R21, 0x1, -R7 ;  /* 0x000000011515d824 */ /* 0x000fe200078e0a07 */
[C---:B------:R-:W-:Y:S01]  /*6e80*/  ISETP.GT.U32.AND P5, PT, R7.reuse, R22, PT ;  /* 0x000000160700720c */ /* 0x040fe20003fa4070 */
[----:B------:R-:W-:Y:S01]  /*6e90*/  IMAD.HI.U32 R10, R10, R25, RZ ;  /* 0x000000190a0a7227 */ /* 0x000fe200078e00ff */
[----:B------:R-:W-:-:S03]  /*6ea0*/  ISETP.GT.U32.AND P4, PT, R7, R20, PT ;  /* 0x000000140700720c */ /* 0x000fc60003f84070 */
[----:B--2---:R-:W-:Y:S02]  /*6eb0*/  IMAD R8, R5, 0x4, R8 ;  /* 0x0000000405087824 */ /* 0x004fe400078e0208 */
[----:B------:R-:W-:Y:S01]  /*6ec0*/  @!P2 IMAD.MOV R15, RZ, RZ, -R15 ;  /* 0x000000ffff0fa224 */ /* 0x000fe200078e0a0f */
[C---:B------:R-:W-:Y:S01]  /*6ed0*/  ISETP.GT.U32.AND P2, PT, R7.reuse, R21, PT ;  /* 0x000000150700720c */ /* 0x040fe20003f44070 */
[----:B------:R-:W-:Y:S01]  /*6ee0*/  IMAD.MOV R10, RZ, RZ, -R10 ;  /* 0x000000ffff0a7224 */ /* 0x000fe200078e0a0a */
[----:B------:R2:W-:Y:S01]  /*6ef0*/  STL [R1+0x84], R8 ;  /* 0x0000840801007387 */ /* 0x0005e20000100800 */
[----:B------:R-:W-:Y:S01]  /*6f00*/  @!P6 IMAD.IADD R24, R24, 0x1, -R7 ;  /* 0x000000011818e824 */ /* 0x000fe200078e0a07 */
[----:B------:R-:W-:Y:S01]  /*6f10*/  ISETP.GE.AND P6, PT, R4, RZ, PT ;  /* 0x000000ff0400720c */ /* 0x000fe20003fc6270 */
[----:B------:R-:W-:Y:S01]  /*6f20*/  IMAD R19, R7, R10, R25 ;  /* 0x0000000a07137224 */ /* 0x000fe200078e0219 */
[----:B------:R-:W-:Y:S01]  /*6f30*/  STL [R1+0xdbc], R15 ;  /* 0x000dbc0f01007387 */ /* 0x000fe20000100800 */
[----:B------:R-:W-:Y:S01]  /*6f40*/  @!P5 IADD3 R22, R22, -R7, RZ ;  /* 0x800000071616d210 */ /* 0x000fe20007ffe0ff */
[--C-:B------:R-:W-:Y:S01]  /*6f50*/  @!P4 IMAD.IADD R20, R20, 0x1, -R7.reuse ;  /* 0x000000011414c824 */ /* 0x100fe200078e0a07 */
[----:B------:R-:W-:Y:S01]  /*6f60*/  ISETP.GE.AND P4, PT, R2, RZ, PT ;  /* 0x000000ff0200720c */ /* 0x000fe20003f86270 */
[--C-:B------:R-:W-:Y:S01]  /*6f70*/  @!P0 IMAD.IADD R23, R23, 0x1, -R7.reuse ;  /* 0x0000000117178824 */ /* 0x100fe200078e0a07 */
[----:B------:R-:W-:Y:S01]  /*6f80*/  ISETP.GT.U32.AND P5, PT, R7, R19, PT ;  /* 0x000000130700720c */ /* 0x000fe20003fa4070 */
[----:B--2---:R-:W-:Y:S01]  /*6f90*/  IMAD R8, R5, 0x4, R8 ;  /* 0x0000000405087824 */ /* 0x004fe200078e0208 */
[----:B------:R-:W-:Y:S01]  /*6fa0*/  ISETP.GE.AND P0, PT, R6, RZ, PT ;  /* 0x000000ff0600720c */ /* 0x000fe20003f06270 */
[----:B------:R-:W-:Y:S01]  /*6fb0*/  @!P2 IMAD.IADD R21, R21, 0x1, -R7 ;  /* 0x000000011515a824 */ /* 0x000fe200078e0a07 */
[----:B------:R-:W-:Y:S01]  /*6fc0*/  ISETP.GE.AND P2, PT, R0, RZ, PT ;  /* 0x000000ff0000720c */ /* 0x000fe20003f46270 */
[C---:B0-----:R-:W-:Y:S01]  /*6fd0*/  IMAD.SHL.U32 R0, R18.reuse, 0x20, RZ ;  /* 0x0000002012007824 */ /* 0x041fe200078e00ff */
[----:B------:R0:W-:Y:S01]  /*6fe0*/  STL [R1+0xc], R8 ;  /* 0x00000c0801007387 */ /* 0x0001e20000100800 */
[----:B------:R-:W-:Y:S01]  /*6ff0*/  SHF.R.S32.HI R6, RZ, 0x2, R18 ;  /* 0x00000002ff067819 */ /* 0x000fe20000011412 */
[C---:B------:R-:W-:Y:S01]  /*7000*/  IMAD.SHL.U32 R27, R18.reuse, 0x2, RZ ;  /* 0x00000002121b7824 */ /* 0x040fe200078e00ff */
[----:B------:R-:W-:Y:S01]  /*7010*/  LOP3.LUT R25, R18, 0x7, RZ, 0xc0, !PT ;  /* 0x0000000712197812 */ /* 0x000fe200078ec0ff */
[----:B-1----:R-:W-:Y:S01]  /*7020*/  VIADD R28, R28, 0x7f ;  /* 0x0000007f1c1c7836 */ /* 0x002fe20000000000 */
[----:B------:R-:W-:-:S02]  /*7030*/  SGXT R6, R6, 0x1 ;  /* 0x000000010606781a */ /* 0x000fc40000000200 */
[----:B------:R-:W-:Y:S02]  /*7040*/  @!P5 IMAD.IADD R19, R19, 0x1, -R7 ;  /* 0x000000011313d824 */ /* 0x000fe400078e0a07 */
[----:B------:R-:W-:Y:S01]  /*7050*/  IMAD R25, R25, 0x110, RZ ;  /* 0x0000011019197824 */ /* 0x000fe200078e02ff */
[----:B------:R-:W-:Y:S01]  /*7060*/  SHF.R.S32.HI R10, RZ, 0x1f, R28 ;  /* 0x0000001fff0a7819 */ /* 0x000fe2000001141c */
[----:B0-----:R-:W-:Y:S01]  /*7070*/  IMAD R8, R5, 0x4, R8 ;  /* 0x0000000405087824 */ /* 0x001fe200078e0208 */
[----:B------:R-:W-:Y:S02]  /*7080*/  ISETP.GT.U32.AND P5, PT, R7, R19, PT ;  /* 0x000000130700720c */ /* 0x000fe40003fa4070 */
[----:B------:R-:W-:Y:S01]  /*7090*/  LOP3.LUT R25, R25, 0x30, R27, 0x78, !PT ;  /* 0x0000003019197812 */ /* 0x000fe200078e781b */
[C---:B------:R-:W-:Y:S01]  /*70a0*/  IMAD R4, R5.reuse, 0x4, R8 ;  /* 0x0000000405047824 */ /* 0x040fe200078e0208 */
[----:B------:R0:W-:Y:S03]  /*70b0*/  STL [R1+0x8], R8 ;  /* 0x0000080801007387 */ /* 0x0001e60000100800 */
[C---:B------:R-:W-:Y:S01]  /*70c0*/  IMAD R2, R5.reuse, 0x4, R4 ;  /* 0x0000000405027824 */ /* 0x040fe200078e0204 */
[----:B------:R1:W-:Y:S03]  /*70d0*/  STL [R1+0x4], R4 ;  /* 0x0000040401007387 */ /* 0x0003e60000100800 */
[----:B------:R-:W-:Y:S01]  /*70e0*/  IMAD R29, R5, 0x4, R2 ;  /* 0x00000004051d7824 */ /* 0x000fe200078e0202 */
[----:B------:R2:W-:Y:S01]  /*70f0*/  STL [R1], R2 ;  /* 0x0000000201007387 */ /* 0x0005e20000100800 */
[----:B------:R-:W-:Y:S01]  /*7100*/  @!P5 IMAD.IADD R19, R19, 0x1, -R7 ;  /* 0x000000011313d824 */ /* 0x000fe200078e0a07 */
[----:B------:R-:W-:Y:S01]  /*7110*/  ISETP.NE.AND P5, PT, R3, RZ, PT ;  /* 0x000000ff0300720c */ /* 0x000fe20003fa5270 */
[----:B0-----:R-:W-:Y:S01]  /*7120*/  IMAD.SHL.U32 R8, R18, 0x10, RZ ;  /* 0x0000001012087824 */ /* 0x001fe200078e00ff */
[----:B------:R-:W-:Y:S01]  /*7130*/  STL [R1+0xdc0], R29 ;  /* 0x000dc01d01007387 */ /* 0x000fe20000100800 */
[----:B-1----:R-:W-:Y:S01]  /*7140*/  LOP3.LUT R4, R0, 0x60, RZ, 0xc0, !PT ;  /* 0x0000006000047812 */ /* 0x002fe200078ec0ff */
[----:B------:R-:W-:-:S02]  /*7150*/  IMAD R0, R5, 0x4, R29 ;  /* 0x0000000405007824 */ /* 0x000fc400078e021d */
[----:B------:R-:W-:Y:S02]  /*7160*/  LOP3.LUT R26, R8, 0x100, RZ, 0xc0, !PT ;  /* 0x00000100081a7812 */ /* 0x000fe400078ec0ff */
[----:B------:R-:W-:Y:S01]  /*7170*/  LOP3.LUT R6, R4, 0x90, R6, 0xf8, !PT ;  /* 0x0000009004067812 */ /* 0x000fe200078ef806 */
[C---:B--2---:R-:W-:Y:S01]  /*7180*/  IMAD R2, R5.reuse, 0x4, R0 ;  /* 0x0000000405027824 */ /* 0x044fe200078e0200 */
[----:B------:R0:W-:Y:S02]  /*7190*/  STL [R1+0xc1c], R4 ;  /* 0x000c1c0401007387 */ /* 0x0001e40000100800 */
[----:B------:R-:W-:Y:S02]  /*71a0*/  LOP3.LUT R27, R6, 0x10, R27, 0x78, !PT ;  /* 0x00000010061b7812 */ /* 0x000fe400078e781b */
[----:B------:R1:W-:Y:S04]  /*71b0*/  STL [R1+0xdc4], R0 ;  /* 0x000dc40001007387 */ /* 0x0003e80000100800 */
[----:B------:R2:W-:Y:S01]  /*71c0*/  STL [R1+0xdc8], R2 ;  /* 0x000dc80201007387 */ /* 0x0005e20000100800 */
[----:B0-----:R-:W-:-:S04]  /*71d0*/  IMAD R4, R5, 0x4, R2 ;  /* 0x0000000405047824 */ /* 0x001fc800078e0202 */
[C---:B------:R-:W-:Y:S01]  /*71e0*/  IMAD R6, R5.reuse, 0x4, R4 ;  /* 0x0000000405067824 */ /* 0x040fe200078e0204 */
[----:B------:R-:W-:Y:S01]  /*71f0*/  STL [R1+0xdcc], R4 ;  /* 0x000dcc0401007387 */ /* 0x000fe20000100800 */
[----:B-1----:R-:W-:Y:S01]  /*7200*/  IMAD.SHL.U32 R0, R18, 0x40, RZ ;  /* 0x0000004012007824 */ /* 0x002fe200078e00ff */
[----:B--2---:R-:W-:Y:S01]  /*7210*/  LEA.HI R2, R10, R28, RZ, 0x7 ;  /* 0x0000001c0a027211 */ /* 0x004fe200078f38ff */
[----:B------:R-:W-:Y:S01]  /*7220*/  IMAD R10, R5, 0x4, R6 ;  /* 0x00000004050a7824 */ /* 0x000fe200078e0206 */
[----:B------:R-:W-:Y:S02]  /*7230*/  STL [R1+0xc14], R8 ;  /* 0x000c140801007387 */ /* 0x000fe40000100800 */
[----:B------:R-:W-:Y:S01]  /*7240*/  LOP3.LUT R2, R25, 0x800, R0, 0xf8, !PT ;  /* 0x0000080019027812 */ /* 0x000fe200078ef800 */
[----:B------:R-:W-:Y:S01]  /*7250*/  IMAD R7, R5, 0x4, R10 ;  /* 0x0000000405077824 */ /* 0x000fe200078e020a */
[----:B------:R-:W-:Y:S01]  /*7260*/  IADD3 R0, R27, UR5, R26 ;  /* 0x000000051b007c10 */ /* 0x000fe2000fffe01a */
[----:B------:R0:W-:Y:S01]  /*7270*/  STL [R1+0xdd0], R6 ;  /* 0x000dd00601007387 */ /* 0x0001e20000100800 */
[----:B------:R-:W-:Y:S01]  /*7280*/  LOP3.LUT R26, RZ, R3, RZ, 0x33, !PT ;  /* 0x00000003ff1a7212 */ /* 0x000fe200078e33ff */
[----:B------:R-:W-:-:S02]  /*7290*/  IMAD R25, R5, 0x4, R7 ;  /* 0x0000000405197824 */ /* 0x000fc400078e0207 */
[----:B------:R1:W-:Y:S02]  /*72a0*/  STL [R1+0x184], R2 ;  /* 0x0001840201007387 */ /* 0x0003e40000100800 */
[C---:B------:R-:W-:Y:S02]  /*72b0*/  IMAD R3, R5.reuse, 0x8, R25 ;  /* 0x0000000805037824 */ /* 0x040fe400078e0219 */
[----:B------:R2:W-:Y:S02]  /*72c0*/  STL [R1+0x1f4], R0 ;  /* 0x0001f40001007387 */ /* 0x0005e40000100800 */
[----:B------:R-:W-:Y:S02]  /*72d0*/  IMAD R27, R5, 0x4, R3 ;  /* 0x00000004051b7824 */ /* 0x000fe400078e0203 */
[----:B------:R-:W-:Y:S04]  /*72e0*/  STL [R1+0xdd4], R10 ;  /* 0x000dd40a01007387 */ /* 0x000fe80000100800 */
[----:B------:R-:W-:Y:S04]  /*72f0*/  STL [R1+0xdd8], R7 ;  /* 0x000dd80701007387 */ /* 0x000fe80000100800 */
[----:B------:R-:W-:Y:S04]  /*7300*/  STL [R1+0xddc], R25 ;  /* 0x000ddc1901007387 */ /* 0x000fe80000100800 */
[----:B0-----:R-:W3:Y:S04]  /*7310*/  LDL.LU R6, [R1+0x198] ;  /* 0x0001980001067983 */ /* 0x001ee80000300800 */
[----:B------:R-:W4:Y:S04]  /*7320*/  LDL.LU R4, [R1+0x1d8] ;  /* 0x0001d80001047983 */ /* 0x000f280000300800 */
[----:B-1----:R-:W5:Y:S04]  /*7330*/  LDL.LU R2, [R1+0x1d4] ;  /* 0x0001d40001027983 */ /* 0x002f680000300800 */
[----:B--2---:R-:W2:Y:S04]  /*7340*/  LDL.LU R0, [R1+0x1d0] ;  /* 0x0001d00001007983 */ /* 0x004ea80000300800 */
[----:B------:R-:W2:Y:S04]  /*7350*/  LDL.LU R29, [R1+0x1cc] ;  /* 0x0001cc00011d7983 */ /* 0x000ea80000300800 */
        /* <DEDUP_REMOVED lines=9> */
[----:B------:R-:W2:Y:S01]  /*73f0*/  LDL.LU R8, [R1+0x1a4] ;  /* 0x0001a40001087983 */ /* 0x000ea20000300800 */
[----:B------:R-:W-:-:S02]  /*7400*/  @!P3 IMAD.MOV R24, RZ, RZ, -R24 ;  /* 0x000000ffff18b224 */ /* 0x000fc400078e0a18 */
[----:B------:R-:W-:Y:S01]  /*7410*/  @!P1 IMAD.MOV R23, RZ, RZ, -R23 ;  /* 0x000000ffff179224 */ /* 0x000fe200078e0a17 */
[----:B------:R-:W2:Y:S01]  /*7420*/  LDL.LU R5, [R1+0x1a0] ;  /* 0x0001a00001057983 */ /* 0x000ea20000300800 */
[----:B------:R-:W-:Y:S02]  /*7430*/  @!P6 IMAD.MOV R20, RZ, RZ, -R20 ;  /* 0x000000ffff14e224 */ /* 0x000fe400078e0a14 */
[----:B------:R-:W-:Y:S01]  /*7440*/  @!P0 IMAD.MOV R22, RZ, RZ, -R22 ;  /* 0x000000ffff168224 */ /* 0x000fe200078e0a16 */
[----:B------:R-:W2:Y:S01]  /*7450*/  LDL.LU R28, [R1+0x19c] ;  /* 0x00019c00011c7983 */ /* 0x000ea20000300800 */
[----:B------:R-:W-:Y:S02]  /*7460*/  @!P4 IMAD.MOV R21, RZ, RZ, -R21 ;  /* 0x000000ffff15c224 */ /* 0x000fe400078e0a15 */
[----:B------:R-:W-:Y:S01]  /*7470*/  @!P2 IMAD.MOV R19, RZ, RZ, -R19 ;  /* 0x000000ffff13a224 */ /* 0x000fe200078e0a13 */
[----:B------:R-:W-:Y:S04]  /*7480*/  STL [R1+0xde4], R27 ;  /* 0x000de41b01007387 */ /* 0x000fe80000100800 */
[----:B------:R5:W-:Y:S04]  /*7490*/  STL [R1+0xde0], R3 ;  /* 0x000de00301007387 */ /* 0x000be80000100800 */
[----:B------:R-:W-:Y:S04]  /*74a0*/  STL [R1+0xde8], R24 ;  /* 0x000de81801007387 */ /* 0x000fe80000100800 */
[----:B------:R-:W-:Y:S04]  /*74b0*/  STL [R1+0xdec], R23 ;  /* 0x000dec1701007387 */ /* 0x000fe80000100800 */
[----:B------:R-:W-:Y:S04]  /*74c0*/  STL [R1+0xdf0], R20 ;  /* 0x000df01401007387 */ /* 0x000fe80000100800 */
[----:B------:R-:W-:Y:S04]  /*74d0*/  STL [R1+0xdf4], R22 ;  /* 0x000df41601007387 */ /* 0x000fe80000100800 */
[----:B------:R-:W-:Y:S04]  /*74e0*/  STL [R1+0xdf8], R21 ;  /* 0x000df81501007387 */ /* 0x000fe80000100800 */
[----:B------:R-:W-:Y:S01]  /*74f0*/  STL [R1+0xdfc], R19 ;  /* 0x000dfc1301007387 */ /* 0x000fe20000100800 */
[----:B---3--:R-:W-:-:S02]  /*7500*/  SEL R6, R26, R6, !P5 ;  /* 0x000000061a067207 */ /* 0x008fc40006800000 */
[----:B----4-:R-:W-:-:S03]  /*7510*/  SEL R4, R26, R4, !P5 ;  /* 0x000000041a047207 */ /* 0x010fc60006800000 */
[----:B------:R-:W-:Y:S01]  /*7520*/  STL [R1+0x198], R6 ;  /* 0x0001980601007387 */ /* 0x000fe20000100800 */
[----:B-----5:R-:W-:-:S03]  /*7530*/  SEL R3, R26, R2, !P5 ;  /* 0x000000021a037207 */ /* 0x020fc60006800000 */
[----:B------:R-:W-:Y:S01]  /*7540*/  STL [R1+0x218], R4 ;  /* 0x0002180401007387 */ /* 0x000fe20000100800 */
[----:B--2---:R-:W-:-:S03]  /*7550*/  SEL R2, R26, R0, !P5 ;  /* 0x000000001a027207 */ /* 0x004fc60006800000 */
[----:B------:R0:W-:Y:S01]  /*7560*/  STL [R1+0x214], R3 ;  /* 0x0002140301007387 */ /* 0x0001e20000100800 */
[----:B------:R-:W-:-:S03]  /*7570*/  SEL R0, R26, R29, !P5 ;  /* 0x0000001d1a007207 */ /* 0x000fc60006800000 */
[----:B------:R1:W-:Y:S04]  /*7580*/  STL [R1+0x210], R2 ;  /* 0x0002100201007387 */ /* 0x0003e80000100800 */
[----:B------:R2:W-:Y:S01]  /*7590*/  STL [R1+0x20c], R0 ;  /* 0x00020c0001007387 */ /* 0x0005e20000100800 */
[C---:B0-----:R-:W-:Y:S02]  /*75a0*/  SEL R3, R26.reuse, R15, !P5 ;  /* 0x0000000f1a037207 */ /* 0x041fe40006800000 */
[----:B-1----:R-:W-:-:S03]  /*75b0*/  SEL R2, R26, R9, !P5 ;  /* 0x000000091a027207 */ /* 0x002fc60006800000 */
[----:B------:R0:W-:Y:S01]  /*75c0*/  STL [R1+0x208], R3 ;  /* 0x0002080301007387 */ /* 0x0001e20000100800 */
[----:B--2---:R-:W-:-:S03]  /*75d0*/  SEL R0, R26, R11, !P5 ;  /* 0x0000000b1a007207 */ /* 0x004fc60006800000 */
        /* <DEDUP_REMOVED lines=16> */
[----:B------:R-:W-:Y:S01]  /*76e0*/  STL [R1+0x1e0], R3 ;  /* 0x0001e00301007387 */ /* 0x000fe20000100800 */
[----:B--2---:R-:W-:-:S03]  /*76f0*/  SEL R0, R26, R28, !P5 ;  /* 0x0000001c1a007207 */ /* 0x004fc60006800000 */
[----:B------:R-:W2:Y:S04]  /*7700*/  LDL.LU R19, [R1+0x180] ;  /* 0x0001800001137983 */ /* 0x000ea80000300800 */
[----:B------:R-:W-:Y:S04]  /*7710*/  STL [R1+0x1dc], R2 ;  /* 0x0001dc0201007387 */ /* 0x000fe80000100800 */
[----:B--2---:R0:W-:Y:S04]  /*7720*/  STL [R1+0xe18], R19 ;  /* 0x000e181301007387 */ /* 0x0041e80000100800 */
[----:B------:R-:W-:Y:S04]  /*7730*/  STL [R1+0x1d8], R0 ;  /* 0x0001d80001007387 */ /* 0x000fe80000100800 */
[----:B0-----:R-:W2:Y:S04]  /*7740*/  LDL.LU R19, [R1+0x18c] ;  /* 0x00018c0001137983 */ /* 0x001ea80000300800 */
[----:B--2---:R0:W-:Y:S04]  /*7750*/  STL [R1+0xe1c], R19 ;  /* 0x000e1c1301007387 */ /* 0x0041e80000100800 */
[----:B0-----:R-:W2:Y:S04]  /*7760*/  LDL.LU R19, [R1+0x190] ;  /* 0x0001900001137983 */ /* 0x001ea80000300800 */
[----:B--2---:R0:W-:Y:S04]  /*7770*/  STL [R1+0xe20], R19 ;  /* 0x000e201301007387 */ /* 0x0041e80000100800 */
[----:B0-----:R-:W2:Y:S04]  /*7780*/  LDL.LU R19, [R1+0x194] ;  /* 0x0001940001137983 */ /* 0x001ea80000300800 */
[----:B------:R-:W3:Y:S04]  /*7790*/  LDL.LU R21, [R1+0x17c] ;  /* 0x00017c0001157983 */ /* 0x000ee80000300800 */
[----:B------:R-:W4:Y:S04]  /*77a0*/  LDL.LU R22, [R1+0x178] ;  /* 0x0001780001167983 */ /* 0x000f280000300800 */
[----:B------:R-:W5:Y:S04]  /*77b0*/  LDL.LU R20, [R1+0x174] ;  /* 0x0001740001147983 */ /* 0x000f680000300800 */
[----:B------:R-:W4:Y:S04]  /*77c0*/  LDL.LU R23, [R1+0x170] ;  /* 0x0001700001177983 */ /* 0x000f280000300800 */
        /* <DEDUP_REMOVED lines=22> */
[----:B------:R-:W4:Y:S01]  /*7930*/  LDL.LU R28, [R1+0x12c] ;  /* 0x00012c00011c7983 */ /* 0x000f220000300800 */
[----:B--2---:R-:W-:-:S05]  /*7940*/  SEL R19, R26, R19, !P5 ;  /* 0x000000131a137207 */ /* 0x004fca0006800000 */
[----:B------:R0:W-:Y:S04]  /*7950*/  STL [R1+0x1d4], R19 ;  /* 0x0001d41301007387 */ /* 0x0001e80000100800 */
[----:B0-----:R-:W2:Y:S02]  /*7960*/  LDL.LU R19, [R1+0xe20] ;  /* 0x000e200001137983 */ /* 0x001ea40000300800 */
[----:B--2---:R-:W-:-:S05]  /*7970*/  SEL R19, R26, R19, !P5 ;  /* 0x000000131a137207 */ /* 0x004fca0006800000 */
[----:B------:R0:W-:Y:S04]  /*7980*/  STL [R1+0x1d0], R19 ;  /* 0x0001d01301007387 */ /* 0x0001e80000100800 */
[----:B0-----:R-:W2:Y:S02]  /*7990*/  LDL.LU R19, [R1+0xe1c] ;  /* 0x000e1c0001137983 */ /* 0x001ea40000300800 */
[----:B--2---:R-:W-:-:S05]  /*79a0*/  SEL R19, R26, R19, !P5 ;  /* 0x000000131a137207 */ /* 0x004fca0006800000 */
[----:B------:R0:W-:Y:S04]  /*79b0*/  STL [R1+0x1cc], R19 ;  /* 0x0001cc1301007387 */ /* 0x0001e80000100800 */
[----:B0-----:R-:W2:Y:S01]  /*79c0*/  LDL.LU R19, [R1+0xe18] ;  /* 0x000e180001137983 */ /* 0x001ea20000300800 */
[C---:B---3--:R-:W-:Y:S02]  /*79d0*/  SEL R21, R26.reuse, R21, !P5 ;  /* 0x000000151a157207 */ /* 0x048fe40006800000 */
[C---:B-----5:R-:W-:Y:S02]  /*79e0*/  SEL R20, R26.reuse, R20, !P5 ;  /* 0x000000141a147207 */ /* 0x060fe40006800000 */
[C---:B----4-:R-:W-:Y:S02]  /*79f0*/  SEL R7, R26.reuse, R7, !P5 ;  /* 0x000000071a077207 */ /* 0x050fe40006800000 */
[----:B------:R-:W-:-:S02]  /*7a00*/  SEL R6, R26, R6, !P5 ;  /* 0x000000061a067207 */ /* 0x000fc40006800000 */
[C---:B------:R-:W-:Y:S02]  /*7a10*/  SEL R4, R26.reuse, R4, !P5 ;  /* 0x000000041a047207 */ /* 0x040fe40006800000 */
[----:B--2---:R-:W-:-:S05]  /*7a20*/  SEL R19, R26, R19, !P5 ;  /* 0x000000131a137207 */ /* 0x004fca0006800000 */
[----:B------:R0:W-:Y:S04]  /*7a30*/  STL [R1+0x1c8], R19 ;  /* 0x0001c81301007387 */ /* 0x0001e80000100800 */
[----:B------:R1:W-:Y:S01]  /*7a40*/  STL [R1+0x1c4], R21 ;  /* 0x0001c41501007387 */ /* 0x0003e20000100800 */
[C---:B0-----:R-:W-:Y:S02]  /*7a50*/  SEL R19, R26.reuse, R22, !P5 ;  /* 0x000000161a137207 */ /* 0x041fe40006800000 */
[----:B-1----:R-:W-:-:S03]  /*7a60*/  SEL R21, R26, R23, !P5 ;  /* 0x000000171a157207 */ /* 0x002fc60006800000 */
[----:B------:R0:W-:Y:S04]  /*7a70*/  STL [R1+0x1c0], R19 ;  /* 0x0001c01301007387 */ /* 0x0001e80000100800 */
[----:B------:R1:W-:Y:S04]  /*7a80*/  STL [R1+0x1bc], R20 ;  /* 0x0001bc1401007387 */ /* 0x0003e80000100800 */
[----:B------:R-:W-:Y:S01]  /*7a90*/  STL [R1+0x1b8], R21 ;  /* 0x0001b81501007387 */ /* 0x000fe20000100800 */
[C---:B0-----:R-:W-:Y:S02]  /*7aa0*/  SEL R19, R26.reuse, R24, !P5 ;  /* 0x000000181a137207 */ /* 0x041fe40006800000 */
[----:B-1----:R-:W-:-:S03]  /*7ab0*/  SEL R20, R26, R3, !P5 ;  /* 0x000000031a147207 */ /* 0x002fc60006800000 */
[----:B------:R0:W-:Y:S01]  /*7ac0*/  STL [R1+0x1b4], R19 ;  /* 0x0001b41301007387 */ /* 0x0001e20000100800 */
[----:B------:R-:W-:-:S03]  /*7ad0*/  SEL R3, R26, R27, !P5 ;  /* 0x0000001b1a037207 */ /* 0x000fc60006800000 */
[----:B------:R-:W-:Y:S04]  /*7ae0*/  STL [R1+0x1b0], R20 ;  /* 0x0001b01401007387 */ /* 0x000fe80000100800 */
[----:B------:R1:W-:Y:S01]  /*7af0*/  STL [R1+0x1ac], R3 ;  /* 0x0001ac0301007387 */ /* 0x0003e20000100800 */
[----:B0-----:R-:W-:-:S05]  /*7b00*/  SEL R19, R26, R25, !P5 ;  /* 0x000000191a137207 */ /* 0x001fca0006800000 */
[----:B------:R-:W-:Y:S01]  /*7b10*/  STL [R1+0x1a8], R19 ;  /* 0x0001a81301007387 */ /* 0x000fe20000100800 */
[----:B-1----:R-:W-:-:S03]  /*7b20*/  SEL R3, R26, R10, !P5 ;  /* 0x0000000a1a037207 */ /* 0x002fc60006800000 */
[----:B------:R-:W-:Y:S04]  /*7b30*/  STL [R1+0x1a4], R7 ;  /* 0x0001a40701007387 */ /* 0x000fe80000100800 */
[----:B------:R0:W-:Y:S04]  /*7b40*/  STL [R1+0x1a0], R3 ;  /* 0x0001a00301007387 */ /* 0x0001e80000100800 */
[----:B------:R-:W-:Y:S04]  /*7b50*/  STL [R1+0x19c], R6 ;  /* 0x00019c0601007387 */ /* 0x000fe80000100800 */
[----:B------:R-:W-:Y:S01]  /*7b60*/  STL [R1+0x194], R4 ;  /* 0x0001940401007387 */ /* 0x000fe20000100800 */
[----:B0-----:R-:W-:-:S02]  /*7b70*/  SEL R3, R26, R2, !P5 ;  /* 0x000000021a037207 */ /* 0x001fc40006800000 */
[C---:B------:R-:W-:Y:S02]  /*7b80*/  SEL R2, R26.reuse, R0, !P5 ;  /* 0x000000001a027207 */ /* 0x040fe40006800000 */
[C---:B------:R-:W-:Y:S01]  /*7b90*/  SEL R0, R26.reuse, R29, !P5 ;  /* 0x0000001d1a007207 */ /* 0x040fe20006800000 */
[----:B------:R0:W-:Y:S04]  /*7ba0*/  STL [R1+0x190], R3 ;  /* 0x0001900301007387 */ /* 0x0001e80000100800 */
[----:B------:R1:W-:Y:S04]  /*7bb0*/  STL [R1+0x18c], R2 ;  /* 0x00018c0201007387 */ /* 0x0003e80000100800 */
[----:B------:R2:W-:Y:S01]  /*7bc0*/  STL [R1+0x180], R0 ;  /* 0x0001800001007387 */ /* 0x0005e20000100800 */
[----:B0-----:R-:W-:-:S02]  /*7bd0*/  SEL R3, R26, R15, !P5 ;  /* 0x0000000f1a037207 */ /* 0x001fc40006800000 */
        /* <DEDUP_REMOVED lines=155> */
[----:B------:R-:W5:Y:S01]  /*8590*/  LDL.LU R28, [R1+0x10] ;  /* 0x00001000011c7983 */ /* 0x000f620000300800 */
        /* <DEDUP_REMOVED lines=10> */
[C---:B----4-:R-:W-:Y:S02]  /*8640*/  SEL R22, R26.reuse, R22, !P5 ;  /* 0x000000161a167207 */ /* 0x050fe40006800000 */
[C---:B-----5:R-:W-:Y:S02]  /*8650*/  SEL R20, R26.reuse, R20, !P5 ;  /* 0x000000141a147207 */ /* 0x060fe40006800000 */
[----:B------:R-:W-:-:S02]  /*8660*/  SEL R23, R26, R23, !P5 ;  /* 0x000000171a177207 */ /* 0x000fc40006800000 */
[C---:B------:R-:W-:Y:S02]  /*8670*/  SEL R24, R26.reuse, R24, !P5 ;  /* 0x000000181a187207 */ /* 0x040fe40006800000 */
[C---:B------:R-:W-:Y:S02]  /*8680*/  SEL R27, R26.reuse, R27, !P5 ;  /* 0x0000001b1a1b7207 */ /* 0x040fe40006800000 */
[C---:B------:R-:W-:Y:S02]  /*8690*/  SEL R3, R26.reuse, R3, !P5 ;  /* 0x000000031a037207 */ /* 0x040fe40006800000 */
[C---:B------:R-:W-:Y:S02]  /*86a0*/  SEL R25, R26.reuse, R25, !P5 ;  /* 0x000000191a197207 */ /* 0x040fe40006800000 */
[C---:B------:R-:W-:Y:S02]  /*86b0*/  SEL R7, R26.reuse, R7, !P5 ;  /* 0x000000071a077207 */ /* 0x040fe40006800000 */
        /* <DEDUP_REMOVED lines=18> */
[----:B--2---:R-:W-:-:S05]  /*87e0*/  SEL R19, R26, R19, !P5 ;  /* 0x000000131a137207 */ /* 0x004fca0006800000 */
[----:B------:R0:W-:Y:S04]  /*87f0*/  STL [R1+0xb4], R19 ;  /* 0x0000b41301007387 */ /* 0x0001e80000100800 */
[----:B0-----:R-:W2:Y:S04]  /*8800*/  LDL.LU R19, [R1+0xdfc] ;  /* 0x000dfc0001137983 */ /* 0x001ea80000300800 */
[----:B------:R0:W-:Y:S04]  /*8810*/  STL [R1+0xb0], R21 ;  /* 0x0000b01501007387 */ /* 0x0001e80000100800 */
[----:B0-----:R-:W3:Y:S04]  /*8820*/  LDL.LU R21, [R1+0xdf8] ;  /* 0x000df80001157983 */ /* 0x001ee80000300800 */
[----:B------:R0:W-:Y:S04]  /*8830*/  STL [R1+0xac], R22 ;  /* 0x0000ac1601007387 */ /* 0x0001e80000100800 */
[----:B0-----:R-:W4:Y:S04]  /*8840*/  LDL.LU R22, [R1+0xdf4] ;  /* 0x000df40001167983 */ /* 0x001f280000300800 */
[----:B------:R0:W-:Y:S04]  /*8850*/  STL [R1+0xa8], R20 ;  /* 0x0000a81401007387 */ /* 0x0001e80000100800 */
[----:B0-----:R-:W5:Y:S04]  /*8860*/  LDL.LU R20, [R1+0xdf0] ;  /* 0x000df00001147983 */ /* 0x001f680000300800 */
[----:B------:R0:W-:Y:S04]  /*8870*/  STL [R1+0xa4], R23 ;  /* 0x0000a41701007387 */ /* 0x0001e80000100800 */
[----:B0-----:R-:W2:Y:S04]  /*8880*/  LDL.LU R23, [R1+0xdec] ;  /* 0x000dec0001177983 */ /* 0x001ea80000300800 */
[----:B------:R0:W-:Y:S04]  /*8890*/  STL [R1+0xa0], R24 ;  /* 0x0000a01801007387 */ /* 0x0001e80000100800 */
[----:B0-----:R-:W3:Y:S04]  /*88a0*/  LDL.LU R24, [R1+0xde8] ;  /* 0x000de80001187983 */ /* 0x001ee80000300800 */
[----:B------:R0:W-:Y:S04]  /*88b0*/  STL [R1+0x9c], R27 ;  /* 0x00009c1b01007387 */ /* 0x0001e80000100800 */
[----:B0-----:R-:W4:Y:S04]  /*88c0*/  LDL.LU R27, [R1+0xde4] ;  /* 0x000de400011b7983 */ /* 0x001f280000300800 */
        /* <DEDUP_REMOVED lines=21> */
[----:B0-----:R-:W5:Y:S04]  /*8a20*/  LDL.LU R9, [R1+0xdb8] ;  /* 0x000db80001097983 */ /* 0x001f680000300800 */
[----:B------:R0:W-:Y:S04]  /*8a30*/  STL [R1+0x64], R11 ;  /* 0x0000640b01007387 */ /* 0x0001e80000100800 */
[----:B0-----:R-:W2:Y:S04]  /*8a40*/  LDL.LU R11, [R1+0xdb4] ;  /* 0x000db400010b7983 */ /* 0x001ea80000300800 */
        /* <DEDUP_REMOVED lines=15> */
[----:B0-----:R-:W3:Y:S04]  /*8b40*/  LDL.LU R5, [R1+0xd94] ;  /* 0x000d940001057983 */ /* 0x001ee80000300800 */
[----:B------:R0:W-:Y:S04]  /*8b50*/  STL [R1+0x3c], R28 ;  /* 0x00003c1c01007387 */ /* 0x0001e80000100800 */
[----:B0-----:R-:W5:Y:S02]  /*8b60*/  LDL.LU R28, [R1+0xd90] ;  /* 0x000d9000011c7983 */ /* 0x001f640000300800 */
[----:B-----5:R-:W-:-:S05]  /*8b70*/  SEL R28, R26, R28, !P5 ;  /* 0x0000001c1a1c7207 */ /* 0x020fca0006800000 */
[----:B------:R0:W-:Y:S04]  /*8b80*/  STL [R1+0x38], R28 ;  /* 0x0000381c01007387 */ /* 0x0001e80000100800 */
[----:B0-----:R-:W5:Y:S01]  /*8b90*/  LDL.LU R28, [R1+0x220] ;  /* 0x00022000011c7983 */ /* 0x001f620000300800 */
[C---:B---3--:R-:W-:Y:S02]  /*8ba0*/  SEL R5, R26.reuse, R5, !P5 ;  /* 0x000000051a057207 */ /* 0x048fe40006800000 */
[----:B------:R-:W-:-:S03]  /*8bb0*/  SEL R24, R26, R24, !P5 ;  /* 0x000000181a187207 */ /* 0x000fc60006800000 */
[----:B------:R4:W-:Y:S02]  /*8bc0*/  STL [R1+0x34], R5 ;  /* 0x0000340501007387 */ /* 0x0009e40000100800 */
[C---:B----4-:R-:W-:Y:S02]  /*8bd0*/  SEL R5, R26.reuse, R8, !P5 ;  /* 0x000000081a057207 */ /* 0x050fe40006800000 */
[----:B--2---:R-:W-:-:S03]  /*8be0*/  SEL R8, R26, R18, !P5 ;  /* 0x000000121a087207 */ /* 0x004fc60006800000 */
[----:B------:R0:W-:Y:S04]  /*8bf0*/  STL [R1+0x30], R5 ;  /* 0x0000300501007387 */ /* 0x0001e80000100800 */
[----:B------:R1:W-:Y:S01]  /*8c00*/  STL [R1+0x2c], R8 ;  /* 0x00002c0801007387 */ /* 0x0003e20000100800 */
[C---:B0-----:R-:W-:Y:S02]  /*8c10*/  SEL R5, R26.reuse, R12, !P5 ;  /* 0x0000000c1a057207 */ /* 0x041fe40006800000 */
[C---:B------:R-:W-:Y:S02]  /*8c20*/  SEL R12, R26.reuse, R14, !P5 ;  /* 0x0000000e1a0c7207 */ /* 0x040fe40006800000 */
[C---:B-1----:R-:W-:Y:S01]  /*8c30*/  SEL R8, R26.reuse, R17, !P5 ;  /* 0x000000111a087207 */ /* 0x042fe20006800000 */
[----:B------:R0:W-:Y:S01]  /*8c40*/  STL [R1+0x28], R5 ;  /* 0x0000280501007387 */ /* 0x0001e20000100800 */
[----:B------:R-:W1:Y:S03]  /*8c50*/  LDC R14, c[0x0][0x23c] ;  /* 0x00008f00ff0e7b82 */ /* 0x000e660000000800 */
[----:B------:R2:W-:Y:S04]  /*8c60*/  STL [R1+0x24], R12 ;  /* 0x0000240c01007387 */ /* 0x0005e80000100800 */
[----:B------:R3:W-:Y:S01]  /*8c70*/  STL [R1+0x20], R8 ;  /* 0x0000200801007387 */ /* 0x0007e20000100800 */
[----:B0-----:R-:W-:-:S02]  /*8c80*/  SEL R5, R26, R13, !P5 ;  /* 0x0000000d1a057207 */ /* 0x001fc40006800000 */
[----:B--2---:R-:W-:-:S03]  /*8c90*/  SEL R12, R26, R16, !P5 ;  /* 0x000000101a0c7207 */ /* 0x004fc60006800000 */
[----:B------:R0:W-:Y:S01]  /*8ca0*/  STL [R1+0x1c], R5 ;  /* 0x00001c0501007387 */ /* 0x0001e20000100800 */
[----:B---3--:R-:W-:-:S03]  /*8cb0*/  SEL R8, R26, R11, !P5 ;  /* 0x0000000b1a087207 */ /* 0x008fc60006800000 */
[----:B------:R-:W-:Y:S04]  /*8cc0*/  STL [R1+0x18], R12 ;  /* 0x0000180c01007387 */ /* 0x000fe80000100800 */
[----:B------:R2:W-:Y:S01]  /*8cd0*/  STL [R1+0x14], R8 ;  /* 0x0000140801007387 */ /* 0x0005e20000100800 */
[C---:B0-----:R-:W-:Y:S02]  /*8ce0*/  SEL R5, R26.reuse, R9, !P5 ;  /* 0x000000091a057207 */ /* 0x041fe40006800000 */
[C---:B------:R-:W-:Y:S02]  /*8cf0*/  SEL R23, R26.reuse, R23, !P5 ;  /* 0x000000171a177207 */ /* 0x040fe40006800000 */
[C---:B------:R-:W-:Y:S01]  /*8d00*/  SEL R20, R26.reuse, R20, !P5 ;  /* 0x000000141a147207 */ /* 0x040fe20006800000 */
[----:B------:R0:W-:Y:S01]  /*8d10*/  STL [R1+0x10], R5 ;  /* 0x0000100501007387 */ /* 0x0001e20000100800 */
[----:B--2---:R-:W2:Y:S01]  /*8d20*/  S2R R8, SR_TID.X ;  /* 0x0000000000087919 */ /* 0x004ea20000002100 */
[----:B------:R-:W-:-:S02]  /*8d30*/  SEL R22, R26, R22, !P5 ;  /* 0x000000161a167207 */ /* 0x000fc40006800000 */
[----:B------:R-:W-:Y:S02]  /*8d40*/  SEL R21, R26, R21, !P5 ;  /* 0x000000151a157207 */ /* 0x000fe40006800000 */
[----:B--2---:R-:W-:Y:S01]  /*8d50*/  LOP3.LUT R12, R8, 0x3f, RZ, 0xc0, !PT ;  /* 0x0000003f080c7812 */ /* 0x004fe200078ec0ff */
[----:B-----5:R-:W-:Y:S01]  /*8d60*/  IMAD R18, R28, UR4, RZ ;  /* 0x000000041c127c24 */ /* 0x020fe2000f8e02ff */
[----:B------:R-:W-:Y:S01]  /*8d70*/  SEL R28, R26, R15, !P5 ;  /* 0x0000000f1a1c7207 */ /* 0x000fe20006800000 */
[----:B------:R-:W-:-:S04]  /*8d80*/  ULDC UR4, c[0x0][0x240] ;  /* 0x0000900000047ab9 */ /* 0x000fc80000000800 */
[----:B------:R-:W-:Y:S04]  /*8d90*/  STL [R1+0xd60], R28 ;  /* 0x000d601c01007387 */ /* 0x000fe80000100800 */
[----:B------:R2:W-:Y:S01]  /*8da0*/  STL [R1+0xd64], R24 ;  /* 0x000d641801007387 */ /* 0x0005e20000100800 */
[----:B0-----:R-:W-:-:S03]  /*8db0*/  LEA R5, P0, R18, UR10, 0x1 ;  /* 0x0000000a12057c11 */ /* 0x001fc6000f8008ff */
[----:B--2---:R-:W2:Y:S04]  /*8dc0*/  LDL.LU R24, [R1] ;  /* 0x0000000001187983 */ /* 0x004ea80000300800 */
[----:B------:R0:W-:Y:S01]  /*8dd0*/  STL [R1+0xd68], R23 ;  /* 0x000d681701007387 */ /* 0x0001e20000100800 */
[----:B------:R-:W-:Y:S01]  /*8de0*/  LEA.HI.X.SX32 R18, R18, UR11, 0x1, P0 ;  /* 0x0000000b12127c11 */ /* 0x000fe200080f0eff */
[----:B------:R-:W-:Y:S01]  /*8df0*/  ULDC.64 UR10, c[0x0][0x218] ;  /* 0x00008600000a7ab9 */ /* 0x000fe20000000a00 */
[----:B------:R-:W-:Y:S01]  /*8e00*/  SEL R26, R26, R19, !P5 ;  /* 0x000000131a1a7207 */ /* 0x000fe20006800000 */
[----:B0-----:R-:W3:Y:S04]  /*8e10*/  LDL.LU R23, [R1+0x4] ;  /* 0x0000040001177983 */ /* 0x001ee80000300800 */
[----:B------:R1:W-:Y:S04]  /*8e20*/  STL [R1+0xd6c], R20 ;  /* 0x000d6c1401007387 */ /* 0x0003e80000100800 */
[----:B------:R0:W-:Y:S01]  /*8e30*/  STL [R1+0xd70], R22 ;  /* 0x000d701601007387 */ /* 0x0001e20000100800 */
[----:B-1----:R-:W-:Y:S01]  /*8e40*/  IMAD R20, R12, R14, RZ ;  /* 0x0000000e0c147224 */ /* 0x002fe200078e02ff */
[----:B------:R-:W-:-:S03]  /*8e50*/  LEA.HI R12, R8, 0x7c, RZ, 0x1c ;  /* 0x0000007c080c7811 */ /* 0x000fc600078fe0ff */
[----:B------:R-:W-:Y:S01]  /*8e60*/  IMAD R13, R14, 0x40, R20 ;  /* 0x000000400e0d7824 */ /* 0x000fe200078e0214 */
[----:B------:R-:W-:Y:S01]  /*8e70*/  LEA.HI R14, R8, 0x3c, RZ, 0x1c ;  /* 0x0000003c080e7811 */ /* 0x000fe200078fe0ff */
[----:B0-----:R-:W4:Y:S01]  /*8e80*/  LDL.LU R22, [R1+0x8] ;  /* 0x0000080001167983 */ /* 0x001f220000300800 */
[----:B------:R-:W-:-:S03]  /*8e90*/  LEA R8, P0, R20, UR10, 0x1 ;  /* 0x0000000a14087c11 */ /* 0x000fc6000f8008ff */
[----:B------:R0:W-:Y:S04]  /*8ea0*/  STL [R1+0xd74], R21 ;  /* 0x000d741501007387 */ /* 0x0001e80000100800 */
[----:B0-----:R-:W5:Y:S01]  /*8eb0*/  LDL.LU R21, [R1+0xc] ;  /* 0x00000c0001157983 */ /* 0x001f620000300800 */
[----:B------:R-:W-:-:S03]  /*8ec0*/  IMAD R28, RZ, RZ, -UR6 ;  /* 0x80000006ff1c7e24 */ /* 0x000fc6000f8e02ff */
[----:B------:R0:W-:Y:S04]  /*8ed0*/  STL [R1+0xd78], R26 ;  /* 0x000d781a01007387 */ /* 0x0001e80000100800 */
[----:B0-----:R-:W2:Y:S01]  /*8ee0*/  LDL.LU R26, [R1+0x84] ;  /* 0x00008400011a7983 */ /* 0x001ea20000300800 */
[----:B------:R-:W-:Y:S01]  /*8ef0*/  LEA.HI.X.SX32 R9, R20, UR11, 0x1, P0 ;  /* 0x0000000b14097c11 */ /* 0x000fe200080f0eff */
[----:B------:R-:W-:Y:S01]  /*8f00*/  IMAD R11, R12, UR6, RZ ;  /* 0x000000060c0b7c24 */ /* 0x000fe2000f8e02ff */
[C---:B------:R-:W-:Y:S01]  /*8f10*/  LEA R12, P1, R13.reuse, UR10, 0x1 ;  /* 0x0000000a0d0c7c11 */ /* 0x040fe2000f8208ff */
[----:B------:R0:W-:Y:S01]  /*8f20*/  STL [R1+0xd1c], R8 ;  /* 0x000d1c0801007387 */ /* 0x0001e20000100800 */
[----:B------:R-:W-:Y:S02]  /*8f30*/  IMAD R14, R14, UR6, RZ ;  /* 0x000000060e0e7c24 */ /* 0x000fe4000f8e02ff */
[C---:B------:R-:W-:Y:S01]  /*8f40*/  IMAD R15, R28.reuse, 0x4, R27 ;  /* 0x000000041c0f7824 */ /* 0x040fe200078e021b */
[----:B------:R-:W1:Y:S01]  /*8f50*/  S2R R20, SR_TID.X ;  /* 0x0000000000147919 */ /* 0x000e620000002100 */
[----:B------:R-:W-:Y:S01]  /*8f60*/  LEA.HI.X.SX32 R13, R13, UR11, 0x1, P1 ;  /* 0x0000000b0d0d7c11 */ /* 0x000fe200088f0eff */
[----:B------:R-:W-:Y:S01]  /*8f70*/  ULDC UR11, c[0x0][0x230] ;  /* 0x00008c00000b7ab9 */ /* 0x000fe20000000800 */
[C---:B------:R-:W-:Y:S01]  /*8f80*/  IMAD R17, R28.reuse, 0x4, R15 ;  /* 0x000000041c117824 */ /* 0x040fe200078e020f */
[----:B0-----:R-:W3:Y:S04]  /*8f90*/  LDL.LU R8, [R1+0x40] ;  /* 0x0000400001087983 */ /* 0x001ee80000300800 */
[----:B------:R-:W-:Y:S01]  /*8fa0*/  LEA R16, R28, R17, 0x2 ;  /* 0x000000111c107211 */ /* 0x000fe200078e10ff */
[----:B------:R0:W-:Y:S04]  /*8fb0*/  STL [R1+0xd18], R9 ;  /* 0x000d180901007387 */ /* 0x0001e80000100800 */
[----:B------:R-:W-:Y:S04]  /*8fc0*/  STL [R1+0xd80], R12 ;  /* 0x000d800c01007387 */ /* 0x000fe80000100800 */
[----:B------:R0:W-:Y:S01]  /*8fd0*/  STL [R1+0xd7c], R13 ;  /* 0x000d7c0d01007387 */ /* 0x0001e20000100800 */
[----:B-1----:R-:W-:-:S04]  /*8fe0*/  SHF.R.U32.HI R19, RZ, 0x4, R20 ;  /* 0x00000004ff137819 */ /* 0x002fc80000011614 */
[----:B------:R-:W-:-:S04]  /*8ff0*/  SGXT.U32 R19, R19, 0x2 ;  /* 0x000000021313781a */ /* 0x000fc80000000000 */
[----:B0-----:R-:W-:Y:S02]  /*9000*/  LOP3.LUT R9, R19, 0x78, RZ, 0xfc, !PT ;  /* 0x0000007813097812 */ /* 0x001fe400078efcff */
[-C--:B------:R-:W-:Y:S02]  /*9010*/  LEA R13, P0, R11, R5.reuse, 0x1 ;  /* 0x000000050b0d7211 */ /* 0x080fe400078008ff */
[-C--:B------:R-:W-:Y:S01]  /*9020*/  LEA R12, P1, R14, R5.reuse, 0x1 ;  /* 0x000000050e0c7211 */ /* 0x080fe200078208ff */
[----:B------:R-:W-:Y:S02]  /*9030*/  IMAD R9, R9, UR6, RZ ;  /* 0x0000000609097c24 */ /* 0x000fe4000f8e02ff */
[----:B------:R0:W-:Y:S04]  /*9040*/  STL [R1+0xb64], R13 ;  /* 0x000b640d01007387 */ /* 0x0001e80000100800 */
[----:B------:R-:W-:Y:S01]  /*9050*/  STL [R1+0xb78], R12 ;  /* 0x000b780c01007387 */ /* 0x000fe20000100800 */
[----:B0-----:R-:W-:-:S02]  /*9060*/  LEA R13, P4, R9, R5, 0x1 ;  /* 0x00000005090d7211 */ /* 0x001fc400078808ff */
[----:B------:R-:W-:-:S03]  /*9070*/  LEA.HI.X.SX32 R11, R11, R18, 0x1, P0 ;  /* 0x000000120b0b7211 */ /* 0x000fc600000f0eff */
[----:B------:R2:W-:Y:S01]  /*9080*/  STL [R1+0xb68], R13 ;  /* 0x000b680d01007387 */ /* 0x0005e20000100800 */
[----:B------:R-:W-:Y:S01]  /*9090*/  LEA.HI.X.SX32 R9, R9, R18, 0x1, P4 ;  /* 0x0000001209097211 */ /* 0x000fe200020f0eff */
[----:B------:R-:W-:Y:S02]  /*90a0*/  IMAD R20, R19, UR6, RZ ;  /* 0x0000000613147c24 */ /* 0x000fe4000f8e02ff */
[----:B------:R-:W-:Y:S01]  /*90b0*/  IMAD R19, R28, 0x4, R16 ;  /* 0x000000041c137824 */ /* 0x000fe200078e0210 */
[-C--:B--2---:R-:W-:Y:S02]  /*90c0*/  LEA R13, P3, R26, R5.reuse, 0x1 ;  /* 0x000000051a0d7211 */ /* 0x084fe400078608ff */
[----:B---3--:R-:W-:-:S05]  /*90d0*/  LEA R12, P5, R8, R5, 0x1 ;  /* 0x00000005080c7211 */ /* 0x008fca00078a08ff */
[----:B------:R5:W-:Y:S04]  /*90e0*/  STL [R1+0xb6c], R12 ;  /* 0x000b6c0c01007387 */ /* 0x000be80000100800 */
[----:B------:R4:W-:Y:S01]  /*90f0*/  STL [R1+0xb70], R13 ;  /* 0x000b700d01007387 */ /* 0x0009e20000100800 */
[-C--:B-----5:R-:W-:Y:S02]  /*9100*/  LEA R12, P2, R21, R5.reuse, 0x1 ;  /* 0x00000005150c7211 */ /* 0x0a0fe400078408ff */
[----:B----4-:R-:W-:-:S03]  /*9110*/  LEA R13, P0, R22, R5, 0x1 ;  /* 0x00000005160d7211 */ /* 0x010fc600078008ff */
[----:B------:R0:W-:Y:S04]  /*9120*/  STL [R1+0xb74], R12 ;  /* 0x000b740c01007387 */ /* 0x0001e80000100800 */
[----:B------:R1:W-:Y:S01]  /*9130*/  STL [R1+0xb5c], R11 ;  /* 0x000b5c0b01007387 */ /* 0x0003e20000100800 */
[----:B0-----:R-:W-:-:S03]  /*9140*/  LEA.HI.X.SX32 R12, R14, R18, 0x1, P1 ;  /* 0x000000120e0c7211 */ /* 0x001fc600008f0eff */
[----:B------:R-:W-:Y:S01]  /*9150*/  STL [R1+0xb60], R13 ;  /* 0x000b600d01007387 */ /* 0x000fe20000100800 */
[----:B-1----:R-:W-:-:S03]  /*9160*/  LEA R11, P1, R23, R5, 0x1 ;  /* 0x00000005170b7211 */ /* 0x002fc600078208ff */
[----:B------:R0:W-:Y:S04]  /*9170*/  STL [R1+0xb58], R12 ;  /* 0x000b580c01007387 */ /* 0x0001e80000100800 */
[----:B------:R1:W-:Y:S04]  /*9180*/  STL [R1+0xb50], R11 ;  /* 0x000b500b01007387 */ /* 0x0003e80000100800 */
[----:B------:R2:W-:Y:S01]  /*9190*/  STL [R1+0xb4c], R9 ;  /* 0x000b4c0901007387 */ /* 0x0005e20000100800 */
[----:B0-----:R-:W-:Y:S02]  /*91a0*/  LEA R12, P4, R24, R5, 0x1 ;  /* 0x00000005180c7211 */ /* 0x001fe400078808ff */
[----:B-1----:R-:W-:-:S02]  /*91b0*/  LEA.HI.X.SX32 R11, R8, R18, 0x1, P5 ;  /* 0x00000012080b7211 */ /* 0x002fc400028f0eff */
[----:B------:R-:W-:Y:S02]  /*91c0*/  LEA.HI.X.SX32 R8, R26, R18, 0x1, P3 ;  /* 0x000000121a087211 */ /* 0x000fe400018f0eff */
[-C--:B--2---:R-:W-:Y:S01]  /*91d0*/  LEA R9, P5, R29, R5.reuse, 0x1 ;  /* 0x000000051d097211 */ /* 0x084fe200078a08ff */
[----:B------:R-:W-:Y:S04]  /*91e0*/  STL [R1+0xb54], R12 ;  /* 0x000b540c01007387 */ /* 0x000fe80000100800 */
[----:B------:R0:W-:Y:S04]  /*91f0*/  STL [R1+0xb3c], R11 ;  /* 0x000b3c0b01007387 */ /* 0x0001e80000100800 */
[----:B------:R1:W-:Y:S04]  /*9200*/  STL [R1+0xb44], R9 ;  /* 0x000b440901007387 */ /* 0x0003e80000100800 */
[----:B------:R2:W-:Y:S01]  /*9210*/  STL [R1+0xb40], R8 ;  /* 0x000b400801007387 */ /* 0x0005e20000100800 */
[----:B0-----:R-:W-:-:S02]  /*9220*/  LEA R11, P3, R0, R5, 0x1 ;  /* 0x00000005000b7211 */ /* 0x001fc400078608ff */
[----:B-1----:R-:W-:-:S03]  /*9230*/  LEA.HI.X.SX32 R9, R21, R18, 0x1, P2 ;  /* 0x0000001215097211 */ /* 0x002fc600010f0eff */
[----:B------:R0:W-:Y:S01]  /*9240*/  STL [R1+0xb48], R11 ;  /* 0x000b480b01007387 */ /* 0x0001e20000100800 */
[----:B--2---:R-:W-:-:S03]  /*9250*/  LEA R8, P2, R2, R5, 0x1 ;  /* 0x0000000502087211 */ /* 0x004fc600078408ff */
[----:B------:R1:W-:Y:S04]  /*9260*/  STL [R1+0xb34], R9 ;  /* 0x000b340901007387 */ /* 0x0003e80000100800 */
[----:B------:R2:W-:Y:S01]  /*9270*/  STL [R1+0xb38], R8 ;  /* 0x000b380801007387 */ /* 0x0005e20000100800 */
[----:B0-----:R-:W-:Y:S02]  /*9280*/  LEA.HI.X.SX32 R11, R22, R18, 0x1, P0 ;  /* 0x00000012160b7211 */ /* 0x001fe400000f0eff */
[----:B-1----:R-:W-:-:S03]  /*9290*/  LEA R9, P0, R4, R5, 0x1 ;  /* 0x0000000504097211 */ /* 0x002fc600078008ff */
[----:B------:R0:W-:Y:S01]  /*92a0*/  STL [R1+0xb2c], R11 ;  /* 0x000b2c0b01007387 */ /* 0x0001e20000100800 */
[----:B--2---:R-:W-:-:S03]  /*92b0*/  LEA.HI.X.SX32 R8, R23, R18, 0x1, P1 ;  /* 0x0000001217087211 */ /* 0x004fc600008f0eff */
[----:B------:R1:W-:Y:S04]  /*92c0*/  STL [R1+0xb30], R9 ;  /* 0x000b300901007387 */ /* 0x0003e80000100800 */
[----:B------:R2:W-:Y:S01]  /*92d0*/  STL [R1+0xb24], R8 ;  /* 0x000b240801007387 */ /* 0x0005e20000100800 */
[----:B0-----:R-:W-:Y:S02]  /*92e0*/  LEA R11, P1, R6, R5, 0x1 ;  /* 0x00000005060b7211 */ /* 0x001fe400078208ff */
[----:B-1----:R-:W-:-:S03]  /*92f0*/  LEA.HI.X.SX32 R9, R24, R18, 0x1, P4 ;  /* 0x0000001218097211 */ /* 0x002fc600020f0eff */
[----:B------:R0:W-:Y:S01]  /*9300*/  STL [R1+0xb28], R11 ;  /* 0x000b280b01007387 */ /* 0x0001e20000100800 */
[----:B--2---:R-:W-:-:S03]  /*9310*/  LEA R8, P4, R10, R5, 0x1 ;  /* 0x000000050a087211 */ /* 0x004fc600078808ff */
[----:B------:R1:W-:Y:S01]  /*9320*/  STL [R1+0xb1c], R9 ;  /* 0x000b1c0901007387 */ /* 0x0003e20000100800 */
[----:B------:R-:W-:-:S03]  /*9330*/  LEA.HI.X.SX32 R2, R2, R18, 0x1, P2 ;  /* 0x0000001202027211 */ /* 0x000fc600010f0eff */
[----:B------:R2:W-:Y:S01]  /*9340*/  STL [R1+0xb20], R8 ;  /* 0x000b200801007387 */ /* 0x0005e20000100800 */
[----:B0-----:R-:W-:Y:S02]  /*9350*/  LEA.HI.X.SX32 R11, R29, R18, 0x1, P5 ;  /* 0x000000121d0b7211 */ /* 0x001fe400028f0eff */
[----:B-1----:R-:W-:-:S03]  /*9360*/  LEA R9, P5, R7, R5, 0x1 ;  /* 0x0000000507097211 */ /* 0x002fc600078a08ff */
[----:B------:R-:W-:Y:S01]  /*9370*/  STL [R1+0xb14], R11 ;  /* 0x000b140b01007387 */ /* 0x000fe20000100800 */
[----:B--2---:R-:W-:Y:S02]  /*9380*/  LEA.HI.X.SX32 R8, R0, R18, 0x1, P3 ;  /* 0x0000001200087211 */ /* 0x004fe400018f0eff */
[-C--:B------:R-:W-:Y:S01]  /*9390*/  LEA R0, P3, R25, R5.reuse, 0x1 ;  /* 0x0000000519007211 */ /* 0x080fe200078608ff */
[----:B------:R-:W-:Y:S04]  /*93a0*/  STL [R1+0xb18], R9 ;  /* 0x000b180901007387 */ /* 0x000fe80000100800 */
[----:B------:R0:W-:Y:S04]  /*93b0*/  STL [R1+0xb0c], R8 ;  /* 0x000b0c0801007387 */ /* 0x0001e80000100800 */
[----:B------:R1:W-:Y:S04]  /*93c0*/  STL [R1+0xb10], R0 ;  /* 0x000b100001007387 */ /* 0x0003e80000100800 */
[----:B------:R2:W-:Y:S01]  /*93d0*/  STL [R1+0xb04], R2 ;  /* 0x000b040201007387 */ /* 0x0005e20000100800 */
[----:B0-----:R-:W-:-:S02]  /*93e0*/  LEA R8, P2, R3, R5, 0x1 ;  /* 0x0000000503087211 */ /* 0x001fc400078408ff */
[-C--:B-1----:R-:W-:Y:S02]  /*93f0*/  LEA.HI.X.SX32 R0, R4, R18.reuse, 0x1, P0 ;  /* 0x0000001204007211 */ /* 0x082fe400000f0eff */
[----:B------:R-:W-:Y:S02]  /*9400*/  LEA.HI.X.SX32 R4, R6, R18, 0x1, P1 ;  /* 0x0000001206047211 */ /* 0x000fe400008f0eff */
[-C--:B--2---:R-:W-:Y:S01]  /*9410*/  LEA R2, P0, R27, R5.reuse, 0x1 ;  /* 0x000000051b027211 */ /* 0x084fe200078008ff */
[----:B------:R-:W-:Y:S04]  /*9420*/  STL [R1+0xb08], R8 ;  /* 0x000b080801007387 */ /* 0x000fe80000100800 */
[----:B------:R0:W-:Y:S04]  /*9430*/  STL [R1+0xafc], R0 ;  /* 0x000afc0001007387 */ /* 0x0001e80000100800 */
[----:B------:R-:W-:Y:S04]  /*9440*/  STL [R1+0xb00], R2 ;  /* 0x000b000201007387 */ /* 0x000fe80000100800 */
[----:B------:R1:W-:Y:S01]  /*9450*/  STL [R1+0xaf4], R4 ;  /* 0x000af40401007387 */ /* 0x0003e20000100800 */
[----:B0-----:R-:W-:-:S02]  /*9460*/  LEA R0, P1, R15, R5, 0x1 ;  /* 0x000000050f007211 */ /* 0x001fc400078208ff */
[----:B------:R-:W-:-:S03]  /*9470*/  LEA.HI.X.SX32 R6, R7, R18, 0x1, P5 ;  /* 0x0000001207067211 */ /* 0x000fc600028f0eff */
[----:B------:R0:W-:Y:S01]  /*9480*/  STL [R1+0xaf8], R0 ;  /* 0x000af80001007387 */ /* 0x0001e20000100800 */
[----:B-1----:R-:W-:-:S05]  /*9490*/  LEA.HI.X.SX32 R4, R10, R18, 0x1, P4 ;  /* 0x000000120a047211 */ /* 0x002fca00020f0eff */
[----:B------:R1:W-:Y:S01]  /*94a0*/  STL [R1+0xaec], R4 ;  /* 0x000aec0401007387 */ /* 0x0003e20000100800 */
[----:B0-----:R-:W-:-:S05]  /*94b0*/  LEA R0, P4, R17, R5, 0x1 ;  /* 0x0000000511007211 */ /* 0x001fca00078808ff */
[----:B------:R-:W-:Y:S01]  /*94c0*/  STL [R1+0xaf0], R0 ;  /* 0x000af00001007387 */ /* 0x000fe20000100800 */
[----:B-1----:R-:W-:-:S03]  /*94d0*/  LEA R4, P5, R16, R5, 0x1 ;  /* 0x0000000510047211 */ /* 0x002fc600078a08ff */
[----:B------:R0:W-:Y:S01]  /*94e0*/  STL [R1+0xae4], R6 ;  /* 0x000ae40601007387 */ /* 0x0001e20000100800 */
[----:B------:R-:W-:-:S03]  /*94f0*/  LEA.HI.X.SX32 R3, R3, R18, 0x1, P2 ;  /* 0x0000001203037211 */ /* 0x000fc600010f0eff */
[----:B------:R1:W-:Y:S01]  /*9500*/  STL [R1+0xae8], R4 ;  /* 0x000ae80401007387 */ /* 0x0003e20000100800 */
[----:B0-----:R-:W-:Y:S02]  /*9510*/  LEA.HI.X.SX32 R6, R25, R18, 0x1, P3 ;  /* 0x0000001219067211 */ /* 0x001fe400018f0eff */
[----:B-1----:R-:W-:-:S03]  /*9520*/  LEA R4, P3, R19, R5, 0x1 ;  /* 0x0000000513047211 */ /* 0x002fc600078608ff */
[----:B------:R-:W-:Y:S01]  /*9530*/  STL [R1+0xadc], R6 ;  /* 0x000adc0601007387 */ /* 0x000fe20000100800 */
[----:B------:R-:W-:-:S03]  /*9540*/  LEA R7, P2, R20, R5, 0x1 ;  /* 0x0000000514077211 */ /* 0x000fc600078408ff */
[----:B------:R0:W-:Y:S04]  /*9550*/  STL [R1+0xae0], R4 ;  /* 0x000ae00401007387 */ /* 0x0001e80000100800 */
[----:B------:R1:W-:Y:S01]  /*9560*/  STL [R1+0xad4], R3 ;  /* 0x000ad40301007387 */ /* 0x0003e20000100800 */
[----:B------:R-:W-:Y:S01]  /*9570*/  IMAD R2, R28, 0x4, R19 ;  /* 0x000000041c027824 */ /* 0x000fe200078e0213 */
[-C--:B0-----:R-:W-:Y:S02]  /*9580*/  LEA.HI.X.SX32 R4, R15, R18.reuse, 0x1, P1 ;  /* 0x000000120f047211 */ /* 0x081fe400008f0eff */
[----:B-1----:R-:W-:Y:S01]  /*9590*/  LEA.HI.X.SX32 R3, R27, R18, 0x1, P0 ;  /* 0x000000121b037211 */ /* 0x002fe200000f0eff */
[----:B------:R-:W-:Y:S01]  /*95a0*/  STL [R1+0xad8], R7 ;  /* 0x000ad80701007387 */ /* 0x000fe20000100800 */
[----:B------:R-:W-:-:S03]  /*95b0*/  LEA R8, P0, R2, R5, 0x1 ;  /* 0x0000000502087211 */ /* 0x000fc600078008ff */
[----:B------:R0:W-:Y:S04]  /*95c0*/  STL [R1+0xad0], R3 ;  /* 0x000ad00301007387 */ /* 0x0001e80000100800 */
[----:B------:R1:W-:Y:S01]  /*95d0*/  STL [R1+0xacc], R4 ;  /* 0x000acc0401007387 */ /* 0x0003e20000100800 */
[-C--:B0-----:R-:W-:Y:S02]  /*95e0*/  LEA.HI.X.SX32 R3, R17, R18.reuse, 0x1, P4 ;  /* 0x0000001211037211 */ /* 0x081fe400020f0eff */
[----:B-1----:R-:W-:-:S03]  /*95f0*/  LEA.HI.X.SX32 R4, R16, R18, 0x1, P5 ;  /* 0x0000001210047211 */ /* 0x002fc600028f0eff */
[----:B------:R-:W-:Y:S04]  /*9600*/  STL [R1+0xac8], R3 ;  /* 0x000ac80301007387 */ /* 0x000fe80000100800 */
[----:B------:R0:W-:Y:S01]  /*9610*/  STL [R1+0xac0], R4 ;  /* 0x000ac00401007387 */ /* 0x0001e20000100800 */
[----:B------:R-:W-:-:S03]  /*9620*/  IMAD R0, R28, 0x4, R2 ;  /* 0x000000041c007824 */ /* 0x000fc600078e0202 */
[----:B------:R1:W-:Y:S04]  /*9630*/  STL [R1+0xac4], R8 ;  /* 0x000ac40801007387 */ /* 0x0003e80000100800 */
[----:B------:R-:W2:Y:S01]  /*9640*/  LDL.LU R23, [R1+0x198] ;  /* 0x0001980001177983 */ /* 0x000ea20000300800 */
[-C--:B------:R-:W-:Y:S02]  /*9650*/  LEA.HI.X.SX32 R9, R20, R18.reuse, 0x1, P2 ;  /* 0x0000001214097211 */ /* 0x080fe400010f0eff */
[-C--:B0-----:R-:W-:Y:S01]  /*9660*/  LEA.HI.X.SX32 R4, R19, R18.reuse, 0x1, P3 ;  /* 0x0000001213047211 */ /* 0x081fe200018f0eff */
[----:B------:R-:W-:Y:S01]  /*9670*/  IMAD R6, R28, 0x4, R0 ;  /* 0x000000041c067824 */ /* 0x000fe200078e0200 */
[----:B-1----:R-:W-:-:S03]  /*9680*/  LEA.HI.X.SX32 R8, R2, R18, 0x1, P0 ;  /* 0x0000001202087211 */ /* 0x002fc600000f0eff */
[----:B------:R-:W-:Y:S01]  /*9690*/  STL [R1+0xa90], R4 ;  /* 0x000a900401007387 */ /* 0x000fe20000100800 */
[----:B------:R-:W-:Y:S01]  /*96a0*/  LEA R2, P0, R0, R5, 0x1 ;  /* 0x0000000500027211 */ /* 0x000fe200078008ff */
[C---:B------:R-:W-:Y:S02]  /*96b0*/  IMAD R7, R28.reuse, 0x4, R6 ;  /* 0x000000041c077824 */ /* 0x040fe400078e0206 */
[----:B------:R-:W-:Y:S04]  /*96c0*/  STL [R1+0xabc], R9 ;  /* 0x000abc0901007387 */ /* 0x000fe80000100800 */
[----:B------:R0:W-:Y:S01]  /*96d0*/  STL [R1+0xa94], R8 ;  /* 0x000a940801007387 */ /* 0x0001e20000100800 */
[----:B------:R-:W-:-:S03]  /*96e0*/  IMAD R3, R28, 0x4, R7 ;  /* 0x000000041c037824 */ /* 0x000fc600078e0207 */
[----:B------:R-:W-:Y:S01]  /*96f0*/  STL [R1+0xa9c], R2 ;  /* 0x000a9c0201007387 */ /* 0x000fe20000100800 */
[-C--:B0-----:R-:W-:Y:S02]  /*9700*/  LEA R8, P1, R6, R5.reuse, 0x1 ;  /* 0x0000000506087211 */ /* 0x081fe400078208ff */
[----:B------:R-:W-:-:S03]  /*9710*/  LEA R9, P2, R7, R5, 0x1 ;  /* 0x0000000507097211 */ /* 0x000fc600078408ff */
[----:B------:R0:W-:Y:S01]  /*9720*/  STL [R1+0xaa4], R8 ;  /* 0x000aa40801007387 */ /* 0x0001e20000100800 */
[----:B------:R-:W-:-:S03]  /*9730*/  IMAD R4, R28, 0x4, R3 ;  /* 0x000000041c047824 */ /* 0x000fc600078e0203 */
[----:B------:R-:W-:Y:S01]  /*9740*/  STL [R1+0xaac], R9 ;  /* 0x000aac0901007387 */ /* 0x000fe20000100800 */
[-C--:B0-----:R-:W-:Y:S02]  /*9750*/  LEA.HI.X.SX32 R8, R0, R18.reuse, 0x1, P0 ;  /* 0x0000001200087211 */ /* 0x081fe400000f0eff */
[-C--:B------:R-:W-:Y:S01]  /*9760*/  LEA.HI.X.SX32 R0, R6, R18.reuse, 0x1, P1 ;  /* 0x0000001206007211 */ /* 0x080fe200008f0eff */
[C---:B------:R-:W-:Y:S01]  /*9770*/  IMAD R2, R28.reuse, 0x4, R4 ;  /* 0x000000041c027824 */ /* 0x040fe200078e0204 */
[----:B------:R-:W-:Y:S01]  /*9780*/  LEA.HI.X.SX32 R6, R7, R18, 0x1, P2 ;  /* 0x0000001207067211 */ /* 0x000fe200010f0eff */
[----:B------:R-:W-:Y:S04]  /*9790*/  STL [R1+0xa98], R8 ;  /* 0x000a980801007387 */ /* 0x000fe80000100800 */
[----:B------:R-:W3:Y:S04]  /*97a0*/  LDL.LU R24, [R1+0x218] ;  /* 0x0002180001187983 */ /* 0x000ee80000300800 */
[----:B------:R0:W-:Y:S04]  /*97b0*/  STL [R1+0xaa0], R0 ;  /* 0x000aa00001007387 */ /* 0x0001e80000100800 */
[----:B------:R1:W-:Y:S01]  /*97c0*/  STL [R1+0xaa8], R6 ;  /* 0x000aa80601007387 */ /* 0x0003e20000100800 */
[----:B0-----:R-:W-:-:S03]  /*97d0*/  IMAD R0, R28, 0x4, R2 ;  /* 0x000000041c007824 */ /* 0x001fc600078e0202 */
[----:B------:R-:W4:Y:S01]  /*97e0*/  LDL.LU R28, [R1+0x214] ;  /* 0x00021400011c7983 */ /* 0x000f220000300800 */
[-C--:B------:R-:W-:Y:S02]  /*97f0*/  LEA R8, P1, R4, R5.reuse, 0x1 ;  /* 0x0000000504087211 */ /* 0x080fe400078208ff */
[-C--:B-1----:R-:W-:Y:S02]  /*9800*/  LEA R6, P0, R3, R5.reuse, 0x1 ;  /* 0x0000000503067211 */ /* 0x082fe400078008ff */
[----:B------:R-:W-:-:S03]  /*9810*/  LEA R7, P2, R2, R5, 0x1 ;  /* 0x0000000502077211 */ /* 0x000fc600078408ff */
[----:B------:R0:W-:Y:S04]  /*9820*/  STL [R1+0xab0], R6 ;  /* 0x000ab00601007387 */ /* 0x0001e80000100800 */
[----:B------:R-:W-:Y:S04]  /*9830*/  STL [R1+0xab4], R8 ;  /* 0x000ab40801007387 */ /* 0x000fe80000100800 */
[----:B------:R-:W5:Y:S01]  /*9840*/  LDL.LU R20, [R1+0x210] ;  /* 0x0002100001147983 */ /* 0x000f620000300800 */
[----:B0-----:R-:W-:Y:S02]  /*9850*/  LEA R6, P3, R0, R5, 0x1 ;  /* 0x0000000500067211 */ /* 0x001fe400078608ff */
[----:B------:R-:W-:-:S02]  /*9860*/  LEA.HI.X.SX32 R5, R3, R18, 0x1, P0 ;  /* 0x0000001203057211 */ /* 0x000fc400000f0eff */
[-C--:B------:R-:W-:Y:S01]  /*9870*/  LEA.HI.X.SX32 R3, R4, R18.reuse, 0x1, P1 ;  /* 0x0000001204037211 */ /* 0x080fe200008f0eff */
[----:B------:R-:W-:Y:S01]  /*9880*/  STL [R1+0xab8], R7 ;  /* 0x000ab80701007387 */ /* 0x000fe20000100800 */
[-C--:B------:R-:W-:Y:S02]  /*9890*/  LEA.HI.X.SX32 R2, R2, R18.reuse, 0x1, P2 ;  /* 0x0000001202027211 */ /* 0x080fe400010f0eff */
[----:B------:R-:W-:Y:S01]  /*98a0*/  LEA.HI.X.SX32 R0, R0, R18, 0x1, P3 ;  /* 0x0000001200007211 */ /* 0x000fe200018f0eff */
[----:B------:R-:W-:Y:S04]  /*98b0*/  STL [R1+0xa8c], R6 ;  /* 0x000a8c0601007387 */ /* 0x000fe80000100800 */
[----:B------:R0:W-:Y:S04]  /*98c0*/  STL [R1+0xa80], R5 ;  /* 0x000a800501007387 */ /* 0x0001e80000100800 */
[----:B------:R-:W-:Y:S04]  /*98d0*/  STL [R1+0xa84], R3 ;  /* 0x000a840301007387 */ /* 0x000fe80000100800 */
[----:B------:R-:W5:Y:S04]  /*98e0*/  LDL.LU R4, [R1+0x20c] ;  /* 0x00020c0001047983 */ /* 0x000f680000300800 */
[----:B------:R-:W-:Y:S04]  /*98f0*/  STL [R1+0xa88], R2 ;  /* 0x000a880201007387 */ /* 0x000fe80000100800 */
[----:B------:R-:W5:Y:S04]  /*9900*/  LDL.LU R27, [R1+0x208] ;  /* 0x00020800011b7983 */ /* 0x000f680000300800 */
[----:B------:R2:W-:Y:S04]  /*9910*/  STL [R1+0xa7c], R0 ;  /* 0x000a7c0001007387 */ /* 0x0005e80000100800 */
[----:B0-----:R-:W5:Y:S04]  /*9920*/  LDL.LU R5, [R1+0x204] ;  /* 0x0002040001057983 */ /* 0x001f680000300800 */
[----:B------:R-:W5:Y:S04]  /*9930*/  LDL.LU R29, [R1+0x200] ;  /* 0x00020000011d7983 */ /* 0x000f680000300800 */
[----:B------:R-:W5:Y:S04]  /*9940*/  LDL.LU R7, [R1+0x1fc] ;  /* 0x0001fc0001077983 */ /* 0x000f680000300800 */
[----:B------:R-:W5:Y:S04]  /*9950*/  LDL.LU R19, [R1+0x1f8] ;  /* 0x0001f80001137983 */ /* 0x000f680000300800 */
[----:B------:R-:W5:Y:S04]  /*9960*/  LDL.LU R16, [R1+0x1f0] ;  /* 0x0001f00001107983 */ /* 0x000f680000300800 */
[----:B------:R-:W5:Y:S04]  /*9970*/  LDL.LU R17, [R1+0x1ec] ;  /* 0x0001ec0001117983 */ /* 0x000f680000300800 */
[----:B------:R-:W5:Y:S01]  /*9980*/  LDL.LU R15, [R1+0x1e8] ;  /* 0x0001e800010f7983 */ /* 0x000f620000300800 */
[----:B--2---:R-:W-:-:S05]  /*9990*/  IMAD R0, R23, UR4, RZ ;  /* 0x0000000417007c24 */ /* 0x004fca000f8e02ff */
[----:B------:R0:W-:Y:S04]  /*99a0*/  STL [R1+0x378], R0 ;  /* 0x0003780001007387 */ /* 0x0001e80000100800 */
        /* <DEDUP_REMOVED lines=8> */
[----:B---3--:R-:W-:-:S03]  /*9a30*/  IMAD R2, R24, UR4, RZ ;  /* 0x0000000418027c24 */ /* 0x008fc6000f8e02ff */
[----:B------:R-:W3:Y:S04]  /*9a40*/  LDL.LU R24, [R1+0x1c4] ;  /* 0x0001c40001187983 */ /* 0x000ee80000300800 */
[----:B------:R-:W-:Y:S01]  /*9a50*/  STL [R1+0xd84], R2 ;  /* 0x000d840201007387 */ /* 0x000fe20000100800 */
[----:B----4-:R-:W-:-:S03]  /*9a60*/  IMAD R6, R28, UR4, RZ ;  /* 0x000000041c067c24 */ /* 0x010fc6000f8e02ff */
[----:B------:R-:W4:Y:S04]  /*9a70*/  LDL.LU R28, [R1+0x1c0] ;  /* 0x0001c000011c7983 */ /* 0x000f280000300800 */
[----:B------:R-:W4:Y:S04]  /*9a80*/  LDL.LU R21, [R1+0x1bc] ;  /* 0x0001bc0001157983 */ /* 0x000f280000300800 */
[----:B------:R-:W-:Y:S04]  /*9a90*/  STL [R1+0xd88], R6 ;  /* 0x000d880601007387 */ /* 0x000fe80000100800 */
[----:B------:R-:W4:Y:S04]  /*9aa0*/  LDL.LU R9, [R1+0x1b8] ;  /* 0x0001b80001097983 */ /* 0x000f280000300800 */
[----:B------:R-:W4:Y:S01]  /*9ab0*/  LDL.LU R8, [R1+0x1b4] ;  /* 0x0001b40001087983 */ /* 0x000f220000300800 */
[----:B-----5:R-:W-:-:S03]  /*9ac0*/  IMAD R3, R20, UR4, RZ ;  /* 0x0000000414037c24 */ /* 0x020fc6000f8e02ff */
[----:B------:R-:W5:Y:S04]  /*9ad0*/  LDL.LU R22, [R1+0x1b0] ;  /* 0x0001b00001167983 */ /* 0x000f680000300800 */
[----:B------:R-:W5:Y:S04]  /*9ae0*/  LDL.LU R20, [R1+0x1ac] ;  /* 0x0001ac0001147983 */ /* 0x000f680000300800 */
[----:B------:R1:W-:Y:S01]  /*9af0*/  STL [R1+0xd8c], R3 ;  /* 0x000d8c0301007387 */ /* 0x0003e20000100800 */
[----:B0-----:R-:W-:Y:S02]  /*9b00*/  IMAD R0, R5, UR4, RZ ;  /* 0x0000000405007c24 */ /* 0x001fe4000f8e02ff */
[----:B------:R-:W-:-:S02]  /*9b10*/  IMAD R29, R29, UR4, RZ ;  /* 0x000000041d1d7c24 */ /* 0x000fc4000f8e02ff */
[----:B-1----:R-:W-:Y:S01]  /*9b20*/  IMAD R3, R7, UR4, RZ ;  /* 0x0000000407037c24 */ /* 0x002fe2000f8e02ff */
[----:B------:R0:W-:Y:S01]  /*9b30*/  STL [R1], R0 ;  /* 0x0000000001007387 */ /* 0x0001e20000100800 */
[----:B------:R-:W-:-:S03]  /*9b40*/  IMAD R2, R19, UR4, RZ ;  /* 0x0000000413027c24 */ /* 0x000fc6000f8e02ff */
[----:B------:R1:W-:Y:S04]  /*9b50*/  STL [R1+0x74], R3 ;  /* 0x0000740301007387 */ /* 0x0003e80000100800 */
[----:B------:R-:W-:Y:S01]  /*9b60*/  STL [R1+0x4], R29 ;  /* 0x0000041d01007387 */ /* 0x000fe20000100800 */
[----:B0-----:R-:W-:-:S03]  /*9b70*/  IMAD R0, R16, UR4, RZ ;  /* 0x0000000410007c24 */ /* 0x001fc6000f8e02ff */
[----:B------:R0:W-:Y:S01]  /*9b80*/  STL [R1+0x84], R2 ;  /* 0x0000840201007387 */ /* 0x0001e20000100800 */
[----:B-1----:R-:W-:-:S03]  /*9b90*/  IMAD R3, R15, UR4, RZ ;  /* 0x000000040f037c24 */ /* 0x002fc6000f8e02ff */
[----:B------:R2:W-:Y:S01]  /*9ba0*/  STL [R1+0x168], R0 ;  /* 0x0001680001007387 */ /* 0x0005e20000100800 */
[----:B0-----:R-:W-:-:S05]  /*9bb0*/  IMAD R2, R17, UR4, RZ ;  /* 0x0000000411027c24 */ /* 0x001fca000f8e02ff */
[----:B------:R0:W-:Y:S04]  /*9bc0*/  STL [R1+0x198], R2 ;  /* 0x0001980201007387 */ /* 0x0001e80000100800 */
[----:B------:R1:W-:Y:S01]  /*9bd0*/  STL [R1+0x1e8], R3 ;  /* 0x0001e80301007387 */ /* 0x0003e20000100800 */
[----:B--2---:R-:W-:Y:S02]  /*9be0*/  IMAD R0, R25, UR4, RZ ;  /* 0x0000000419007c24 */ /* 0x004fe4000f8e02ff */
[----:B0-----:R-:W-:-:S03]  /*9bf0*/  IMAD R2, R10, UR4, RZ ;  /* 0x000000040a027c24 */ /* 0x001fc6000f8e02ff */
[----:B------:R0:W-:Y:S01]  /*9c00*/  STL [R1+0x1ec], R0 ;  /* 0x0001ec0001007387 */ /* 0x0001e20000100800 */
[----:B-1----:R-:W-:-:S03]  /*9c10*/  IMAD R3, R14, UR4, RZ ;  /* 0x000000040e037c24 */ /* 0x002fc6000f8e02ff */
[----:B------:R1:W-:Y:S04]  /*9c20*/  STL [R1+0x208], R2 ;  /* 0x0002080201007387 */ /* 0x0003e80000100800 */
[----:B------:R2:W-:Y:S01]  /*9c30*/  STL [R1+0x20c], R3 ;  /* 0x00020c0301007387 */ /* 0x0005e20000100800 */
[----:B0-----:R-:W-:Y:S02]  /*9c40*/  IMAD R0, R11, UR4, RZ ;  /* 0x000000040b007c24 */ /* 0x001fe4000f8e02ff */
[----:B-1----:R-:W-:-:S03]  /*9c50*/  IMAD R2, R13, UR4, RZ ;  /* 0x000000040d027c24 */ /* 0x002fc6000f8e02ff */
[----:B------:R0:W-:Y:S01]  /*9c60*/  STL [R1+0x218], R0 ;  /* 0x0002180001007387 */ /* 0x0001e20000100800 */
[----:B--2---:R-:W-:-:S03]  /*9c70*/  IMAD R3, R12, UR4, RZ ;  /* 0x000000040c037c24 */ /* 0x004fc6000f8e02ff */
[----:B------:R1:W-:Y:S04]  /*9c80*/  STL [R1+0x1d4], R2 ;  /* 0x0001d40201007387 */ /* 0x0003e80000100800 */
[----:B------:R-:W-:Y:S01]  /*9c90*/  STL [R1+0x1d0], R3 ;  /* 0x0001d00301007387 */ /* 0x000fe20000100800 */
[----:B0-----:R-:W-:Y:S02]  /*9ca0*/  IMAD R0, R26, UR4, RZ ;  /* 0x000000041a007c24 */ /* 0x001fe4000f8e02ff */
[----:B-1----:R-:W-:Y:S02]  /*9cb0*/  IMAD R2, R23, UR4, RZ ;  /* 0x0000000417027c24 */ /* 0x002fe4000f8e02ff */
[----:B------:R-:W2:Y:S04]  /*9cc0*/  LDL.LU R23, [R1+0x1a8] ;  /* 0x0001a80001177983 */ /* 0x000ea80000300800 */
[----:B------:R3:W-:Y:S04]  /*9cd0*/  STL [R1+0x21c], R0 ;  /* 0x00021c0001007387 */ /* 0x0007e80000100800 */
[----:B------:R-:W-:Y:S04]  /*9ce0*/  STL [R1+0x228], R2 ;  /* 0x0002280201007387 */ /* 0x000fe80000100800 */
[----:B------:R-:W2:Y:S01]  /*9cf0*/  LDL.LU R26, [R1+0x1a4] ;  /* 0x0001a400011a7983 */ /* 0x000ea20000300800 */
[----:B---3--:R-:W-:-:S03]  /*9d00*/  IMAD R0, R24, UR4, RZ ;  /* 0x0000000418007c24 */ /* 0x008fc6000f8e02ff */
[----:B------:R-:W3:Y:S04]  /*9d10*/  LDL.LU R24, [R1+0x1a0] ;  /* 0x0001a00001187983 */ /* 0x000ee80000300800 */
[----:B------:R4:W-:Y:S02]  /*9d20*/  STL [R1+0x1c4], R0 ;  /* 0x0001c40001007387 */ /* 0x0009e40000100800 */
[----:B----4-:R-:W-:Y:S02]  /*9d30*/  IMAD R0, R28, UR4, RZ ;  /* 0x000000041c007c24 */ /* 0x010fe4000f8e02ff */
[----:B------:R-:W4:Y:S01]  /*9d40*/  LDL.LU R28, [R1+0x19c] ;  /* 0x00019c00011c7983 */ /* 0x000f220000300800 */
[----:B------:R-:W-:-:S03]  /*9d50*/  IMAD R2, R21, UR4, RZ ;  /* 0x0000000415027c24 */ /* 0x000fc6000f8e02ff */
[----:B------:R0:W-:Y:S01]  /*9d60*/  STL [R1+0x1c0], R0 ;  /* 0x0001c00001007387 */ /* 0x0001e20000100800 */
[----:B------:R-:W-:-:S03]  /*9d70*/  IMAD R3, R8, UR4, RZ ;  /* 0x0000000408037c24 */ /* 0x000fc6000f8e02ff */
[----:B------:R-:W4:Y:S01]  /*9d80*/  LDL.LU R21, [R1+0x194] ;  /* 0x0001940001157983 */ /* 0x000f220000300800 */
[----:B0-----:R-:W-:-:S03]  /*9d90*/  IMAD R0, R9, UR4, RZ ;  /* 0x0000000409007c24 */ /* 0x001fc6000f8e02ff */
[----:B------:R5:W-:Y:S04]  /*9da0*/  STL [R1+0x22c], R2 ;  /* 0x00022c0201007387 */ /* 0x000be80000100800 */
[----:B------:R0:W-:Y:S04]  /*9db0*/  STL [R1+0x240], R0 ;  /* 0x0002400001007387 */ /* 0x0001e80000100800 */
[----:B------:R1:W-:Y:S01]  /*9dc0*/  STL [R1+0x244], R3 ;  /* 0x0002440301007387 */ /* 0x0003e20000100800 */
[----:B-----5:R-:W-:Y:S02]  /*9dd0*/  IMAD R2, R22, UR4, RZ ;  /* 0x0000000416027c24 */ /* 0x020fe4000f8e02ff */
[----:B0-----:R-:W-:Y:S01]  /*9de0*/  IMAD R0, R20, UR4, RZ ;  /* 0x0000000414007c24 */ /* 0x001fe2000f8e02ff */
[----:B-1----:R-:W5:Y:S04]  /*9df0*/  LDL.LU R3, [R1+0x190] ;  /* 0x0001900001037983 */ /* 0x002f680000300800 */
[----:B------:R0:W-:Y:S04]  /*9e00*/  STL [R1+0x250], R2 ;  /* 0x0002500201007387 */ /* 0x0001e80000100800 */
[----:B------:R-:W5:Y:S01]  /*9e10*/  LDL.LU R6, [R1+0x18c] ;  /* 0x00018c0001067983 */ /* 0x000f620000300800 */
[----:B------:R-:W-:-:S03]  /*9e20*/  IMAD R18, R4, UR4, RZ ;  /* 0x0000000404127c24 */ /* 0x000fc6000f8e02ff */
[----:B------:R1:W-:Y:S04]  /*9e30*/  STL [R1+0x1ac], R0 ;  /* 0x0001ac0001007387 */ /* 0x0003e80000100800 */
[----:B0-----:R-:W5:Y:S04]  /*9e40*/  LDL.LU R2, [R1+0x180] ;  /* 0x0001800001027983 */ /* 0x001f680000300800 */
[----:B-1----:R-:W5:Y:S04]  /*9e50*/  LDL.LU R0, [R1+0x17c] ;  /* 0x00017c0001007983 */ /* 0x002f680000300800 */
        /* <DEDUP_REMOVED lines=15> */
[----:B--2---:R-:W-:-:S03]  /*9f50*/  IMAD R9, R23, UR4, RZ ;  /* 0x0000000417097c24 */ /* 0x004fc6000f8e02ff */
[----:B------:R-:W2:Y:S04]  /*9f60*/  LDL.LU R23, [R1+0x138] ;  /* 0x0001380001177983 */ /* 0x000ea80000300800 */
[----:B------:R3:W-:Y:S01]  /*9f70*/  STL [R1+0x1a8], R9 ;  /* 0x0001a80901007387 */ /* 0x0007e20000100800 */
[----:B------:R-:W-:Y:S02]  /*9f80*/  IMAD R8, R26, UR4, RZ ;  /* 0x000000041a087c24 */ /* 0x000fe4000f8e02ff */
[----:B---3--:R-:W-:Y:S02]  /*9f90*/  IMAD R9, R24, UR4, RZ ;  /* 0x0000000418097c24 */ /* 0x008fe4000f8e02ff */
[----:B------:R-:W3:Y:S04]  /*9fa0*/  LDL.LU R24, [R1+0x134] ;  /* 0x0001340001187983 */ /* 0x000ee80000300800 */
[----:B------:R4:W-:Y:S04]  /*9fb0*/  STL [R1+0x254], R8 ;  /* 0x0002540801007387 */ /* 0x0009e80000100800 */
[----:B------:R0:W-:Y:S01]  /*9fc0*/  STL [R1+0x268], R9 ;  /* 0x0002680901007387 */ /* 0x0001e20000100800 */
[----:B----4-:R-:W-:-:S03]  /*9fd0*/  IMAD R8, R28, UR4, RZ ;  /* 0x000000041c087c24 */ /* 0x010fc6000f8e02ff */
[----:B------:R-:W4:Y:S04]  /*9fe0*/  LDL.LU R28, [R1+0x130] ;  /* 0x00013000011c7983 */ /* 0x000f280000300800 */
[----:B------:R1:W-:Y:S01]  /*9ff0*/  STL [R1+0x26c], R8 ;  /* 0x00026c0801007387 */ /* 0x0003e20000100800 */
[----:B------:R-:W-:-:S03]  /*a000*/  IMAD R21, R21, UR4, RZ ;  /* 0x0000000415157c24 */ /* 0x000fc6000f8e02ff */
[----:B0-----:R-:W4:Y:S04]  /*a010*/  LDL.LU R9, [R1+0x12c] ;  /* 0x00012c0001097983 */ /* 0x001f280000300800 */
[----:B-1----:R-:W4:Y:S04]  /*a020*/  LDL.LU R8, [R1+0x128] ;  /* 0x0001280001087983 */ /* 0x002f280000300800 */
[----:B------:R0:W-:Y:S04]  /*a030*/  STL [R1+0x274], R21 ;  /* 0x0002741501007387 */ /* 0x0001e80000100800 */
[----:B------:R-:W4:Y:S04]  /*a040*/  LDL.LU R26, [R1+0x118] ;  /* 0x00011800011a7983 */ /* 0x000f280000300800 */
[----:B0-----:R-:W4:Y:S01]  /*a050*/  LDL.LU R21, [R1+0x114] ;  /* 0x0001140001157983 */ /* 0x001f220000300800 */
[----:B-----5:R-:W-:-:S05]  /*a060*/  IMAD R3, R3, UR4, RZ ;  /* 0x0000000403037c24 */ /* 0x020fca000f8e02ff */
[----:B------:R0:W-:Y:S02]  /*a070*/  STL [R1+0x280], R3 ;  /* 0x0002800301007387 */ /* 0x0001e40000100800 */
[----:B0-----:R-:W-:Y:S02]  /*a080*/  IMAD R3, R6, UR4, RZ ;  /* 0x0000000406037c24 */ /* 0x001fe4000f8e02ff */
[----:B------:R-:W-:-:S03]  /*a090*/  IMAD R6, R2, UR4, RZ ;  /* 0x0000000402067c24 */ /* 0x000fc6000f8e02ff */
[----:B------:R0:W-:Y:S01]  /*a0a0*/  STL [R1+0x284], R3 ;  /* 0x0002840301007387 */ /* 0x0001e20000100800 */
[----:B------:R-:W-:-:S03]  /*a0b0*/  IMAD R2, R0, UR4, RZ ;  /* 0x0000000400027c24 */ /* 0x000fc6000f8e02ff */
[----:B------:R-:W-:Y:S01]  /*a0c0*/  STL [R1+0x288], R6 ;  /* 0x0002880601007387 */ /* 0x000fe20000100800 */
[----:B0-----:R-:W-:-:S03]  /*a0d0*/  IMAD R3, R4, UR4, RZ ;  /* 0x0000000404037c24 */ /* 0x001fc6000f8e02ff */
[----:B------:R0:W-:Y:S01]  /*a0e0*/  STL [R1+0x28c], R2 ;  /* 0x00028c0201007387 */ /* 0x0001e20000100800 */
[----:B------:R-:W-:-:S03]  /*a0f0*/  IMAD R0, R5, UR4, RZ ;  /* 0x0000000405007c24 */ /* 0x000fc6000f8e02ff */
[----:B------:R1:W-:Y:S01]  /*a100*/  STL [R1+0x290], R3 ;  /* 0x0002900301007387 */ /* 0x0003e20000100800 */
[----:B0-----:R-:W-:-:S03]  /*a110*/  IMAD R2, R7, UR4, RZ ;  /* 0x0000000407027c24 */ /* 0x001fc6000f8e02ff */
[----:B------:R0:W-:Y:S01]  /*a120*/  STL [R1+0x294], R0 ;  /* 0x0002940001007387 */ /* 0x0001e20000100800 */
[----:B-1----:R-:W-:-:S03]  /*a130*/  IMAD R3, R19, UR4, RZ ;  /* 0x0000000413037c24 */ /* 0x002fc6000f8e02ff */
        /* <DEDUP_REMOVED lines=20> */
[----:B------:R-:W-:Y:S04]  /*a280*/  STL [R1+0x2c0], R3 ;  /* 0x0002c00301007387 */ /* 0x000fe80000100800 */
[----:B------:R-:W5:Y:S01]  /*a290*/  LDL.LU R22, [R1+0x110] ;  /* 0x0001100001167983 */ /* 0x000f620000300800 */
[----:B0-----:R-:W-:-:S03]  /*a2a0*/  IMAD R2, R20, UR4, RZ ;  /* 0x0000000414027c24 */ /* 0x001fc6000f8e02ff */
[----:B------:R2:W-:Y:S04]  /*a2b0*/  STL [R1+0x2c4], R0 ;  /* 0x0002c40001007387 */ /* 0x0005e80000100800 */
[----:B------:R-:W-:Y:S04]  /*a2c0*/  STL [R1+0x2c8], R2 ;  /* 0x0002c80201007387 */ /* 0x000fe80000100800 */
[----:B------:R-:W5:Y:S01]  /*a2d0*/  LDL.LU R20, [R1+0x10c] ;  /* 0x00010c0001147983 */ /* 0x000f620000300800 */
[----:B--2---:R-:W-:-:S03]  /*a2e0*/  IMAD R0, R23, UR4, RZ ;  /* 0x0000000417007c24 */ /* 0x004fc6000f8e02ff */
[----:B------:R-:W2:Y:S04]  /*a2f0*/  LDL.LU R23, [R1+0x108] ;  /* 0x0001080001177983 */ /* 0x000ea80000300800 */
[----:B------:R3:W-:Y:S02]  /*a300*/  STL [R1+0x2cc], R0 ;  /* 0x0002cc0001007387 */ /* 0x0007e40000100800 */
[----:B---3--:R-:W-:Y:S02]  /*a310*/  IMAD R0, R24, UR4, RZ ;  /* 0x0000000418007c24 */ /* 0x008fe4000f8e02ff */
[----:B------:R-:W3:Y:S04]  /*a320*/  LDL.LU R24, [R1+0x104] ;  /* 0x0001040001187983 */ /* 0x000ee80000300800 */
[----:B------:R0:W-:Y:S01]  /*a330*/  STL [R1+0x2d0], R0 ;  /* 0x0002d00001007387 */ /* 0x0001e20000100800 */
[----:B----4-:R-:W-:-:S03]  /*a340*/  IMAD R2, R28, UR4, RZ ;  /* 0x000000041c027c24 */ /* 0x010fc6000f8e02ff */
[----:B------:R-:W4:Y:S01]  /*a350*/  LDL.LU R28, [R1+0x100] ;  /* 0x00010000011c7983 */ /* 0x000f220000300800 */
[----:B0-----:R-:W-:-:S03]  /*a360*/  IMAD R0, R9, UR4, RZ ;  /* 0x0000000409007c24 */ /* 0x001fc6000f8e02ff */
[----:B------:R0:W-:Y:S01]  /*a370*/  STL [R1+0x2d4], R2 ;  /* 0x0002d40201007387 */ /* 0x0001e20000100800 */
[----:B------:R-:W-:-:S03]  /*a380*/  IMAD R3, R8, UR4, RZ ;  /* 0x0000000408037c24 */ /* 0x000fc6000f8e02ff */
[----:B------:R-:W-:Y:S04]  /*a390*/  STL [R1+0x2d8], R0 ;  /* 0x0002d80001007387 */ /* 0x000fe80000100800 */
[----:B------:R1:W-:Y:S01]  /*a3a0*/  STL [R1+0x2dc], R3 ;  /* 0x0002dc0301007387 */ /* 0x0003e20000100800 */
[----:B0-----:R-:W-:-:S03]  /*a3b0*/  IMAD R2, R26, UR4, RZ ;  /* 0x000000041a027c24 */ /* 0x001fc6000f8e02ff */
[----:B-1----:R-:W4:Y:S01]  /*a3c0*/  LDL.LU R3, [R1+0xfc] ;  /* 0x0000fc0001037983 */ /* 0x002f220000300800 */
[----:B------:R-:W-:-:S03]  /*a3d0*/  IMAD R0, R21, UR4, RZ ;  /* 0x0000000415007c24 */ /* 0x000fc6000f8e02ff */
[----:B------:R0:W-:Y:S04]  /*a3e0*/  STL [R1+0x2e0], R2 ;  /* 0x0002e00201007387 */ /* 0x0001e80000100800 */
[----:B------:R-:W4:Y:S04]  /*a3f0*/  LDL.LU R6, [R1+0xf8] ;  /* 0x0000f80001067983 */ /* 0x000f280000300800 */
[----:B------:R1:W-:Y:S04]  /*a400*/  STL [R1+0x2e4], R0 ;  /* 0x0002e40001007387 */ /* 0x0003e80000100800 */
[----:B0-----:R-:W4:Y:S04]  /*a410*/  LDL.LU R2, [R1+0xf4] ;  /* 0x0000f40001027983 */ /* 0x001f280000300800 */
[----:B-1----:R-:W4:Y:S04]  /*a420*/  LDL.LU R0, [R1+0xf0] ;  /* 0x0000f00001007983 */ /* 0x002f280000300800 */
        /* <DEDUP_REMOVED lines=16> */
[----:B-----5:R-:W-:-:S05]  /*a530*/  IMAD R21, R22, UR4, RZ ;  /* 0x0000000416157c24 */ /* 0x020fca000f8e02ff */
[----:B------:R0:W-:Y:S01]  /*a540*/  STL [R1+0x2e8], R21 ;  /* 0x0002e81501007387 */ /* 0x0001e20000100800 */
[----:B------:R-:W-:-:S03]  /*a550*/  IMAD R20, R20, UR4, RZ ;  /* 0x0000000414147c24 */ /* 0x000fc6000f8e02ff */
[----:B0-----:R-:W5:Y:S04]  /*a560*/  LDL.LU R21, [R1+0xac] ;  /* 0x0000ac0001157983 */ /* 0x001f680000300800 */
[----:B------:R-:W-:Y:S01]  /*a570*/  STL [R1+0x2ec], R20 ;  /* 0x0002ec1401007387 */ /* 0x000fe20000100800 */
[----:B--2---:R-:W-:-:S05]  /*a580*/  IMAD R22, R23, UR4, RZ ;  /* 0x0000000417167c24 */ /* 0x004fca000f8e02ff */
[----:B------:R0:W-:Y:S04]  /*a590*/  STL [R1+0x2f0], R22 ;  /* 0x0002f01601007387 */ /* 0x0001e80000100800 */
[----:B0-----:R-:W2:Y:S01]  /*a5a0*/  LDL.LU R22, [R1+0xa8] ;  /* 0x0000a80001167983 */ /* 0x001ea20000300800 */
[----:B---3--:R-:W-:-:S05]  /*a5b0*/  IMAD R20, R24, UR4, RZ ;  /* 0x0000000418147c24 */ /* 0x008fca000f8e02ff */
[----:B------:R0:W-:Y:S04]  /*a5c0*/  STL [R1+0x2f4], R20 ;  /* 0x0002f41401007387 */ /* 0x0001e80000100800 */
[----:B0-----:R-:W3:Y:S01]  /*a5d0*/  LDL.LU R20, [R1+0xa4] ;  /* 0x0000a40001147983 */ /* 0x001ee20000300800 */
[----:B----4-:R-:W-:-:S03]  /*a5e0*/  IMAD R24, R28, UR4, RZ ;  /* 0x000000041c187c24 */ /* 0x010fc6000f8e02ff */
[----:B------:R-:W4:Y:S04]  /*a5f0*/  LDL.LU R23, [R1+0xa0] ;  /* 0x0000a00001177983 */ /* 0x000f280000300800 */
[----:B------:R0:W-:Y:S04]  /*a600*/  STL [R1+0x2f8], R24 ;  /* 0x0002f81801007387 */ /* 0x0001e80000100800 */
[----:B0-----:R-:W4:Y:S04]  /*a610*/  LDL.LU R24, [R1+0x9c] ;  /* 0x00009c0001187983 */ /* 0x001f280000300800 */
[----:B------:R-:W4:Y:S01]  /*a620*/  LDL.LU R28, [R1+0x98] ;  /* 0x00009800011c7983 */ /* 0x000f220000300800 */
[----:B------:R-:W-:-:S05]  /*a630*/  IMAD R3, R3, UR4, RZ ;  /* 0x0000000403037c24 */ /* 0x000fca000f8e02ff */
[----:B------:R0:W-:Y:S02]  /*a640*/  STL [R1+0x2fc], R3 ;  /* 0x0002fc0301007387 */ /* 0x0001e40000100800 */
[----:B0-----:R-:W-:Y:S02]  /*a650*/  IMAD R3, R6, UR4, RZ ;  /* 0x0000000406037c24 */ /* 0x001fe4000f8e02ff */
[----:B------:R-:W-:-:S03]  /*a660*/  IMAD R6, R2, UR4, RZ ;  /* 0x0000000402067c24 */ /* 0x000fc6000f8e02ff */
[----:B------:R0:W-:Y:S01]  /*a670*/  STL [R1+0x300], R3 ;  /* 0x0003000301007387 */ /* 0x0001e20000100800 */
[----:B------:R-:W-:-:S03]  /*a680*/  IMAD R2, R0, UR4, RZ ;  /* 0x0000000400027c24 */ /* 0x000fc6000f8e02ff */
[----:B------:R-:W-:Y:S01]  /*a690*/  STL [R1+0x304], R6 ;  /* 0x0003040601007387 */ /* 0x000fe20000100800 */
[----:B0-----:R-:W-:Y:S02]  /*a6a0*/  IMAD R3, R4, UR4, RZ ;  /* 0x0000000404037c24 */ /* 0x001fe4000f8e02ff */
[----:B------:R-:W-:Y:S01]  /*a6b0*/  IMAD R0, R5, UR4, RZ ;  /* 0x0000000405007c24 */ /* 0x000fe2000f8e02ff */
[----:B------:R0:W-:Y:S04]  /*a6c0*/  STL [R1+0x308], R2 ;  /* 0x0003080201007387 */ /* 0x0001e80000100800 */
[----:B------:R1:W-:Y:S04]  /*a6d0*/  STL [R1+0x30c], R3 ;  /* 0x00030c0301007387 */ /* 0x0003e80000100800 */
[----:B------:R1:W-:Y:S01]  /*a6e0*/  STL [R1+0x310], R0 ;  /* 0x0003100001007387 */ /* 0x0003e20000100800 */
[----:B0-----:R-:W-:-:S02]  /*a6f0*/  IMAD R2, R7, UR4, RZ ;  /* 0x0000000407027c24 */ /* 0x001fc4000f8e02ff */
[----:B-1----:R-:W-:-:S03]  /*a700*/  IMAD R3, R19, UR4, RZ ;  /* 0x0000000413037c24 */ /* 0x002fc6000f8e02ff */
[----:B------:R0:W-:Y:S01]  /*a710*/  STL [R1+0x314], R2 ;  /* 0x0003140201007387 */ /* 0x0001e20000100800 */
[----:B------:R-:W-:-:S03]  /*a720*/  IMAD R0, R16, UR4, RZ ;  /* 0x0000000410007c24 */ /* 0x000fc6000f8e02ff */
[----:B------:R1:W-:Y:S04]  /*a730*/  STL [R1+0x318], R3 ;  /* 0x0003180301007387 */ /* 0x0003e80000100800 */
[----:B------:R1:W-:Y:S01]  /*a740*/  STL [R1+0x31c], R0 ;  /* 0x00031c0001007387 */ /* 0x0003e20000100800 */
[----:B0-----:R-:W-:Y:S02]  /*a750*/  IMAD R2, R17, UR4, RZ ;  /* 0x0000000411027c24 */ /* 0x001fe4000f8e02ff */
        /* <DEDUP_REMOVED lines=15> */
[----:B------:R-:W-:Y:S04]  /*a850*/  STL [R1+0x33c], R3 ;  /* 0x00033c0301007387 */ /* 0x000fe80000100800 */
[----:B------:R-:W4:Y:S01]  /*a860*/  LDL.LU R15, [R1+0x94] ;  /* 0x00009400010f7983 */ /* 0x000f220000300800 */
[----:B0-----:R-:W-:-:S03]  /*a870*/  IMAD R2, R8, UR4, RZ ;  /* 0x0000000408027c24 */ /* 0x001fc6000f8e02ff */
[----:B------:R0:W-:Y:S04]  /*a880*/  STL [R1+0x340], R0 ;  /* 0x0003400001007387 */ /* 0x0001e80000100800 */
[----:B------:R-:W-:Y:S04]  /*a890*/  STL [R1+0x344], R2 ;  /* 0x0003440201007387 */ /* 0x000fe80000100800 */
[----:B------:R-:W4:Y:S01]  /*a8a0*/  LDL.LU R25, [R1+0x90] ;  /* 0x0000900001197983 */ /* 0x000f220000300800 */
[----:B0-----:R-:W-:-:S03]  /*a8b0*/  IMAD R0, R26, UR4, RZ ;  /* 0x000000041a007c24 */ /* 0x001fc6000f8e02ff */
[----:B------:R-:W4:Y:S04]  /*a8c0*/  LDL.LU R10, [R1+0x8c] ;  /* 0x00008c00010a7983 */ /* 0x000f280000300800 */
[----:B------:R5:W-:Y:S04]  /*a8d0*/  STL [R1+0x348], R0 ;  /* 0x0003480001007387 */ /* 0x000be80000100800 */
[----:B------:R-:W4:Y:S01]  /*a8e0*/  LDL.LU R14, [R1+0x88] ;  /* 0x00008800010e7983 */ /* 0x000f220000300800 */
[----:B-----5:R-:W-:-:S05]  /*a8f0*/  IMAD R0, R21, UR4, RZ ;  /* 0x0000000415007c24 */ /* 0x020fca000f8e02ff */
[----:B------:R3:W-:Y:S04]  /*a900*/  STL [R1+0x34c], R0 ;  /* 0x00034c0001007387 */ /* 0x0007e80000100800 */
[----:B------:R-:W5:Y:S01]  /*a910*/  LDL.LU R11, [R1+0x80] ;  /* 0x00008000010b7983 */ /* 0x000f620000300800 */
[----:B--2---:R-:W-:-:S05]  /*a920*/  IMAD R2, R22, UR4, RZ ;  /* 0x0000000416027c24 */ /* 0x004fca000f8e02ff */
[----:B------:R0:W-:Y:S01]  /*a930*/  STL [R1+0x350], R2 ;  /* 0x0003500201007387 */ /* 0x0001e20000100800 */
[----:B---3--:R-:W-:Y:S02]  /*a940*/  IMAD R0, R20, UR4, RZ ;  /* 0x0000000414007c24 */ /* 0x008fe4000f8e02ff */
[----:B----4-:R-:W-:-:S03]  /*a950*/  IMAD R3, R23, UR4, RZ ;  /* 0x0000000417037c24 */ /* 0x010fc6000f8e02ff */
[----:B------:R-:W-:Y:S04]  /*a960*/  STL [R1+0x354], R0 ;  /* 0x0003540001007387 */ /* 0x000fe80000100800 */
[----:B------:R1:W-:Y:S01]  /*a970*/  STL [R1+0x358], R3 ;  /* 0x0003580301007387 */ /* 0x0003e20000100800 */
[----:B0-----:R-:W-:-:S03]  /*a980*/  IMAD R2, R24, UR4, RZ ;  /* 0x0000000418027c24 */ /* 0x001fc6000f8e02ff */
[----:B-1----:R-:W2:Y:S01]  /*a990*/  LDL.LU R3, [R1+0x7c] ;  /* 0x00007c0001037983 */ /* 0x002ea20000300800 */
[----:B------:R-:W-:-:S03]  /*a9a0*/  IMAD R0, R28, UR4, RZ ;  /* 0x000000041c007c24 */ /* 0x000fc6000f8e02ff */
[----:B------:R0:W-:Y:S04]  /*a9b0*/  STL [R1+0x35c], R2 ;  /* 0x00035c0201007387 */ /* 0x0001e80000100800 */
[----:B------:R-:W3:Y:S04]  /*a9c0*/  LDL.LU R6, [R1+0x78] ;  /* 0x0000780001067983 */ /* 0x000ee80000300800 */
[----:B------:R1:W-:Y:S04]  /*a9d0*/  STL [R1+0x360], R0 ;  /* 0x0003600001007387 */ /* 0x0003e80000100800 */
[----:B0-----:R-:W4:Y:S04]  /*a9e0*/  LDL.LU R2, [R1+0x70] ;  /* 0x0000700001027983 */ /* 0x001f280000300800 */
        /* <DEDUP_REMOVED lines=9> */
[----:B-1----:R-:W4:Y:S04]  /*aa80*/  LDL.LU R0, [R1+0x48] ;  /* 0x0000480001007983 */ /* 0x002f280000300800 */
[----:B------:R-:W4:Y:S04]  /*aa90*/  LDL.LU R4, [R1+0x44] ;  /* 0x0000440001047983 */ /* 0x000f280000300800 */
[----:B------:R-:W4:Y:S04]  /*aaa0*/  LDL.LU R5, [R1+0x3c] ;  /* 0x00003c0001057983 */ /* 0x000f280000300800 */
[----:B------:R-:W4:Y:S04]  /*aab0*/  LDL.LU R8, [R1+0x38] ;  /* 0x0000380001087983 */ /* 0x000f280000300800 */
[----:B------:R-:W4:Y:S04]  /*aac0*/  LDL.LU R9, [R1+0x34] ;  /* 0x0000340001097983 */ /* 0x000f280000300800 */
[----:B------:R-:W4:Y:S04]  /*aad0*/  LDL.LU R19, [R1+0x30] ;  /* 0x0000300001137983 */ /* 0x000f280000300800 */
[----:B------:R-:W4:Y:S04]  /*aae0*/  LDL.LU R7, [R1+0x2c] ;  /* 0x00002c0001077983 */ /* 0x000f280000300800 */
[----:B------:R-:W4:Y:S01]  /*aaf0*/  LDL.LU R16, [R1+0x28] ;  /* 0x0000280001107983 */ /* 0x000f220000300800 */
[----:B------:R-:W-:-:S05]  /*ab00*/  IMAD R15, R15, UR4, RZ ;  /* 0x000000040f0f7c24 */ /* 0x000fca000f8e02ff */
[----:B------:R0:W-:Y:S04]  /*ab10*/  STL [R1+0x364], R15 ;  /* 0x0003640f01007387 */ /* 0x0001e80000100800 */
[----:B------:R-:W4:Y:S01]  /*ab20*/  LDL.LU R17, [R1+0x24] ;  /* 0x0000240001117983 */ /* 0x000f220000300800 */
[----:B------:R-:W-:Y:S02]  /*ab30*/  IMAD R25, R25, UR4, RZ ;  /* 0x0000000419197c24 */ /* 0x000fe4000f8e02ff */
[----:B0-----:R-:W-:-:S03]  /*ab40*/  IMAD R15, R10, UR4, RZ ;  /* 0x000000040a0f7c24 */ /* 0x001fc6000f8e02ff */
[----:B------:R-:W-:Y:S04]  /*ab50*/  STL [R1+0x368], R25 ;  /* 0x0003681901007387 */ /* 0x000fe80000100800 */
[----:B------:R0:W-:Y:S01]  /*ab60*/  STL [R1+0x36c], R15 ;  /* 0x00036c0f01007387 */ /* 0x0001e20000100800 */
[----:B------:R-:W-:-:S03]  /*ab70*/  IMAD R10, R14, UR4, RZ ;  /* 0x000000040e0a7c24 */ /* 0x000fc6000f8e02ff */
[----:B0-----:R-:W4:Y:S04]  /*ab80*/  LDL.LU R15, [R1+0x20] ;  /* 0x00002000010f7983 */ /* 0x001f280000300800 */
[----:B------:R0:W-:Y:S01]  /*ab90*/  STL [R1+0x370], R10 ;  /* 0x0003700a01007387 */ /* 0x0001e20000100800 */
[----:B-----5:R-:W-:-:S03]  /*aba0*/  IMAD R11, R11, UR4, RZ ;  /* 0x000000040b0b7c24 */ /* 0x020fc6000f8e02ff */
[----:B------:R-:W5:Y:S04]  /*abb0*/  LDL.LU R25, [R1+0x1c] ;  /* 0x00001c0001197983 */ /* 0x000f680000300800 */
[----:B0-----:R-:W5:Y:S04]  /*abc0*/  LDL.LU R10, [R1+0x18] ;  /* 0x00001800010a7983 */ /* 0x001f680000300800 */
[----:B------:R0:W-:Y:S04]  /*abd0*/  STL [R1+0x374], R11 ;  /* 0x0003740b01007387 */ /* 0x0001e80000100800 */
[----:B------:R-:W5:Y:S04]  /*abe0*/  LDL.LU R14, [R1+0x14] ;  /* 0x00001400010e7983 */ /* 0x000f680000300800 */
[----:B0-----:R-:W5:Y:S01]  /*abf0*/  LDL.LU R11, [R1+0x10] ;  /* 0x00001000010b7983 */ /* 0x001f620000300800 */
[----:B--2---:R-:W-:-:S05]  /*ac00*/  IMAD R3, R3, UR4, RZ ;  /* 0x0000000403037c24 */ /* 0x004fca000f8e02ff */
[----:B------:R0:W-:Y:S01]  /*ac10*/  STL [R1+0x270], R3 ;  /* 0x0002700301007387 */ /* 0x0001e20000100800 */
[----:B---3--:R-:W-:-:S03]  /*ac20*/  IMAD R6, R6, UR4, RZ ;  /* 0x0000000406067c24 */ /* 0x008fc6000f8e02ff */
[----:B0-----:R-:W2:Y:S01]  /*ac30*/  LDL.LU R3, [R1+0xd8c] ;  /* 0x000d8c0001037983 */ /* 0x001ea20000300800 */
[----:B----4-:R-:W-:-:S03]  /*ac40*/  IMAD R2, R2, UR4, RZ ;  /* 0x0000000402027c24 */ /* 0x010fc6000f8e02ff */
[----:B------:R0:W-:Y:S01]  /*ac50*/  STL [R1+0x25c], R6 ;  /* 0x00025c0601007387 */ /* 0x0001e20000100800 */
[----:B------:R-:W-:Y:S02]  /*ac60*/  IMAD R12, R12, UR4, RZ ;  /* 0x000000040c0c7c24 */ /* 0x000fe4000f8e02ff */
[----:B------:R-:W-:Y:S01]  /*ac70*/  IMAD R13, R13, UR4, RZ ;  /* 0x000000040d0d7c24 */ /* 0x000fe2000f8e02ff */
[----:B0-----:R-:W3:Y:S01]  /*ac80*/  LDL.LU R6, [R1+0xd88] ;  /* 0x000d880001067983 */ /* 0x001ee20000300800 */
[----:B------:R-:W-:-:S03]  /*ac90*/  IMAD R26, R26, UR4, RZ ;  /* 0x000000041a1a7c24 */ /* 0x000fc6000f8e02ff */
[----:B------:R0:W-:Y:S01]  /*aca0*/  STL [R1+0x258], R2 ;  /* 0x0002580201007387 */ /* 0x0001e20000100800 */
[----:B------:R-:W-:Y:S02]  /*acb0*/  IMAD R21, R21, UR4, RZ ;  /* 0x0000000415157c24 */ /* 0x000fe4000f8e02ff */
[----:B------:R-:W-:Y:S01]  /*acc0*/  IMAD R22, R22, UR4, RZ ;  /* 0x0000000416167c24 */ /* 0x000fe2000f8e02ff */
[----:B0-----:R-:W4:Y:S04]  /*acd0*/  LDL.LU R2, [R1+0xd84] ;  /* 0x000d840001027983 */ /* 0x001f280000300800 */
[----:B------:R0:W-:Y:S01]  /*ace0*/  STL [R1+0x234], R12 ;  /* 0x0002340c01007387 */ /* 0x0001e20000100800 */
[----:B------:R-:W-:Y:S02]  /*acf0*/  IMAD R20, R20, UR4, RZ ;  /* 0x0000000414147c24 */ /* 0x000fe4000f8e02ff */
[----:B------:R-:W-:Y:S01]  /*ad00*/  IMAD R23, R23, UR4, RZ ;  /* 0x0000000417177c24 */ /* 0x000fe2000f8e02ff */
[----:B0-----:R-:W4:Y:S04]  /*ad10*/  LDL.LU R12, [R1+0xd80] ;  /* 0x000d8000010c7983 */ /* 0x001f280000300800 */
[----:B------:R0:W-:Y:S01]  /*ad20*/  STL [R1+0x230], R13 ;  /* 0x0002300d01007387 */ /* 0x0001e20000100800 */
[----:B------:R-:W-:-:S03]  /*ad30*/  IMAD R24, R24, UR4, RZ ;  /* 0x0000000418187c24 */ /* 0x000fc6000f8e02ff */
[----:B0-----:R-:W4:Y:S04]  /*ad40*/  LDL.LU R13, [R1+0xd7c] ;  /* 0x000d7c00010d7983 */ /* 0x001f280000300800 */
[----:B------:R0:W-:Y:S01]  /*ad50*/  STL [R1+0x1fc], R26 ;  /* 0x0001fc1a01007387 */ /* 0x0001e20000100800 */
[----:B------:R-:W-:-:S03]  /*ad60*/  IMAD R28, R28, UR4, RZ ;  /* 0x000000041c1c7c24 */ /* 0x000fc6000f8e02ff */
[----:B0-----:R-:W2:Y:S04]  /*ad70*/  LDL.LU R26, [R1+0xd78] ;  /* 0x000d7800011a7983 */ /* 0x001ea80000300800 */
[----:B------:R0:W-:Y:S04]  /*ad80*/  STL [R1+0x1f8], R21 ;  /* 0x0001f81501007387 */ /* 0x0001e80000100800 */
[----:B0-----:R-:W3:Y:S04]  /*ad90*/  LDL.LU R21, [R1+0xd74] ;  /* 0x000d740001157983 */ /* 0x001ee80000300800 */
[----:B------:R0:W-:Y:S04]  /*ada0*/  STL [R1+0x1f0], R22 ;  /* 0x0001f01601007387 */ /* 0x0001e80000100800 */
[----:B0-----:R-:W4:Y:S04]  /*adb0*/  LDL.LU R22, [R1+0xd70] ;  /* 0x000d700001167983 */ /* 0x001f280000300800 */
[----:B------:R0:W-:Y:S04]  /*adc0*/  STL [R1+0x1dc], R20 ;  /* 0x0001dc1401007387 */ /* 0x0001e80000100800 */
[----:B0-----:R-:W2:Y:S04]  /*add0*/  LDL.LU R20, [R1+0xd6c] ;  /* 0x000d6c0001147983 */ /* 0x001ea80000300800 */
[----:B------:R0:W-:Y:S04]  /*ade0*/  STL [R1+0x1d8], R23 ;  /* 0x0001d81701007387 */ /* 0x0001e80000100800 */
[----:B0-----:R-:W3:Y:S04]  /*adf0*/  LDL.LU R23, [R1+0xd68] ;  /* 0x000d680001177983 */ /* 0x001ee80000300800 */
[----:B------:R0:W-:Y:S04]  /*ae00*/  STL [R1+0x1b4], R24 ;  /* 0x0001b41801007387 */ /* 0x0001e80000100800 */
[----:B0-----:R-:W4:Y:S04]  /*ae10*/  LDL.LU R24, [R1+0xd64] ;  /* 0x000d640001187983 */ /* 0x001f280000300800 */
[----:B------:R0:W-:Y:S04]  /*ae20*/  STL [R1+0x1b0], R28 ;  /* 0x0001b01c01007387 */ /* 0x0001e80000100800 */
[----:B0-----:R-:W2:Y:S01]  /*ae30*/  LDL.LU R28, [R1+0xd60] ;  /* 0x000d6000011c7983 */ /* 0x001ea20000300800 */
[----:B------:R-:W-:-:S02]  /*ae40*/  IMAD R0, R0, UR4, RZ ;  /* 0x0000000400007c24 */ /* 0x000fc4000f8e02ff */
[----:B------:R-:W-:-:S03]  /*ae50*/  IMAD R4, R4, UR4, RZ ;  /* 0x0000000404047c24 */ /* 0x000fc6000f8e02ff */
[----:B------:R0:W-:Y:S01]  /*ae60*/  STL [R1+0x18c], R0 ;  /* 0x00018c0001007387 */ /* 0x0001e20000100800 */
[----:B------:R-:W-:Y:S02]  /*ae70*/  IMAD R8, R8, UR4, RZ ;  /* 0x0000000408087c24 */ /* 0x000fe4000f8e02ff */
[----:B------:R-:W-:Y:S01]  /*ae80*/  IMAD R9, R9, UR4, RZ ;  /* 0x0000000409097c24 */ /* 0x000fe2000f8e02ff */
[----:B------:R-:W-:Y:S01]  /*ae90*/  STL [R1+0x180], R4 ;  /* 0x0001800401007387 */ /* 0x000fe20000100800 */
[----:B0-----:R-:W-:-:S05]  /*aea0*/  IMAD R0, R5, UR4, RZ ;  /* 0x0000000405007c24 */ /* 0x001fca000f8e02ff */
[----:B------:R0:W-:Y:S01]  /*aeb0*/  STL [R1+0x15c], R0 ;  /* 0x00015c0001007387 */ /* 0x0001e20000100800 */
[----:B------:R-:W-:-:S03]  /*aec0*/  IMAD R19, R19, UR4, RZ ;  /* 0x0000000413137c24 */ /* 0x000fc6000f8e02ff */
[----:B------:R-:W-:Y:S01]  /*aed0*/  STL [R1+0x158], R8 ;  /* 0x0001580801007387 */ /* 0x000fe20000100800 */
[----:B0-----:R-:W-:-:S03]  /*aee0*/  IMAD R0, R16, UR4, RZ ;  /* 0x0000000410007c24 */ /* 0x001fc6000f8e02ff */
[----:B------:R-:W-:Y:S04]  /*aef0*/  STL [R1+0x144], R9 ;  /* 0x0001440901007387 */ /* 0x000fe80000100800 */
[----:B------:R-:W-:Y:S04]  /*af00*/  STL.64 [R1+0xd20], R8 ;  /* 0x000d200801007387 */ /* 0x000fe80000100a00 */
[----:B------:R0:W-:Y:S01]  /*af10*/  STL [R1+0x118], R0 ;  /* 0x0001180001007387 */ /* 0x0001e20000100800 */
[----:B------:R-:W-:Y:S02]  /*af20*/  IMAD R7, R7, UR4, RZ ;  /* 0x0000000407077c24 */ /* 0x000fe4000f8e02ff */
[----:B------:R-:W-:Y:S01]  /*af30*/  IMAD R4, R15, UR4, RZ ;  /* 0x000000040f047c24 */ /* 0x000fe2000f8e02ff */
[----:B------:R-:W-:Y:S01]  /*af40*/  STL [R1+0x140], R19 ;  /* 0x0001401301007387 */ /* 0x000fe20000100800 */
[----:B0-----:R-:W-:-:S02]  /*af50*/  IMAD R0, R17, UR4, RZ ;  /* 0x0000000411007c24 */ /* 0x001fc4000f8e02ff */
[----:B-----5:R-:W-:-:S03]  /*af60*/  IMAD R5, R10, UR4, RZ ;  /* 0x000000040a057c24 */ /* 0x020fc6000f8e02ff */
[----:B------:R0:W-:Y:S04]  /*af70*/  STL [R1+0xf4], R0 ;  /* 0x0000f40001007387 */ /* 0x0001e80000100800 */
[----:B------:R-:W-:Y:S01]  /*af80*/  STL [R1+0x11c], R7 ;  /* 0x00011c0701007387 */ /* 0x000fe20000100800 */
[----:B0-----:R-:W-:-:S03]  /*af90*/  IMAD R0, R25, UR4, RZ ;  /* 0x0000000419007c24 */ /* 0x001fc6000f8e02ff */
[----:B------:R0:W-:Y:S04]  /*afa0*/  STL [R1+0xf0], R4 ;  /* 0x0000f00401007387 */ /* 0x0001e80000100800 */
[----:B------:R1:W-:Y:S01]  /*afb0*/  STL [R1+0xcc], R0 ;  /* 0x0000cc0001007387 */ /* 0x0003e20000100800 */
[----:B0-----:R-:W-:-:S03]  /*afc0*/  IMAD R4, R14, UR4, RZ ;  /* 0x000000040e047c24 */ /* 0x001fc6000f8e02ff */
[----:B------:R-:W-:Y:S01]  /*afd0*/  STL [R1+0xc8], R5 ;  /* 0x0000c80501007387 */ /* 0x000fe20000100800 */
[----:B-1----:R-:W-:-:S03]  /*afe0*/  IMAD R0, R11, UR4, RZ ;  /* 0x000000040b007c24 */ /* 0x002fc6000f8e02ff */
[----:B------:R-:W-:Y:S04]  /*aff0*/  STL [R1+0xb4], R4 ;  /* 0x0000b40401007387 */ /* 0x000fe80000100800 */
[----:B------:R3:W-:Y:S02]  /*b000*/  STL [R1+0xb0], R0 ;  /* 0x0000b00001007387 */ /* 0x0007e40000100800 */
[----:B---3--:R-:W-:Y:S02]  /*b010*/  IMAD R0, R23, UR4, RZ ;  /* 0x0000000417007c24 */ /* 0x008fe4000f8e02ff */
[----:B----4-:R-:W-:Y:S02]  /*b020*/  IMAD R4, R24, UR4, RZ ;  /* 0x0000000418047c24 */ /* 0x010fe4000f8e02ff */
[----:B--2---:R-:W-:-:S05]  /*b030*/  IMAD R5, R28, UR4, RZ ;  /* 0x000000041c057c24 */ /* 0x004fca000f8e02ff */
[----:B------:R0:W-:Y:S04]  /*b040*/  STL [R1+0x8c], R5 ;  /* 0x00008c0501007387 */ /* 0x0001e80000100800 */
[----:B------:R1:W-:Y:S01]  /*b050*/  STL [R1+0x88], R4 ;  /* 0x0000880401007387 */ /* 0x0003e20000100800 */
[----:B0-----:R-:W-:-:S03]  /*b060*/  IMAD R5, R20, UR4, RZ ;  /* 0x0000000414057c24 */ /* 0x001fc6000f8e02ff */
[----:B------:R0:W-:Y:S01]  /*b070*/  STL [R1+0x64], R0 ;  /* 0x0000640001007387 */ /* 0x0001e20000100800 */
[----:B-1----:R-:W-:-:S03]  /*b080*/  IMAD R4, R22, UR4, RZ ;  /* 0x0000000416047c24 */ /* 0x002fc6000f8e02ff */
[----:B------:R-:W-:Y:S04]  /*b090*/  STL [R1+0x60], R5 ;  /* 0x0000600501007387 */ /* 0x000fe80000100800 */
[----:B------:R-:W2:Y:S01]  /*b0a0*/  LDL R22, [R1+0x1ac] ;  /* 0x0001ac0001167983 */ /* 0x000ea20000100800 */
[----:B0-----:R-:W-:-:S03]  /*b0b0*/  IMAD R0, R21, UR4, RZ ;  /* 0x0000000415007c24 */ /* 0x001fc6000f8e02ff */
[----:B------:R-:W-:Y:S04]  /*b0c0*/  STL [R1+0x3c], R4 ;  /* 0x00003c0401007387 */ /* 0x000fe80000100800 */
[----:B------:R-:W3:Y:S04]  /*b0d0*/  LDL R23, [R1+0x1a8] ;  /* 0x0001a80001177983 */ /* 0x000ee80000100800 */
[----:B------:R0:W-:Y:S04]  /*b0e0*/  STL [R1+0x38], R0 ;  /* 0x0000380001007387 */ /* 0x0001e80000100800 */
[----:B------:R-:W4:Y:S04]  /*b0f0*/  LDL R8, [R1+0x254] ;  /* 0x0002540001087983 */ /* 0x000f280000100800 */
[----:B------:R-:W5:Y:S01]  /*b100*/  LDL R9, [R1+0x268] ;  /* 0x0002680001097983 */ /* 0x000f620000100800 */
[----:B0-----:R-:W-:-:S03]  /*b110*/  IMAD R0, R26, UR4, RZ ;  /* 0x000000041a007c24 */ /* 0x001fc6000f8e02ff */
[----:B------:R-:W2:Y:S01]  /*b120*/  LDL.LU R26, [R1] ;  /* 0x00000000011a7983 */ /* 0x000ea20000300800 */
[----:B------:R-:W-:-:S04]  /*b130*/  IMAD.WIDE R14, R2, 0x2, R12 ;  /* 0x00000002020e7825 */ /* 0x000fc800078e020c */
[--C-:B------:R-:W-:Y:S01]  /*b140*/  IMAD.WIDE R10, R6, 0x2, R12.reuse ;  /* 0x00000002060a7825 */ /* 0x100fe200078e020c */
[----:B------:R0:W-:Y:S03]  /*b150*/  STL.64 [R1+0xc30], R14 ;  /* 0x000c300e01007387 */ /* 0x0001e60000100a00 */
[----:B------:R-:W-:-:S04]  /*b160*/  IMAD.WIDE R4, R3, 0x2, R12 ;  /* 0x0000000203047825 */ /* 0x000fc800078e020c */
[----:B------:R-:W-:Y:S01]  /*b170*/  IMAD R27, R27, UR4, RZ ;  /* 0x000000041b1b7c24 */ /* 0x000fe2000f8e02ff */
[----:B0-----:R-:W3:Y:S04]  /*b180*/  LDL R14, [R1+0x1c4] ;  /* 0x0001c400010e7983 */ /* 0x001ee80000100800 */
[----:B------:R-:W4:Y:S04]  /*b190*/  LDL R15, [R1+0x1c0] ;  /* 0x0001c000010f7983 */ /* 0x000f280000100800 */
[----:B------:R0:W-:Y:S01]  /*b1a0*/  STL.64 [R1+0xd28], R6 ;  /* 0x000d280601007387 */ /* 0x0001e20000100a00 */
[----:B------:R-:W-:-:S04]  /*b1b0*/  IMAD.WIDE R16, R18, 0x2, R12 ;  /* 0x0000000212107825 */ /* 0x000fc800078e020c */
[--C-:B------:R-:W-:Y:S01]  /*b1c0*/  IMAD.WIDE R20, R27, 0x2, R12.reuse ;  /* 0x000000021b147825 */ /* 0x100fe200078e020c */
[----:B0-----:R-:W5:Y:S04]  /*b1d0*/  LDL R6, [R1+0x21c] ;  /* 0x00021c0001067983 */ /* 0x001f680000100800 */
[----:B------:R-:W3:Y:S04]  /*b1e0*/  LDL R7, [R1+0x228] ;  /* 0x0002280001077983 */ /* 0x000ee80000100800 */
[----:B------:R0:W-:Y:S04]  /*b1f0*/  STL.64 [R1+0xc38], R10 ;  /* 0x000c380a01007387 */ /* 0x0001e80000100a00 */
[----:B0-----:R-:W4:Y:S04]  /*b200*/  LDL R10, [R1+0x244] ;  /* 0x00024400010a7983 */ /* 0x001f280000100800 */
[----:B------:R-:W4:Y:S04]  /*b210*/  LDL R11, [R1+0x250] ;  /* 0x00025000010b7983 */ /* 0x000f280000100800 */
[----:B------:R0:W-:Y:S04]  /*b220*/  STL.64 [R1+0xd30], R2 ;  /* 0x000d300201007387 */ /* 0x0001e80000100a00 */
[----:B0-----:R-:W4:Y:S04]  /*b230*/  LDL R2, [R1+0x22c] ;  /* 0x00022c0001027983 */ /* 0x001f280000100800 */
[----:B------:R-:W4:Y:S04]  /*b240*/  LDL R3, [R1+0x240] ;  /* 0x0002400001037983 */ /* 0x000f280000100800 */
[----:B------:R0:W-:Y:S04]  /*b250*/  STL.64 [R1+0xc40], R4 ;  /* 0x000c400401007387 */ /* 0x0001e80000100a00 */
[----:B0-----:R-:W5:Y:S04]  /*b260*/  LDL R4, [R1+0x1d4] ;  /* 0x0001d40001047983 */ /* 0x001f680000100800 */
[----:B------:R-:W3:Y:S04]  /*b270*/  LDL R5, [R1+0x1d0] ;  /* 0x0001d00001057983 */ /* 0x000ee80000100800 */
[----:B------:R0:W-:Y:S04]  /*b280*/  STL.64 [R1+0xd38], R18 ;  /* 0x000d381201007387 */ /* 0x0001e80000100a00 */
[----:B0-----:R-:W4:Y:S04]  /*b290*/  LDL R18, [R1+0x20c] ;  /* 0x00020c0001127983 */ /* 0x001f280000100800 */
[----:B------:R-:W5:Y:S04]  /*b2a0*/  LDL R19, [R1+0x218] ;  /* 0x0002180001137983 */ /* 0x000f680000100800 */
[----:B------:R0:W-:Y:S04]  /*b2b0*/  STL.64 [R1+0xc48], R16 ;  /* 0x000c481001007387 */ /* 0x0001e80000100a00 */
[----:B0-----:R-:W3:Y:S04]  /*b2c0*/  LDL R16, [R1+0x1ec] ;  /* 0x0001ec0001107983 */ /* 0x001ee80000100800 */
[----:B------:R-:W4:Y:S04]  /*b2d0*/  LDL R17, [R1+0x208] ;  /* 0x0002080001117983 */ /* 0x000f280000100800 */
[----:B------:R0:W-:Y:S04]  /*b2e0*/  STL.64 [R1+0xc50], R20 ;  /* 0x000c501401007387 */ /* 0x0001e80000100a00 */
[----:B0-----:R-:W5:Y:S04]  /*b2f0*/  LDL R20, [R1+0x198] ;  /* 0x0001980001147983 */ /* 0x001f680000100800 */
[----:B------:R-:W3:Y:S01]  /*b300*/  LDL R21, [R1+0x1e8] ;  /* 0x0001e80001157983 */ /* 0x000ee20000100800 */
[----:B--2---:R-:W-:-:S03]  /*b310*/  IMAD.WIDE R24, R26, 0x2, R12 ;  /* 0x000000021a187825 */ /* 0x004fc600078e020c */
[----:B------:R0:W-:Y:S04]  /*b320*/  STL.64 [R1+0xd40], R26 ;  /* 0x000d401a01007387 */ /* 0x0001e80000100a00 */
[----:B0-----:R-:W2:Y:S04]  /*b330*/  LDL R26, [R1+0x84] ;  /* 0x00008400011a7983 */ /* 0x001ea80000100800 */
[----:B------:R-:W4:Y:S04]  /*b340*/  LDL R27, [R1+0x168] ;  /* 0x00016800011b7983 */ /* 0x000f280000100800 */
[----:B------:R0:W-:Y:S04]  /*b350*/  STL.64 [R1+0xc58], R24 ;  /* 0x000c581801007387 */ /* 0x0001e80000100a00 */
[----:B0-----:R-:W5:Y:S01]  /*b360*/  LDL R25, [R1+0x74] ;  /* 0x0000740001197983 */ /* 0x001f620000100800 */
[----:B------:R-:W-:-:S05]  /*b370*/  IMAD.WIDE R28, R29, 0x2, R12 ;  /* 0x000000021d1c7825 */ /* 0x000fca00078e020c */
[----:B------:R5:W-:Y:S02]  /*b380*/  STL.64 [R1+0xc60], R28 ;  /* 0x000c601c01007387 */ /* 0x000be40000100a00 */
[----:B-----5:R-:W-:-:S04]  /*b390*/  IMAD.WIDE R28, R25, 0x2, R12 ;  /* 0x00000002191c7825 */ /* 0x020fc800078e020c */
[--C-:B--2---:R-:W-:Y:S01]  /*b3a0*/  IMAD.WIDE R24, R26, 0x2, R12.reuse ;  /* 0x000000021a187825 */ /* 0x104fe200078e020c */
[----:B------:R4:W-:Y:S04]  /*b3b0*/  STL.64 [R1+0x8], R28 ;  /* 0x0000081c01007387 */ /* 0x0009e80000100a00 */
[----:B------:R0:W-:Y:S01]  /*b3c0*/  STL.64 [R1+0x18], R24 ;  /* 0x0000181801007387 */ /* 0x0001e20000100a00 */
[----:B----4-:R-:W-:-:S04]  /*b3d0*/  IMAD.WIDE R28, R27, 0x2, R12 ;  /* 0x000000021b1c7825 */ /* 0x010fc800078e020c */
[--C-:B0-----:R-:W-:Y:S01]  /*b3e0*/  IMAD.WIDE R24, R20, 0x2, R12.reuse ;  /* 0x0000000214187825 */ /* 0x101fe200078e020c */
[----:B------:R-:W-:Y:S03]  /*b3f0*/  STL.64 [R1+0x28], R28 ;  /* 0x0000281c01007387 */ /* 0x000fe60000100a00 */
[--C-:B---3--:R-:W-:Y:S01]  /*b400*/  IMAD.WIDE R26, R21, 0x2, R12.reuse ;  /* 0x00000002151a7825 */ /* 0x108fe200078e020c */
[----:B------:R0:W-:Y:S03]  /*b410*/  STL.64 [R1+0x40], R24 ;  /* 0x0000401801007387 */ /* 0x0001e60000100a00 */
[--C-:B------:R-:W-:Y:S01]  /*b420*/  IMAD.WIDE R20, R16, 0x2, R12.reuse ;  /* 0x0000000210147825 */ /* 0x100fe200078e020c */
[----:B------:R-:W-:Y:S04]  /*b430*/  STL.64 [R1+0x50], R26 ;  /* 0x0000501a01007387 */ /* 0x000fe80000100a00 */
[----:B------:R1:W-:Y:S01]  /*b440*/  STL.64 [R1+0x68], R20 ;  /* 0x0000681401007387 */ /* 0x0003e20000100a00 */
[----:B0-----:R-:W-:-:S04]  /*b450*/  IMAD.WIDE R24, R17, 0x2, R12 ;  /* 0x0000000211187825 */ /* 0x001fc800078e020c */
[--C-:B------:R-:W-:Y:S01]  /*b460*/  IMAD.WIDE R16, R18, 0x2, R12.reuse ;  /* 0x0000000212107825 */ /* 0x100fe200078e020c */
[----:B------:R-:W-:Y:S03]  /*b470*/  STL.64 [R1+0x78], R24 ;  /* 0x0000781801007387 */ /* 0x000fe60000100a00 */
[--C-:B-1----:R-:W-:Y:S01]  /*b480*/  IMAD.WIDE R20, R19, 0x2, R12.reuse ;  /* 0x0000000213147825 */ /* 0x102fe200078e020c */
[----:B------:R0:W-:Y:S03]  /*b490*/  STL.64 [R1+0x90], R16 ;  /* 0x0000901001007387 */ /* 0x0001e60000100a00 */
[--C-:B------:R-:W-:Y:S01]  /*b4a0*/  IMAD.WIDE R18, R4, 0x2, R12.reuse ;  /* 0x0000000204127825 */ /* 0x100fe200078e020c */
[----:B------:R-:W-:Y:S04]  /*b4b0*/  STL.64 [R1+0xa0], R20 ;  /* 0x0000a01401007387 */ /* 0x000fe80000100a00 */
[----:B------:R-:W-:Y:S01]  /*b4c0*/  STL.64 [R1+0xb8], R18 ;  /* 0x0000b81201007387 */ /* 0x000fe20000100a00 */
[----:B0-----:R-:W-:-:S04]  /*b4d0*/  IMAD.WIDE R16, R5, 0x2, R12 ;  /* 0x0000000205107825 */ /* 0x001fc800078e020c */
[--C-:B------:R-:W-:Y:S01]  /*b4e0*/  IMAD.WIDE R4, R6, 0x2, R12.reuse ;  /* 0x0000000206047825 */ /* 0x100fe200078e020c */
[----:B------:R0:W-:Y:S03]  /*b4f0*/  STL.64 [R1+0xd0], R16 ;  /* 0x0000d01001007387 */ /* 0x0001e60000100a00 */
[--C-:B------:R-:W-:Y:S01]  /*b500*/  IMAD.WIDE R6, R7, 0x2, R12.reuse ;  /* 0x0000000207067825 */ /* 0x100fe200078e020c */
[----:B------:R1:W-:Y:S04]  /*b510*/  STL.64 [R1+0xe0], R4 ;  /* 0x0000e00401007387 */ /* 0x0003e80000100a00 */
[----:B------:R2:W-:Y:S01]  /*b520*/  STL.64 [R1+0xf8], R6 ;  /* 0x0000f80601007387 */ /* 0x0005e20000100a00 */
[----:B0-----:R-:W-:-:S04]  /*b530*/  IMAD.WIDE R16, R14, 0x2, R12 ;  /* 0x000000020e107825 */ /* 0x001fc800078e020c */
[--C-:B-1----:R-:W-:Y:S01]  /*b540*/  IMAD.WIDE R4, R15, 0x2, R12.reuse ;  /* 0x000000020f047825 */ /* 0x102fe200078e020c */
[----:B--2---:R-:W2:Y:S04]  /*b550*/  LDL R6, [R1+0x26c] ;  /* 0x00026c0001067983 */ /* 0x004ea80000100800 */
[----:B------:R0:W-:Y:S04]  /*b560*/  STL.64 [R1+0x108], R16 ;  /* 0x0001081001007387 */ /* 0x0001e80000100a00 */
[----:B------:R-:W3:Y:S04]  /*b570*/  LDL R7, [R1+0x274] ;  /* 0x0002740001077983 */ /* 0x000ee80000100800 */
[----:B------:R1:W-:Y:S04]  /*b580*/  STL.64 [R1+0x120], R4 ;  /* 0x0001200401007387 */ /* 0x0003e80000100a00 */
[----:B------:R-:W4:Y:S01]  /*b590*/  LDL R14, [R1+0x280] ;  /* 0x00028000010e7983 */ /* 0x000f220000100800 */
[----:B0-----:R-:W-:-:S03]  /*b5a0*/  IMAD.WIDE R16, R10, 0x2, R12 ;  /* 0x000000020a107825 */ /* 0x001fc600078e020c */
[----:B------:R-:W5:Y:S01]  /*b5b0*/  LDL R15, [R1+0x284] ;  /* 0x00028400010f7983 */ /* 0x000f620000100800 */
[----:B-1----:R-:W-:-:S04]  /*b5c0*/  IMAD.WIDE R4, R2, 0x2, R12 ;  /* 0x0000000202047825 */ /* 0x002fc800078e020c */
[--C-:B------:R-:W-:Y:S01]  /*b5d0*/  IMAD.WIDE R2, R3, 0x2, R12.reuse ;  /* 0x0000000203027825 */ /* 0x100fe200078e020c */
[----:B------:R0:W-:Y:S04]  /*b5e0*/  STL.64 [R1+0x130], R4 ;  /* 0x0001300401007387 */ /* 0x0001e80000100a00 */
[----:B------:R1:W-:Y:S04]  /*b5f0*/  STL.64 [R1+0x148], R2 ;  /* 0x0001480201007387 */ /* 0x0003e80000100a00 */
[----:B------:R-:W-:Y:S01]  /*b600*/  STL.64 [R1+0x160], R16 ;  /* 0x0001601001007387 */ /* 0x000fe20000100a00 */
[----:B0-----:R-:W-:-:S04]  /*b610*/  IMAD.WIDE R4, R11, 0x2, R12 ;  /* 0x000000020b047825 */ /* 0x001fc800078e020c */
[--C-:B-1----:R-:W-:Y:S01]  /*b620*/  IMAD.WIDE R2, R22, 0x2, R12.reuse ;  /* 0x0000000216027825 */ /* 0x102fe200078e020c */
[----:B------:R0:W-:Y:S03]  /*b630*/  STL.64 [R1+0x170], R4 ;  /* 0x0001700401007387 */ /* 0x0001e60000100a00 */
[--C-:B------:R-:W-:Y:S01]  /*b640*/  IMAD.WIDE R10, R23, 0x2, R12.reuse ;  /* 0x00000002170a7825 */ /* 0x100fe200078e020c */
[----:B------:R1:W-:Y:S04]  /*b650*/  STL.64 [R1+0x190], R2 ;  /* 0x0001900201007387 */ /* 0x0003e80000100a00 */
[----:B------:R-:W-:Y:S01]  /*b660*/  STL.64 [R1+0x1a0], R10 ;  /* 0x0001a00a01007387 */ /* 0x000fe20000100a00 */
[----:B0-----:R-:W-:-:S03]  /*b670*/  IMAD.WIDE R4, R8, 0x2, R12 ;  /* 0x0000000208047825 */ /* 0x001fc600078e020c */
[----:B------:R-:W3:Y:S04]  /*b680*/  LDL R28, [R1+0x28c] ;  /* 0x00028c00011c7983 */ /* 0x000ee80000100800 */
[----:B------:R-:W-:Y:S04]  /*b690*/  STL.64 [R1+0x1b8], R4 ;  /* 0x0001b80401007387 */ /* 0x000fe80000100a00 */
[----:B------:R-:W2:Y:S01]  /*b6a0*/  LDL R29, [R1+0x290] ;  /* 0x00029000011d7983 */ /* 0x000ea20000100800 */
[----:B-1----:R-:W-:-:S05]  /*b6b0*/  IMAD.WIDE R2, R9, 0x2, R12 ;  /* 0x0000000209027825 */ /* 0x002fca00078e020c */
[----:B------:R-:W-:Y:S04]  /*b6c0*/  STL.64 [R1+0x1c8], R2 ;  /* 0x0001c80201007387 */ /* 0x000fe80000100a00 */
[----:B--2---:R0:W-:Y:S04]  /*b6d0*/  STL [R1+0xd58], R29 ;  /* 0x000d581d01007387 */ /* 0x0041e80000100800 */
[----:B0-----:R-:W2:Y:S01]  /*b6e0*/  LDL R29, [R1+0x288] ;  /* 0x00028800011d7983 */ /* 0x001ea20000100800 */
[----:B------:R-:W-:-:S03]  /*b6f0*/  IMAD.WIDE R2, R6, 0x2, R12 ;  /* 0x0000000206027825 */ /* 0x000fc600078e020c */
[----:B---3--:R-:W-:Y:S01]  /*b700*/  STL [R1+0xd5c], R28 ;  /* 0x000d5c1c01007387 */ /* 0x008fe20000100800 */
[----:B------:R-:W-:-:S03]  /*b710*/  IMAD.WIDE R4, R7, 0x2, R12 ;  /* 0x0000000207047825 */ /* 0x000fc600078e020c */
[----:B------:R-:W3:Y:S01]  /*b720*/  LDL R24, [R1+0x294] ;  /* 0x0002940001187983 */ /* 0x000ee20000100800 */
[----:B----4-:R-:W-:-:S03]  /*b730*/  IMAD.WIDE R6, R14, 0x2, R12 ;  /* 0x000000020e067825 */ /* 0x010fc600078e020c */
[----:B------:R-:W4:Y:S04]  /*b740*/  LDL R25, [R1+0x298] ;  /* 0x0002980001197983 */ /* 0x000f280000100800 */
        /* <DEDUP_REMOVED lines=12> */
[----:B------:R5:W-:Y:S04]  /*b810*/  STL.64 [R1+0x1e0], R2 ;  /* 0x0001e00201007387 */ /* 0x000be80000100a00 */
[----:B------:R0:W-:Y:S01]  /*b820*/  STL.64 [R1+0x200], R4 ;  /* 0x0002000401007387 */ /* 0x0001e20000100a00 */
[----:B-----5:R-:W-:-:S03]  /*b830*/  IMAD.WIDE R2, R15, 0x2, R12 ;  /* 0x000000020f027825 */ /* 0x020fc600078e020c */
[----:B0-----:R-:W5:Y:S04]  /*b840*/  LDL R4, [R1+0x2cc] ;  /* 0x0002cc0001047983 */ /* 0x001f680000100800 */
[----:B------:R-:W-:Y:S04]  /*b850*/  STL.64 [R1+0x210], R6 ;  /* 0x0002100601007387 */ /* 0x000fe80000100a00 */
[----:B------:R-:W5:Y:S04]  /*b860*/  LDL R5, [R1+0x2d0] ;  /* 0x0002d00001057983 */ /* 0x000f680000100800 */
[----:B------:R0:W-:Y:S04]  /*b870*/  STL.64 [R1+0x220], R2 ;  /* 0x0002200201007387 */ /* 0x0001e80000100a00 */
[----:B------:R-:W5:Y:S04]  /*b880*/  LDL R10, [R1+0x2dc] ;  /* 0x0002dc00010a7983 */ /* 0x000f680000100800 */
[----:B------:R-:W5:Y:S04]  /*b890*/  LDL R11, [R1+0x2e0] ;  /* 0x0002e000010b7983 */ /* 0x000f680000100800 */
[----:B0-----:R-:W5:Y:S04]  /*b8a0*/  LDL R2, [R1+0x2d4] ;  /* 0x0002d40001027983 */ /* 0x001f680000100800 */
[----:B------:R-:W5:Y:S04]  /*b8b0*/  LDL R3, [R1+0x2d8] ;  /* 0x0002d80001037983 */ /* 0x000f680000100800 */
[----:B------:R-:W5:Y:S04]  /*b8c0*/  LDL R6, [R1+0x2e4] ;  /* 0x0002e40001067983 */ /* 0x000f680000100800 */
[----:B------:R-:W5:Y:S04]  /*b8d0*/  LDL R7, [R1+0x2e8] ;  /* 0x0002e80001077983 */ /* 0x000f680000100800 */
[----:B------:R-:W5:Y:S04]  /*b8e0*/  LDL R14, [R1+0x2ec] ;  /* 0x0002ec00010e7983 */ /* 0x000f680000100800 */
[----:B------:R-:W5:Y:S01]  /*b8f0*/  LDL R15, [R1+0x2f0] ;  /* 0x0002f000010f7983 */ /* 0x000f620000100800 */
[----:B--2---:R-:W-:-:S05]  /*b900*/  IMAD.WIDE R28, R29, 0x2, R12 ;  /* 0x000000021d1c7825 */ /* 0x004fca00078e020c */
[----:B------:R0:W-:Y:S04]  /*b910*/  STL.64 [R1+0x238], R28 ;  /* 0x0002381c01007387 */ /* 0x0001e80000100a00 */
[----:B0-----:R-:W2:Y:S02]  /*b920*/  LDL.LU R28, [R1+0xd5c] ;  /* 0x000d5c00011c7983 */ /* 0x001ea40000300800 */
[----:B--2---:R-:W-:-:S05]  /*b930*/  IMAD.WIDE R28, R28, 0x2, R12 ;  /* 0x000000021c1c7825 */ /* 0x004fca00078e020c */
[----:B------:R0:W-:Y:S04]  /*b940*/  STL.64 [R1+0x248], R28 ;  /* 0x0002481c01007387 */ /* 0x0001e80000100a00 */
[----:B0-----:R-:W2:Y:S02]  /*b950*/  LDL.LU R29, [R1+0xd58] ;  /* 0x000d5800011d7983 */ /* 0x001ea40000300800 */
[----:B--2---:R-:W-:-:S05]  /*b960*/  IMAD.WIDE R28, R29, 0x2, R12 ;  /* 0x000000021d1c7825 */ /* 0x004fca00078e020c */
[----:B------:R3:W-:Y:S02]  /*b970*/  STL.64 [R1+0x260], R28 ;  /* 0x0002601c01007387 */ /* 0x0007e40000100a00 */
[----:B---3--:R-:W-:-:S05]  /*b980*/  IMAD.WIDE R28, R24, 0x2, R12 ;  /* 0x00000002181c7825 */ /* 0x008fca00078e020c */
[----:B------:R4:W-:Y:S02]  /*b990*/  STL.64 [R1+0x278], R28 ;  /* 0x0002781c01007387 */ /* 0x0009e40000100a00 */
[----:B----4-:R-:W-:-:S04]  /*b9a0*/  IMAD.WIDE R28, R25, 0x2, R12 ;  /* 0x00000002191c7825 */ /* 0x010fc800078e020c */
[--C-:B------:R-:W-:Y:S01]  /*b9b0*/  IMAD.WIDE R24, R26, 0x2, R12.reuse ;  /* 0x000000021a187825 */ /* 0x100fe200078e020c */
[----:B------:R0:W-:Y:S03]  /*b9c0*/  STL.64 [R1+0x4d8], R28 ;  /* 0x0004d81c01007387 */ /* 0x0001e60000100a00 */
[--C-:B------:R-:W-:Y:S01]  /*b9d0*/  IMAD.WIDE R26, R27, 0x2, R12.reuse ;  /* 0x000000021b1a7825 */ /* 0x100fe200078e020c */
[----:B------:R1:W-:Y:S04]  /*b9e0*/  STL.64 [R1+0x4e8], R24 ;  /* 0x0004e81801007387 */ /* 0x0003e80000100a00 */
[----:B------:R2:W-:Y:S01]  /*b9f0*/  STL.64 [R1+0x4f8], R26 ;  /* 0x0004f81a01007387 */ /* 0x0005e20000100a00 */
[----:B0-----:R-:W-:-:S04]  /*ba00*/  IMAD.WIDE R28, R20, 0x2, R12 ;  /* 0x00000002141c7825 */ /* 0x001fc800078e020c */
[--C-:B-1----:R-:W-:Y:S01]  /*ba10*/  IMAD.WIDE R24, R21, 0x2, R12.reuse ;  /* 0x0000000215187825 */ /* 0x102fe200078e020c */
[----:B------:R-:W-:Y:S03]  /*ba20*/  STL.64 [R1+0x508], R28 ;  /* 0x0005081c01007387 */ /* 0x000fe60000100a00 */
[--C-:B--2---:R-:W-:Y:S01]  /*ba30*/  IMAD.WIDE R26, R16, 0x2, R12.reuse ;  /* 0x00000002101a7825 */ /* 0x104fe200078e020c */
[----:B------:R0:W-:Y:S03]  /*ba40*/  STL.64 [R1+0x518], R24 ;  /* 0x0005181801007387 */ /* 0x0001e60000100a00 */
[--C-:B------:R-:W-:Y:S01]  /*ba50*/  IMAD.WIDE R20, R17, 0x2, R12.reuse ;  /* 0x0000000211147825 */ /* 0x100fe200078e020c */
[----:B------:R-:W-:Y:S03]  /*ba60*/  STL.64 [R1+0x528], R26 ;  /* 0x0005281a01007387 */ /* 0x000fe60000100a00 */
[--C-:B------:R-:W-:Y:S01]  /*ba70*/  IMAD.WIDE R16, R19, 0x2, R12.reuse ;  /* 0x0000000213107825 */ /* 0x100fe200078e020c */
[----:B------:R1:W-:Y:S03]  /*ba80*/  STL.64 [R1+0x538], R20 ;  /* 0x0005381401007387 */ /* 0x0003e60000100a00 */
[----:B0-----:R-:W-:-:S04]  /*ba90*/  IMAD.WIDE R24, R18, 0x2, R12 ;  /* 0x0000000212187825 */ /* 0x001fc800078e020c */
[--C-:B------:R-:W-:Y:S01]  /*baa0*/  IMAD.WIDE R18, R23, 0x2, R12.reuse ;  /* 0x0000000217127825 */ /* 0x100fe200078e020c */
[----:B------:R-:W-:Y:S03]  /*bab0*/  STL.64 [R1+0x548], R24 ;  /* 0x0005481801007387 */ /* 0x000fe60000100a00 */
[--C-:B-1----:R-:W-:Y:S01]  /*bac0*/  IMAD.WIDE R20, R22, 0x2, R12.reuse ;  /* 0x0000000216147825 */ /* 0x102fe200078e020c */
[----:B------:R0:W-:Y:S04]  /*bad0*/  STL.64 [R1+0x558], R16 ;  /* 0x0005581001007387 */ /* 0x0001e80000100a00 */
[----:B------:R-:W-:Y:S04]  /*bae0*/  STL.64 [R1+0x568], R20 ;  /* 0x0005681401007387 */ /* 0x000fe80000100a00 */
[----:B------:R5:W-:Y:S01]  /*baf0*/  STL.64 [R1+0x578], R18 ;  /* 0x0005781201007387 */ /* 0x000be20000100a00 */
[----:B0-----:R-:W-:-:S03]  /*bb00*/  IMAD.WIDE R16, R8, 0x2, R12 ;  /* 0x0000000208107825 */ /* 0x001fc600078e020c */
[----:B------:R-:W2:Y:S01]  /*bb10*/  LDL R22, [R1+0x2f4] ;  /* 0x0002f40001167983 */ /* 0x000ea20000100800 */
[----:B------:R-:W-:-:S03]  /*bb20*/  IMAD.WIDE R8, R9, 0x2, R12 ;  /* 0x0000000209087825 */ /* 0x000fc600078e020c */
[----:B------:R0:W-:Y:S01]  /*bb30*/  STL.64 [R1+0x588], R16 ;  /* 0x0005881001007387 */ /* 0x0001e20000100a00 */
[----:B-----5:R-:W-:-:S03]  /*bb40*/  IMAD.WIDE R18, R4, 0x2, R12 ;  /* 0x0000000204127825 */ /* 0x020fc600078e020c */
[----:B------:R-:W3:Y:S04]  /*bb50*/  LDL R23, [R1+0x2f8] ;  /* 0x0002f80001177983 */ /* 0x000ee80000100800 */
[----:B------:R1:W-:Y:S01]  /*bb60*/  STL.64 [R1+0x598], R8 ;  /* 0x0005980801007387 */ /* 0x0003e20000100a00 */
[----:B0-----:R-:W-:-:S04]  /*bb70*/  IMAD.WIDE R16, R5, 0x2, R12 ;  /* 0x0000000205107825 */ /* 0x001fc800078e020c */
[--C-:B------:R-:W-:Y:S01]  /*bb80*/  IMAD.WIDE R4, R2, 0x2, R12.reuse ;  /* 0x0000000202047825 */ /* 0x100fe200078e020c */
[----:B-1----:R-:W4:Y:S03]  /*bb90*/  LDL R8, [R1+0x2fc] ;  /* 0x0002fc0001087983 */ /* 0x002f260000100800 */
[--C-:B------:R-:W-:Y:S01]  /*bba0*/  IMAD.WIDE R2, R3, 0x2, R12.reuse ;  /* 0x0000000203027825 */ /* 0x100fe200078e020c */
[----:B------:R-:W5:Y:S04]  /*bbb0*/  LDL R9, [R1+0x300] ;  /* 0x0003000001097983 */ /* 0x000f680000100800 */
[----:B------:R-:W-:Y:S04]  /*bbc0*/  STL.64 [R1+0x5a8], R18 ;  /* 0x0005a81201007387 */ /* 0x000fe80000100a00 */
[----:B------:R0:W-:Y:S04]  /*bbd0*/  STL.64 [R1+0x5b8], R16 ;  /* 0x0005b81001007387 */ /* 0x0001e80000100a00 */
[----:B------:R1:W-:Y:S04]  /*bbe0*/  STL.64 [R1+0x5c8], R4 ;  /* 0x0005c80401007387 */ /* 0x0003e80000100a00 */
[----:B------:R1:W-:Y:S01]  /*bbf0*/  STL.64 [R1+0x5d8], R2 ;  /* 0x0005d80201007387 */ /* 0x0003e20000100a00 */
[----:B0-----:R-:W-:-:S04]  /*bc00*/  IMAD.WIDE R16, R10, 0x2, R12 ;  /* 0x000000020a107825 */ /* 0x001fc800078e020c */
[--C-:B-1----:R-:W-:Y:S01]  /*bc10*/  IMAD.WIDE R4, R11, 0x2, R12.reuse ;  /* 0x000000020b047825 */ /* 0x102fe200078e020c */
[----:B------:R-:W-:Y:S03]  /*bc20*/  STL.64 [R1+0x5e8], R16 ;  /* 0x0005e81001007387 */ /* 0x000fe60000100a00 */
[--C-:B------:R-:W-:Y:S01]  /*bc30*/  IMAD.WIDE R2, R6, 0x2, R12.reuse ;  /* 0x0000000206027825 */ /* 0x100fe200078e020c */
        /* <DEDUP_REMOVED lines=29> */
[----:B------:R-:W-:Y:S04]  /*be10*/  STL.64 [R1+0x658], R6 ;  /* 0x0006580601007387 */ /* 0x000fe80000100a00 */
[----:B------:R-:W4:Y:S01]  /*be20*/  LDL R18, [R1+0x340] ;  /* 0x0003400001127983 */ /* 0x000f220000100800 */
[----:B-----5:R-:W-:-:S03]  /*be30*/  IMAD.WIDE R2, R9, 0x2, R12 ;  /* 0x0000000209027825 */ /* 0x020fc600078e020c */
[----:B------:R0:W-:Y:S04]  /*be40*/  STL.64 [R1+0x668], R4 ;  /* 0x0006680401007387 */ /* 0x0001e80000100a00 */
[----:B------:R-:W5:Y:S04]  /*be50*/  LDL R19, [R1+0x344] ;  /* 0x0003440001137983 */ /* 0x000f680000100800 */
[----:B------:R1:W-:Y:S04]  /*be60*/  STL.64 [R1+0x678], R2 ;  /* 0x0006780201007387 */ /* 0x0003e80000100a00 */
[----:B0-----:R-:W5:Y:S04]  /*be70*/  LDL R4, [R1+0x348] ;  /* 0x0003480001047983 */ /* 0x001f680000100800 */
[----:B------:R-:W5:Y:S04]  /*be80*/  LDL R5, [R1+0x34c] ;  /* 0x00034c0001057983 */ /* 0x000f680000100800 */
[----:B-1----:R-:W5:Y:S04]  /*be90*/  LDL R2, [R1+0x350] ;  /* 0x0003500001027983 */ /* 0x002f680000100800 */
[----:B------:R-:W5:Y:S04]  /*bea0*/  LDL R3, [R1+0x354] ;  /* 0x0003540001037983 */ /* 0x000f680000100800 */
[----:B------:R-:W5:Y:S04]  /*beb0*/  LDL R6, [R1+0x358] ;  /* 0x0003580001067983 */ /* 0x000f680000100800 */
        /* <DEDUP_REMOVED lines=13> */
[----:B---3--:R-:W-:-:S04]  /*bf90*/  IMAD.WIDE R28, R24, 0x2, R12 ;  /* 0x00000002181c7825 */ /* 0x008fc800078e020c */
[--C-:B----4-:R-:W-:Y:S01]  /*bfa0*/  IMAD.WIDE R24, R25, 0x2, R12.reuse ;  /* 0x0000000219187825 */ /* 0x110fe200078e020c */
        /* <DEDUP_REMOVED lines=17> */
[----:B------:R1:W-:Y:S01]  /*c0c0*/  STL.64 [R1+0x748], R10 ;  /* 0x0007480a01007387 */ /* 0x0003e20000100a00 */
[----:B0-----:R-:W-:-:S04]  /*c0d0*/  IMAD.WIDE R16, R14, 0x2, R12 ;  /* 0x000000020e107825 */ /* 0x001fc800078e020c */
[--C-:B------:R-:W-:Y:S01]  /*c0e0*/  IMAD.WIDE R14, R15, 0x2, R12.reuse ;  /* 0x000000020f0e7825 */ /* 0x100fe200078e020c */
[----:B-1----:R-:W2:Y:S04]  /*c0f0*/  LDL R10, [R1+0x370] ;  /* 0x00037000010a7983 */ /* 0x002ea80000100800 */
[----:B------:R0:W-:Y:S01]  /*c100*/  STL.64 [R1+0x758], R16 ;  /* 0x0007581001007387 */ /* 0x0001e20000100a00 */
[----:B-----5:R-:W-:-:S03]  /*c110*/  IMAD.WIDE R20, R19, 0x2, R12 ;  /* 0x0000000213147825 */ /* 0x020fc600078e020c */
[----:B------:R-:W3:Y:S04]  /*c120*/  LDL R11, [R1+0x374] ;  /* 0x00037400010b7983 */ /* 0x000ee80000100800 */
[----:B------:R1:W-:Y:S01]  /*c130*/  STL.64 [R1+0x768], R14 ;  /* 0x0007680e01007387 */ /* 0x0003e20000100a00 */
[----:B0-----:R-:W-:-:S04]  /*c140*/  IMAD.WIDE R16, R18, 0x2, R12 ;  /* 0x0000000212107825 */ /* 0x001fc800078e020c */
[--C-:B------:R-:W-:Y:S01]  /*c150*/  IMAD.WIDE R18, R4, 0x2, R12.reuse ;  /* 0x0000000204127825 */ /* 0x100fe200078e020c */
[----:B-1----:R-:W4:Y:S04]  /*c160*/  LDL R14, [R1+0x270] ;  /* 0x00027000010e7983 */ /* 0x002f280000100800 */
[----:B------:R-:W5:Y:S04]  /*c170*/  LDL R15, [R1+0x25c] ;  /* 0x00025c00010f7983 */ /* 0x000f680000100800 */
[----:B------:R0:W-:Y:S04]  /*c180*/  STL.64 [R1+0x778], R16 ;  /* 0x0007781001007387 */ /* 0x0001e80000100a00 */
        /* <DEDUP_REMOVED lines=39> */
[----:B------:R0:W-:Y:S04]  /*c400*/  STL.64 [R1+0x848], R16 ;  /* 0x0008481001007387 */ /* 0x0001e80000100a00 */
[----:B------:R-:W4:Y:S01]  /*c410*/  LDL.LU R28, [R1+0x118] ;  /* 0x00011800011c7983 */ /* 0x000f220000300800 */
[----:B-----5:R-:W-:-:S03]  /*c420*/  IMAD.WIDE R4, R15, 0x2, R12 ;  /* 0x000000020f047825 */ /* 0x020fc600078e020c */
[----:B------:R-:W-:Y:S04]  /*c430*/  STL.64 [R1+0x858], R10 ;  /* 0x0008580a01007387 */ /* 0x000fe80000100a00 */
[----:B------:R-:W5:Y:S04]  /*c440*/  LDL.LU R29, [R1+0xf4] ;  /* 0x0000f400011d7983 */ /* 0x000f680000300800 */
[----:B------:R1:W-:Y:S04]  /*c450*/  STL.64 [R1+0x868], R4 ;  /* 0x0008680401007387 */ /* 0x0003e80000100a00 */
[----:B------:R-:W5:Y:S04]  /*c460*/  LDL.LU R24, [R1+0xf0] ;  /* 0x0000f00001187983 */ /* 0x000f680000300800 */
[----:B------:R-:W5:Y:S04]  /*c470*/  LDL.LU R25, [R1+0xcc] ;  /* 0x0000cc0001197983 */ /* 0x000f680000300800 */
[----:B------:R-:W5:Y:S04]  /*c480*/  LDL.LU R20, [R1+0xc8] ;  /* 0x0000c80001147983 */ /* 0x000f680000300800 */
[----:B------:R-:W5:Y:S04]  /*c490*/  LDL.LU R21, [R1+0xb4] ;  /* 0x0000b40001157983 */ /* 0x000f680000300800 */
[----:B0-----:R-:W5:Y:S04]  /*c4a0*/  LDL.LU R16, [R1+0xb0] ;  /* 0x0000b00001107983 */ /* 0x001f680000300800 */
[----:B------:R-:W5:Y:S04]  /*c4b0*/  LDL.LU R17, [R1+0x8c] ;  /* 0x00008c0001117983 */ /* 0x000f680000300800 */
[----:B-1----:R-:W5:Y:S04]  /*c4c0*/  LDL.LU R4, [R1+0x88] ;  /* 0x0000880001047983 */ /* 0x002f680000300800 */
[----:B------:R-:W5:Y:S04]  /*c4d0*/  LDL.LU R5, [R1+0x64] ;  /* 0x0000640001057983 */ /* 0x000f680000300800 */
[----:B------:R-:W5:Y:S04]  /*c4e0*/  LDL.LU R10, [R1+0x60] ;  /* 0x00006000010a7983 */ /* 0x000f680000300800 */
[----:B------:R-:W5:Y:S04]  /*c4f0*/  LDL.LU R11, [R1+0x3c] ;  /* 0x00003c00010b7983 */ /* 0x000f680000300800 */
[----:B------:R-:W5:Y:S04]  /*c500*/  LDL.LU R14, [R1+0x38] ;  /* 0x00003800010e7983 */ /* 0x000f680000300800 */
[----:B------:R-:W5:Y:S01]  /*c510*/  LDL.LU R15, [R1+0x378] ;  /* 0x00037800010f7983 */ /* 0x000f620000300800 */
        /* <DEDUP_REMOVED lines=11> */
[----:B0-----:R-:W2:Y:S04]  /*c5d0*/  LDL.LU.64 R26, [R1+0xd40] ;  /* 0x000d4000011a7983 */ /* 0x001ea80000300a00 */
[----:B------:R0:W-:Y:S02]  /*c5e0*/  STL.64 [R1+0x8b8], R18 ;  /* 0x0008b81201007387 */ /* 0x0001e40000100a00 */
[----:B0-----:R-:W-:-:S04]  /*c5f0*/  IMAD.WIDE R18, R2, 0x2, R12 ;  /* 0x0000000202127825 */ /* 0x001fc800078e020c */
[--C-:B------:R-:W-:Y:S01]  /*c600*/  IMAD.WIDE R2, R3, 0x2, R12.reuse ;  /* 0x0000000203027825 */ /* 0x100fe200078e020c */
[----:B------:R0:W-:Y:S04]  /*c610*/  STL.64 [R1+0x8c8], R18 ;  /* 0x0008c81201007387 */ /* 0x0001e80000100a00 */
[----:B0-----:R-:W3:Y:S04]  /*c620*/  LDL.LU.64 R18, [R1+0xd38] ;  /* 0x000d380001127983 */ /* 0x001ee80000300a00 */
[----:B------:R0:W-:Y:S02]  /*c630*/  STL.64 [R1+0x8d8], R2 ;  /* 0x0008d80201007387 */ /* 0x0001e40000100a00 */
[----:B0-----:R-:W-:-:S04]  /*c640*/  IMAD.WIDE R2, R6, 0x2, R12 ;  /* 0x0000000206027825 */ /* 0x001fc800078e020c */
[--C-:B------:R-:W-:Y:S01]  /*c650*/  IMAD.WIDE R6, R7, 0x2, R12.reuse ;  /* 0x0000000207067825 */ /* 0x100fe200078e020c */
[----:B------:R0:W-:Y:S04]  /*c660*/  STL.64 [R1+0x8e8], R2 ;  /* 0x0008e80201007387 */ /* 0x0001e80000100a00 */
[----:B0-----:R-:W4:Y:S04]  /*c670*/  LDL.LU.64 R2, [R1+0xd30] ;  /* 0x000d300001027983 */ /* 0x001f280000300a00 */
[----:B------:R0:W-:Y:S02]  /*c680*/  STL.64 [R1+0x8f8], R6 ;  /* 0x0008f80601007387 */ /* 0x0001e40000100a00 */
[----:B0-----:R-:W-:-:S05]  /*c690*/  IMAD.WIDE R6, R22, 0x2, R12 ;  /* 0x0000000216067825 */ /* 0x001fca00078e020c */
[----:B------:R0:W-:Y:S02]  /*c6a0*/  STL.64 [R1+0x908], R6 ;  /* 0x0009080601007387 */ /* 0x0001e40000100a00 */
[----:B0-----:R-:W-:-:S04]  /*c6b0*/  IMAD.WIDE R6, R8, 0x2, R12 ;  /* 0x0000000208067825 */ /* 0x001fc800078e020c */
[--C-:B------:R-:W-:Y:S01]  /*c6c0*/  IMAD.WIDE R8, R9, 0x2, R12.reuse ;  /* 0x0000000209087825 */ /* 0x100fe200078e020c */
[----:B------:R0:W-:Y:S04]  /*c6d0*/  STL.64 [R1+0x918], R6 ;  /* 0x0009180601007387 */ /* 0x0001e80000100a00 */
[----:B0-----:R-:W5:Y:S04]  /*c6e0*/  LDL.LU.64 R6, [R1+0xd28] ;  /* 0x000d280001067983 */ /* 0x001f680000300a00 */
[----:B------:R0:W-:Y:S04]  /*c6f0*/  STL.64 [R1+0x928], R8 ;  /* 0x0009280801007387 */ /* 0x0001e80000100a00 */
[----:B0-----:R-:W2:Y:S01]  /*c700*/  LDL.LU.64 R8, [R1+0xd20] ;  /* 0x000d200001087983 */ /* 0x001ea20000300a00 */
[----:B------:R-:W-:-:S05]  /*c710*/  IMAD.WIDE R22, R23, 0x2, R12 ;  /* 0x0000000217167825 */ /* 0x000fca00078e020c */
[----:B------:R2:W-:Y:S02]  /*c720*/  STL.64 [R1+0x938], R22 ;  /* 0x0009381601007387 */ /* 0x0005e40000100a00 */
[--C-:B--2---:R-:W-:Y:S02]  /*c730*/  IMAD.WIDE R22, R8, 0x2, R12.reuse ;  /* 0x0000000208167825 */ /* 0x104fe400078e020c */
[----:B------:R-:W4:Y:S04]  /*c740*/  LDL.LU R8, [R1+0xd1c] ;  /* 0x000d1c0001087983 */ /* 0x000f280000300800 */
[----:B------:R0:W-:Y:S02]  /*c750*/  STL.64 [R1+0x948], R22 ;  /* 0x0009481601007387 */ /* 0x0001e40000100a00 */
[----:B0-----:R-:W-:-:S02]  /*c760*/  IMAD.WIDE R22, R9, 0x2, R12 ;  /* 0x0000000209167825 */ /* 0x001fc400078e020c */
[----:B------:R-:W4:Y:S04]  /*c770*/  LDL.LU R9, [R1+0xd18] ;  /* 0x000d180001097983 */ /* 0x000f280000300800 */
[----:B------:R3:W-:Y:S02]  /*c780*/  STL.64 [R1+0x958], R22 ;  /* 0x0009581601007387 */ /* 0x0007e40000100a00 */
[----:B---3--:R-:W-:-:S05]  /*c790*/  IMAD.WIDE R22, R19, 0x2, R12 ;  /* 0x0000000213167825 */ /* 0x008fca00078e020c */
[----:B------:R5:W-:Y:S02]  /*c7a0*/  STL.64 [R1+0x968], R22 ;  /* 0x0009681601007387 */ /* 0x000be40000100a00 */
[----:B-----5:R-:W-:-:S05]  /*c7b0*/  IMAD.WIDE R22, R7, 0x2, R12 ;  /* 0x0000000207167825 */ /* 0x020fca00078e020c */
[----:B------:R0:W-:Y:S02]  /*c7c0*/  STL.64 [R1+0x978], R22 ;  /* 0x0009781601007387 */ /* 0x0001e40000100a00 */
[----:B0-----:R-:W-:-:S05]  /*c7d0*/  IMAD.WIDE R22, R28, 0x2, R12 ;  /* 0x000000021c167825 */ /* 0x001fca00078e020c */
[----:B------:R0:W-:Y:S04]  /*c7e0*/  STL.64 [R1+0x988], R22 ;  /* 0x0009881601007387 */ /* 0x0001e80000100a00 */
[----:B------:R-:W-:Y:S04]  /*c7f0*/  STL [R1+0xc68], R29 ;  /* 0x000c681d01007387 */ /* 0x000fe80000100800 */
[----:B------:R1:W-:Y:S01]  /*c800*/  STL [R1+0xc6c], R28 ;  /* 0x000c6c1c01007387 */ /* 0x0003e20000100800 */
[----:B0-----:R-:W-:-:S05]  /*c810*/  IMAD.WIDE R22, R29, 0x2, R12 ;  /* 0x000000021d167825 */ /* 0x001fca00078e020c */
[----:B------:R0:W-:Y:S01]  /*c820*/  STL.64 [R1+0x998], R22 ;  /* 0x0009981601007387 */ /* 0x0001e20000100a00 */
[----:B-1----:R-:W-:-:S03]  /*c830*/  IMAD.WIDE R28, R24, 0x2, R12 ;  /* 0x00000002181c7825 */ /* 0x002fc600078e020c */
[----:B------:R1:W-:Y:S04]  /*c840*/  STL.64 [R1+0xc70], R24 ;  /* 0x000c701801007387 */ /* 0x0003e80000100a00 */
[----:B------:R-:W-:Y:S01]  /*c850*/  STL.64 [R1+0x9a8], R28 ;  /* 0x0009a81c01007387 */ /* 0x000fe20000100a00 */
[----:B0-----:R-:W-:-:S04]  /*c860*/  IMAD.WIDE R22, R25, 0x2, R12 ;  /* 0x0000000219167825 */ /* 0x001fc800078e020c */
[--C-:B-1----:R-:W-:Y:S01]  /*c870*/  IMAD.WIDE R24, R20, 0x2, R12.reuse ;  /* 0x0000000214187825 */ /* 0x102fe200078e020c */
[----:B------:R0:W-:Y:S04]  /*c880*/  STL.64 [R1+0x9b8], R22 ;  /* 0x0009b81601007387 */ /* 0x0001e80000100a00 */
[----:B------:R1:W-:Y:S04]  /*c890*/  STL.64 [R1+0xc78], R20 ;  /* 0x000c781401007387 */ /* 0x0003e80000100a00 */
[----:B------:R-:W-:Y:S01]  /*c8a0*/  STL.64 [R1+0x9c8], R24 ;  /* 0x0009c81801007387 */ /* 0x000fe20000100a00 */
[----:B0-----:R-:W-:-:S04]  /*c8b0*/  IMAD.WIDE R22, R21, 0x2, R12 ;  /* 0x0000000215167825 */ /* 0x001fc800078e020c */
[--C-:B-1----:R-:W-:Y:S01]  /*c8c0*/  IMAD.WIDE R20, R16, 0x2, R12.reuse ;  /* 0x0000000210147825 */ /* 0x102fe200078e020c */
[----:B------:R0:W-:Y:S04]  /*c8d0*/  STL.64 [R1+0x9d8], R22 ;  /* 0x0009d81601007387 */ /* 0x0001e80000100a00 */
[----:B------:R1:W-:Y:S04]  /*c8e0*/  STL.64 [R1+0xc80], R16 ;  /* 0x000c801001007387 */ /* 0x0003e80000100a00 */
[----:B------:R2:W-:Y:S01]  /*c8f0*/  STL.64 [R1+0x9e8], R20 ;  /* 0x0009e81401007387 */ /* 0x0005e20000100a00 */
[----:B0-----:R-:W-:-:S04]  /*c900*/  IMAD.WIDE R22, R17, 0x2, R12 ;  /* 0x0000000211167825 */ /* 0x001fc800078e020c */
[--C-:B-1----:R-:W-:Y:S01]  /*c910*/  IMAD.WIDE R16, R5, 0x2, R12.reuse ;  /* 0x0000000205107825 */ /* 0x102fe200078e020c */
[----:B------:R-:W-:Y:S03]  /*c920*/  STL.64 [R1+0x9f8], R22 ;  /* 0x0009f81601007387 */ /* 0x000fe60000100a00 */
[--C-:B--2---:R-:W-:Y:S01]  /*c930*/  IMAD.WIDE R20, R4, 0x2, R12.reuse ;  /* 0x0000000204147825 */ /* 0x104fe200078e020c */
[----:B------:R0:W-:Y:S04]  /*c940*/  STL.64 [R1+0xc88], R4 ;  /* 0x000c880401007387 */ /* 0x0001e80000100a00 */
[----:B------:R1:W-:Y:S04]  /*c950*/  STL.64 [R1+0xa08], R20 ;  /* 0x000a081401007387 */ /* 0x0003e80000100a00 */
[----:B------:R2:W-:Y:S04]  /*c960*/  STL.64 [R1+0xa18], R16 ;  /* 0x000a181001007387 */ /* 0x0005e80000100a00 */
[----:B0-----:R-:W3:Y:S01]  /*c970*/  LDL.LU R4, [R1+0x198] ;  /* 0x0001980001047983 */ /* 0x001ee20000300800 */
[----:B-1----:R-:W-:-:S04]  /*c980*/  IMAD.WIDE R20, R10, 0x2, R12 ;  /* 0x000000020a147825 */ /* 0x002fc800078e020c */
[--C-:B--2---:R-:W-:Y:S01]  /*c990*/  IMAD.WIDE R16, R11, 0x2, R12.reuse ;  /* 0x000000020b107825 */ /* 0x104fe200078e020c */
[----:B------:R-:W-:Y:S04]  /*c9a0*/  STL.64 [R1+0xa28], R20 ;  /* 0x000a281401007387 */ /* 0x000fe80000100a00 */
[----:B------:R-:W2:Y:S04]  /*c9b0*/  LDL.LU R5, [R1+0x1e8] ;  /* 0x0001e80001057983 */ /* 0x000ea80000300800 */
[----:B------:R0:W-:Y:S01]  /*c9c0*/  STL.64 [R1+0xa38], R16 ;  /* 0x000a381001007387 */ /* 0x0001e20000100a00 */
[----:B------:R-:W-:-:S03]  /*c9d0*/  IMAD.WIDE R22, R14, 0x2, R12 ;  /* 0x000000020e167825 */ /* 0x000fc600078e020c */
[----:B0-----:R-:W5:Y:S04]  /*c9e0*/  LDL.LU R16, [R1+0x1ec] ;  /* 0x0001ec0001107983 */ /* 0x001f680000300800 */
[----:B------:R-:W5:Y:S04]  /*c9f0*/  LDL.LU R17, [R1+0x208] ;  /* 0x0002080001117983 */ /* 0x000f680000300800 */
[----:B------:R-:W5:Y:S04]  /*ca00*/  LDL.LU R20, [R1+0x20c] ;  /* 0x00020c0001147983 */ /* 0x000f680000300800 */
[----:B------:R-:W5:Y:S04]  /*ca10*/  LDL.LU R21, [R1+0x218] ;  /* 0x0002180001157983 */ /* 0x000f680000300800 */
[----:B------:R-:W5:Y:S04]  /*ca20*/  LDL.LU R24, [R1+0x1d4] ;  /* 0x0001d40001187983 */ /* 0x000f680000300800 */
[----:B------:R-:W5:Y:S04]  /*ca30*/  LDL.LU R25, [R1+0x1d0] ;  /* 0x0001d00001197983 */ /* 0x000f680000300800 */
[----:B------:R-:W5:Y:S04]  /*ca40*/  LDL.LU R28, [R1+0x21c] ;  /* 0x00021c00011c7983 */ /* 0x000f680000300800 */
[----:B------:R-:W5:Y:S04]  /*ca50*/  LDL.LU R29, [R1+0x228] ;  /* 0x00022800011d7983 */ /* 0x000f680000300800 */
[----:B------:R0:W-:Y:S04]  /*ca60*/  STL.64 [R1+0xc90], R10 ;  /* 0x000c900a01007387 */ /* 0x0001e80000100a00 */
[----:B0-----:R-:W3:Y:S04]  /*ca70*/  LDL.LU R10, [R1+0x84] ;  /* 0x00008400010a7983 */ /* 0x001ee80000300800 */
[----:B------:R-:W2:Y:S04]  /*ca80*/  LDL.LU R11, [R1+0x168] ;  /* 0x00016800010b7983 */ /* 0x000ea80000300800 */
[----:B------:R0:W-:Y:S04]  /*ca90*/  STL.64 [R1+0xa48], R22 ;  /* 0x000a481601007387 */ /* 0x0001e80000100a00 */
[----:B------:R1:W-:Y:S01]  /*caa0*/  STL.64 [R1+0xc98], R14 ;  /* 0x000c980e01007387 */ /* 0x0003e20000100a00 */
[----:B0-----:R-:W-:-:S03]  /*cab0*/  IMAD.WIDE R22, R15, 0x2, R12 ;  /* 0x000000020f167825 */ /* 0x001fc600078e020c */
[----:B-1----:R-:W5:Y:S04]  /*cac0*/  LDL.LU R14, [R1+0x4] ;  /* 0x00000400010e7983 */ /* 0x002f680000300800 */
[----:B------:R0:W-:Y:S04]  /*cad0*/  STL.64 [R1+0xa68], R22 ;  /* 0x000a681601007387 */ /* 0x0001e80000100a00 */
[----:B------:R-:W5:Y:S01]  /*cae0*/  LDL.LU R15, [R1+0x74] ;  /* 0x00007400010f7983 */ /* 0x000f620000300800 */
[----:B0-----:R-:W-:-:S04]  /*caf0*/  IMAD.WIDE R22, R0, 0x2, R12 ;  /* 0x0000000200167825 */ /* 0x001fc800078e020c */
[----:B----4-:R-:W-:-:S04]  /*cb00*/  IMAD.WIDE R12, R2, 0x2, R8 ;  /* 0x00000002020c7825 */ /* 0x010fc800078e0208 */
[--C-:B------:R-:W-:Y:S01]  /*cb10*/  IMAD.WIDE R6, R6, 0x2, R8.reuse ;  /* 0x0000000206067825 */ /* 0x100fe200078e0208 */
[----:B------:R-:W-:Y:S03]  /*cb20*/  STL.64 [R1+0xca0], R12 ;  /* 0x000ca00c01007387 */ /* 0x000fe60000100a00 */
[--C-:B------:R-:W-:Y:S01]  /*cb30*/  IMAD.WIDE R2, R3, 0x2, R8.reuse ;  /* 0x0000000203027825 */ /* 0x100fe200078e0208 */
[----:B------:R0:W-:Y:S03]  /*cb40*/  STL.64 [R1+0xa58], R22 ;  /* 0x000a581601007387 */ /* 0x0001e60000100a00 */
[--C-:B------:R-:W-:Y:S01]  /*cb50*/  IMAD.WIDE R18, R18, 0x2, R8.reuse ;  /* 0x0000000212127825 */ /* 0x100fe200078e0208 */
[----:B------:R3:W-:Y:S04]  /*cb60*/  STL.64 [R1+0xca8], R6 ;  /* 0x000ca80601007387 */ /* 0x0007e80000100a00 */
[----:B------:R1:W-:Y:S01]  /*cb70*/  STL.64 [R1+0xcb0], R2 ;  /* 0x000cb00201007387 */ /* 0x0003e20000100a00 */
[----:B0-----:R-:W-:-:S03]  /*cb80*/  IMAD.WIDE R22, R27, 0x2, R8 ;  /* 0x000000021b167825 */ /* 0x001fc600078e0208 */
[----:B------:R-:W-:Y:S01]  /*cb90*/  STL.64 [R1+0xcb8], R18 ;  /* 0x000cb81201007387 */ /* 0x000fe20000100a00 */
[----:B------:R-:W-:-:S03]  /*cba0*/  IMAD.WIDE R26, R26, 0x2, R8 ;  /* 0x000000021a1a7825 */ /* 0x000fc600078e0208 */
[----:B------:R-:W-:Y:S04]  /*cbb0*/  STL.64 [R1+0xcc0], R22 ;  /* 0x000cc01601007387 */ /* 0x000fe80000100a00 */
[----:B------:R-:W-:Y:S01]  /*cbc0*/  STL.64 [R1+0xcc8], R26 ;  /* 0x000cc81a01007387 */ /* 0x000fe20000100a00 */
[----:B---3--:R-:W-:-:S04]  /*cbd0*/  IMAD.WIDE R6, R10, 0x2, R8 ;  /* 0x000000020a067825 */ /* 0x008fc800078e0208 */
[----:B--2---:R-:W-:-:S04]  /*cbe0*/  IMAD.WIDE R10, R11, 0x2, R8 ;  /* 0x000000020b0a7825 */ /* 0x004fc800078e0208 */
[----:B-----5:R-:W-:-:S04]  /*cbf0*/  IMAD.WIDE R12, R14, 0x2, R8 ;  /* 0x000000020e0c7825 */ /* 0x020fc800078e0208 */
[--C-:B-1----:R-:W-:Y:S01]  /*cc00*/  IMAD.WIDE R2, R15, 0x2, R8.reuse ;  /* 0x000000020f027825 */ /* 0x102fe200078e0208 */
[----:B------:R-:W-:Y:S04]  /*cc10*/  STL.64 [R1], R12 ;  /* 0x0000000c01007387 */ /* 0x000fe80000100a00 */
        /* <DEDUP_REMOVED lines=8> */
[----:B------:R2:W-:Y:S01]  /*cca0*/  STL.64 [R1+0x70], R4 ;  /* 0x0000700401007387 */ /* 0x0005e20000100a00 */
[----:B0-----:R-:W-:-:S04]  /*ccb0*/  IMAD.WIDE R2, R17, 0x2, R8 ;  /* 0x0000000211027825 */ /* 0x001fc800078e0208 */
[--C-:B-1----:R-:W-:Y:S01]  /*ccc0*/  IMAD.WIDE R6, R20, 0x2, R8.reuse ;  /* 0x0000000214067825 */ /* 0x102fe200078e0208 */
[----:B------:R0:W-:Y:S03]  /*ccd0*/  STL.64 [R1+0x80], R2 ;  /* 0x0000800201007387 */ /* 0x0001e60000100a00 */
[--C-:B--2---:R-:W-:Y:S01]  /*cce0*/  IMAD.WIDE R4, R21, 0x2, R8.reuse ;  /* 0x0000000215047825 */ /* 0x104fe200078e0208 */
[----:B------:R1:W-:Y:S04]  /*ccf0*/  STL.64 [R1+0x98], R6 ;  /* 0x0000980601007387 */ /* 0x0003e80000100a00 */
[----:B------:R2:W-:Y:S01]  /*cd00*/  STL.64 [R1+0xa8], R4 ;  /* 0x0000a80401007387 */ /* 0x0005e20000100a00 */
[----:B0-----:R-:W-:-:S04]  /*cd10*/  IMAD.WIDE R2, R24, 0x2, R8 ;  /* 0x0000000218027825 */ /* 0x001fc800078e0208 */
[--C-:B-1----:R-:W-:Y:S01]  /*cd20*/  IMAD.WIDE R6, R25, 0x2, R8.reuse ;  /* 0x0000000219067825 */ /* 0x102fe200078e0208 */
[----:B------:R0:W-:Y:S03]  /*cd30*/  STL.64 [R1+0xc0], R2 ;  /* 0x0000c00201007387 */ /* 0x0001e60000100a00 */
[--C-:B--2---:R-:W-:Y:S01]  /*cd40*/  IMAD.WIDE R4, R28, 0x2, R8.reuse ;  /* 0x000000021c047825 */ /* 0x104fe200078e0208 */
[----:B------:R-:W-:Y:S04]  /*cd50*/  STL.64 [R1+0xd8], R6 ;  /* 0x0000d80601007387 */ /* 0x000fe80000100a00 */
[----:B------:R-:W2:Y:S04]  /*cd60*/  LDL.LU R26, [R1+0x250] ;  /* 0x00025000011a7983 */ /* 0x000ea80000300800 */
[----:B------:R-:W-:Y:S04]  /*cd70*/  STL.64 [R1+0xe8], R4 ;  /* 0x0000e80401007387 */ /* 0x000fe80000100a00 */
[----:B------:R-:W3:Y:S01]  /*cd80*/  LDL.LU R27, [R1+0x1ac] ;  /* 0x0001ac00011b7983 */ /* 0x000ee20000300800 */
[----:B0-----:R-:W-:-:S05]  /*cd90*/  IMAD.WIDE R2, R29, 0x2, R8 ;  /* 0x000000021d027825 */ /* 0x001fca00078e0208 */
[----:B------:R-:W-:Y:S04]  /*cda0*/  STL.64 [R1+0x100], R2 ;  /* 0x0001000201007387 */ /* 0x000fe80000100a00 */
[----:B---3--:R0:W-:Y:S04]  /*cdb0*/  STL [R1+0xd00], R27 ;  /* 0x000d001b01007387 */ /* 0x0081e80000100800 */
[----:B0-----:R-:W3:Y:S04]  /*cdc0*/  LDL.LU R27, [R1+0x244] ;  /* 0x00024400011b7983 */ /* 0x001ee80000300800 */
[----:B--2---:R0:W-:Y:S04]  /*cdd0*/  STL [R1+0xd04], R26 ;  /* 0x000d041a01007387 */ /* 0x0041e80000100800 */
[----:B0-----:R-:W2:Y:S04]  /*cde0*/  LDL.LU R26, [R1+0x240] ;  /* 0x00024000011a7983 */ /* 0x001ea80000300800 */
[----:B---3--:R0:W-:Y:S04]  /*cdf0*/  STL [R1+0xd08], R27 ;  /* 0x000d081b01007387 */ /* 0x0081e80000100800 */
[----:B0-----:R-:W3:Y:S04]  /*ce00*/  LDL.LU R27, [R1+0x22c] ;  /* 0x00022c00011b7983 */ /* 0x001ee80000300800 */
[----:B--2---:R0:W-:Y:S04]  /*ce10*/  STL [R1+0xd0c], R26 ;  /* 0x000d0c1a01007387 */ /* 0x0041e80000100800 */
[----:B0-----:R-:W2:Y:S04]  /*ce20*/  LDL.LU R26, [R1+0x1c0] ;  /* 0x0001c000011a7983 */ /* 0x001ea80000300800 */
[----:B---3--:R0:W-:Y:S04]  /*ce30*/  STL [R1+0xd10], R27 ;  /* 0x000d101b01007387 */ /* 0x0081e80000100800 */
[----:B0-----:R-:W3:Y:S04]  /*ce40*/  LDL.LU R27, [R1+0x1c4] ;  /* 0x0001c400011b7983 */ /* 0x001ee80000300800 */
[----:B--2---:R3:W-:Y:S04]  /*ce50*/  STL [R1+0xd14], R26 ;  /* 0x000d141a01007387 */ /* 0x0047e80000100800 */
[----:B------:R-:W2:Y:S04]  /*ce60*/  LDL.LU R22, [R1+0x1a8] ;  /* 0x0001a80001167983 */ /* 0x000ea80000300800 */
        /* <DEDUP_REMOVED lines=23> */
[----:B---3--:R-:W-:-:S05]  /*cfe0*/  IMAD.WIDE R26, R27, 0x2, R8 ;  /* 0x000000021b1a7825 */ /* 0x008fca00078e0208 */
[----:B------:R0:W-:Y:S04]  /*cff0*/  STL.64 [R1+0x110], R26 ;  /* 0x0001101a01007387 */ /* 0x0001e80000100a00 */
[----:B0-----:R-:W3:Y:S02]  /*d000*/  LDL.LU R26, [R1+0xd14] ;  /* 0x000d1400011a7983 */ /* 0x001ee40000300800 */
        /* <DEDUP_REMOVED lines=16> */
[----:B------:R2:W-:Y:S02]  /*d110*/  STL.64 [R1+0x198], R26 ;  /* 0x0001981a01007387 */ /* 0x0005e40000100a00 */
[----:B--2---:R-:W-:-:S04]  /*d120*/  IMAD.WIDE R26, R22, 0x2, R8 ;  /* 0x00000002161a7825 */ /* 0x004fc800078e0208 */
[--C-:B----4-:R-:W-:Y:S01]  /*d130*/  IMAD.WIDE R22, R23, 0x2, R8.reuse ;  /* 0x0000000217167825 */ /* 0x110fe200078e0208 */
[----:B------:R5:W-:Y:S04]  /*d140*/  STL.64 [R1+0x1a8], R26 ;  /* 0x0001a81a01007387 */ /* 0x000be80000100a00 */
[----:B------:R0:W-:Y:S01]  /*d150*/  STL.64 [R1+0x1c0], R22 ;  /* 0x0001c01601007387 */ /* 0x0001e20000100a00 */
[----:B-----5:R-:W-:-:S04]  /*d160*/  IMAD.WIDE R26, R18, 0x2, R8 ;  /* 0x00000002121a7825 */ /* 0x020fc800078e0208 */
[--C-:B0-----:R-:W-:Y:S01]  /*d170*/  IMAD.WIDE R22, R19, 0x2, R8.reuse ;  /* 0x0000000213167825 */ /* 0x101fe200078e0208 */
[----:B------:R-:W-:Y:S03]  /*d180*/  STL.64 [R1+0x1d0], R26 ;  /* 0x0001d01a01007387 */ /* 0x000fe60000100a00 */
        /* <DEDUP_REMOVED lines=9> */
[----:B------:R-:W-:Y:S03]  /*d220*/  STL.64 [R1+0x240], R18 ;  /* 0x0002401201007387 */ /* 0x000fe60000100a00 */
[--C-:B------:R-:W-:Y:S01]  /*d230*/  IMAD.WIDE R6, R13, 0x2, R8.reuse ;  /* 0x000000020d067825 */ /* 0x100fe200078e0208 */
[----:B------:R0:W-:Y:S03]  /*d240*/  STL.64 [R1+0x250], R2 ;  /* 0x0002500201007387 */ /* 0x0001e60000100a00 */
[--C-:B------:R-:W-:Y:S01]  /*d250*/  IMAD.WIDE R12, R14, 0x2, R8.reuse ;  /* 0x000000020e0c7825 */ /* 0x100fe200078e0208 */
        /* <DEDUP_REMOVED lines=193> */
[----:B0-----:R-:W2:Y:S04]  /*de70*/  LDL.LU.64 R26, [R1+0xcc8] ;  /* 0x000cc800011a7983 */ /* 0x001ea80000300a00 */
[----:B------:R5:W-:Y:S02]  /*de80*/  STL.64 [R1+0x820], R22 ;  /* 0x0008201601007387 */ /* 0x000be40000100a00 */
[----:B-----5:R-:W-:-:S04]  /*de90*/  IMAD.WIDE R22, R18, 0x2, R8 ;  /* 0x0000000212167825 */ /* 0x020fc800078e0208 */
        /* <DEDUP_REMOVED lines=9> */
[----:B0-----:R-:W-:-:S04]  /*df30*/  IMAD.WIDE R2, R6, 0x2, R8 ;  /* 0x0000000206027825 */ /* 0x001fc800078e0208 */
[--C-:B------:R-:W-:Y:S01]  /*df40*/  IMAD.WIDE R6, R7, 0x2, R8.reuse ;  /* 0x0000000207067825 */ /* 0x100fe200078e0208 */
[----:B------:R0:W-:Y:S04]  /*df50*/  STL.64 [R1+0x870], R2 ;  /* 0x0008700201007387 */ /* 0x0001e80000100a00 */
[----:B0-----:R-:W5:Y:S04]  /*df60*/  LDL.LU.64 R2, [R1+0xcb0] ;  /* 0x000cb00001027983 */ /* 0x001f680000300a00 */
[----:B------:R0:W-:Y:S02]  /*df70*/  STL.64 [R1+0x258], R6 ;  /* 0x0002580601007387 */ /* 0x0001e40000100a00 */
[----:B0-----:R-:W-:-:S04]  /*df80*/  IMAD.WIDE R6, R12, 0x2, R8 ;  /* 0x000000020c067825 */ /* 0x001fc800078e0208 */
[--C-:B------:R-:W-:Y:S01]  /*df90*/  IMAD.WIDE R12, R13, 0x2, R8.reuse ;  /* 0x000000020d0c7825 */ /* 0x100fe200078e0208 */
        /* <DEDUP_REMOVED lines=37> */
[----:B------:R0:W-:Y:S04]  /*e1f0*/  STL.64 [R1+0x980], R28 ;  /* 0x0009801c01007387 */ /* 0x0001e80000100a00 */
[----:B0-----:R-:W2:Y:S02]  /*e200*/  LDL.LU R28, [R1+0xc6c] ;  /* 0x000c6c00011c7983 */ /* 0x001ea40000300800 */
[----:B--2---:R-:W-:-:S05]  /*e210*/  IMAD.WIDE R28, R28, 0x2, R8 ;  /* 0x000000021c1c7825 */ /* 0x004fca00078e0208 */
[----:B------:R0:W-:Y:S04]  /*e220*/  STL.64 [R1+0x118], R28 ;  /* 0x0001181c01007387 */ /* 0x0001e80000100a00 */
[----:B0-----:R-:W2:Y:S02]  /*e230*/  LDL.LU R29, [R1+0xc68] ;  /* 0x000c6800011d7983 */ /* 0x001ea40000300800 */
[----:B--2---:R-:W-:-:S05]  /*e240*/  IMAD.WIDE R28, R29, 0x2, R8 ;  /* 0x000000021d1c7825 */ /* 0x004fca00078e0208 */
[----:B------:R5:W-:Y:S02]  /*e250*/  STL.64 [R1+0x9a0], R28 ;  /* 0x0009a01c01007387 */ /* 0x000be40000100a00 */
[----:B-----5:R-:W-:-:S04]  /*e260*/  IMAD.WIDE R28, R24, 0x2, R8 ;  /* 0x00000002181c7825 */ /* 0x020fc800078e0208 */
[--C-:B------:R-:W-:Y:S01]  /*e270*/  IMAD.WIDE R24, R25, 0x2, R8.reuse ;  /* 0x0000000219187825 */ /* 0x100fe200078e0208 */
[----:B------:R0:W-:Y:S04]  /*e280*/  STL.64 [R1+0xf0], R28 ;  /* 0x0000f01c01007387 */ /* 0x0001e80000100a00 */
[----:B0-----:R-:W2:Y:S04]  /*e290*/  LDL.LU.64 R28, [R1+0xc60] ;  /* 0x000c6000011c7983 */ /* 0x001ea80000300a00 */
[----:B------:R4:W-:Y:S02]  /*e2a0*/  STL.64 [R1+0x9c0], R24 ;  /* 0x0009c01801007387 */ /* 0x0009e40000100a00 */
[----:B----4-:R-:W-:-:S04]  /*e2b0*/  IMAD.WIDE R24, R20, 0x2, R8 ;  /* 0x0000000214187825 */ /* 0x010fc800078e0208 */
[--C-:B------:R-:W-:Y:S01]  /*e2c0*/  IMAD.WIDE R20, R21, 0x2, R8.reuse ;  /* 0x0000000215147825 */ /* 0x100fe200078e0208 */
[----:B------:R0:W-:Y:S04]  /*e2d0*/  STL.64 [R1+0xc8], R24 ;  /* 0x0000c81801007387 */ /* 0x0001e80000100a00 */
[----:B0-----:R-:W4:Y:S04]  /*e2e0*/  LDL.LU.64 R24, [R1+0xc58] ;  /* 0x000c580001187983 */ /* 0x001f280000300a00 */
[----:B------:R3:W-:Y:S02]  /*e2f0*/  STL.64 [R1+0x9e0], R20 ;  /* 0x0009e01401007387 */ /* 0x0007e40000100a00 */
[----:B---3--:R-:W-:-:S04]  /*e300*/  IMAD.WIDE R20, R16, 0x2, R8 ;  /* 0x0000000210147825 */ /* 0x008fc800078e0208 */
[--C-:B------:R-:W-:Y:S01]  /*e310*/  IMAD.WIDE R16, R17, 0x2, R8.reuse ;  /* 0x0000000211107825 */ /* 0x100fe200078e0208 */
[----:B------:R0:W-:Y:S04]  /*e320*/  STL.64 [R1+0xb0], R20 ;  /* 0x0000b01401007387 */ /* 0x0001e80000100a00 */
[----:B0-----:R-:W3:Y:S04]  /*e330*/  LDL.LU.64 R20, [R1+0xc50] ;  /* 0x000c500001147983 */ /* 0x001ee80000300a00 */
        /* <DEDUP_REMOVED lines=14> */
[----:B0-----:R-:W4:Y:S04]  /*e420*/  LDL.LU.64 R10, [R1+0xc38] ;  /* 0x000c3800010a7983 */ /* 0x001f280000300a00 */
[----:B------:R0:W-:Y:S04]  /*e430*/  STL.64 [R1+0xb80], R14 ;  /* 0x000b800e01007387 */ /* 0x0001e80000100a00 */
[----:B0-----:R-:W3:Y:S01]  /*e440*/  LDL.LU.64 R14, [R1+0xc30] ;  /* 0x000c3000010e7983 */ /* 0x001ee20000300a00 */
[----:B------:R-:W-:-:S05]  /*e450*/  IMAD.WIDE R8, R0, 0x2, R8 ;  /* 0x0000000200087825 */ /* 0x000fca00078e0208 */
[----:B------:R-:W-:Y:S04]  /*e460*/  STL.64 [R1+0xc20], R8 ;  /* 0x000c200801007387 */ /* 0x000fe80000100a00 */
[----:B---3--:R-:W-:Y:S04]  /*e470*/  STL [R1+0x280], R14 ;  /* 0x0002800e01007387 */ /* 0x008fe80000100800 */
[----:B------:R-:W-:Y:S04]  /*e480*/  STL [R1+0x1fc], R15 ;  /* 0x0001fc0f01007387 */ /* 0x000fe80000100800 */
[----:B------:R-:W-:Y:S04]  /*e490*/  STL [R1+0x288], R12 ;  /* 0x0002880c01007387 */ /* 0x000fe80000100800 */
[----:B------:R-:W-:Y:S04]  /*e4a0*/  STL [R1+0x284], R13 ;  /* 0x0002840d01007387 */ /* 0x000fe80000100800 */
[----:B----4-:R-:W-:Y:S04]  /*e4b0*/  STL [R1+0x290], R10 ;  /* 0x0002900a01007387 */ /* 0x010fe80000100800 */
[----:B------:R-:W-:Y:S04]  /*e4c0*/  STL [R1+0x28c], R11 ;  /* 0x00028c0b01007387 */ /* 0x000fe80000100800 */
[----:B------:R-:W-:Y:S04]  /*e4d0*/  STL [R1+0xa74], R6 ;  /* 0x000a740601007387 */ /* 0x000fe80000100800 */
[----:B------:R-:W-:Y:S04]  /*e4e0*/  STL [R1+0x294], R7 ;  /* 0x0002940701007387 */ /* 0x000fe80000100800 */
[----:B--2---:R-:W-:Y:S04]  /*e4f0*/  STL [R1+0xa78], R4 ;  /* 0x000a780401007387 */ /* 0x004fe80000100800 */
[----:B------:R0:W-:Y:S04]  /*e500*/  STL [R1+0x298], R5 ;  /* 0x0002980501007387 */ /* 0x0001e80000100800 */
[----:B0-----:R-:W2:Y:S04]  /*e510*/  LDL.LU.64 R4, [R1+0x8] ;  /* 0x0000080001047983 */ /* 0x001ea80000300a00 */
[----:B------:R-:W3:Y:S04]  /*e520*/  LDL.LU.64 R6, [R1+0x10] ;  /* 0x0000100001067983 */ /* 0x000ee80000300a00 */
[----:B------:R-:W-:Y:S04]  /*e530*/  STL [R1+0x2a0], R2 ;  /* 0x0002a00201007387 */ /* 0x000fe80000100800 */
[----:B------:R0:W-:Y:S04]  /*e540*/  STL [R1+0x29c], R3 ;  /* 0x00029c0301007387 */ /* 0x0001e80000100800 */
[----:B0-----:R-:W4:Y:S04]  /*e550*/  LDL.LU.64 R2, [R1] ;  /* 0x0000000001027983 */ /* 0x001f280000300a00 */
[----:B------:R-:W3:Y:S04]  /*e560*/  LDL.LU.64 R10, [R1+0x18] ;  /* 0x00001800010a7983 */ /* 0x000ee80000300a00 */
[----:B-----5:R-:W-:Y:S04]  /*e570*/  STL [R1+0x2a8], R16 ;  /* 0x0002a81001007387 */ /* 0x020fe80000100800 */
[----:B------:R-:W-:Y:S04]  /*e580*/  STL [R1+0x2a4], R17 ;  /* 0x0002a41101007387 */ /* 0x000fe80000100800 */
[----:B------:R-:W5:Y:S04]  /*e590*/  LDL.LU.64 R12, [R1+0x20] ;  /* 0x00002000010c7983 */ /* 0x000f680000300a00 */
[----:B------:R-:W-:Y:S04]  /*e5a0*/  STL [R1+0x2b0], R18 ;  /* 0x0002b01201007387 */ /* 0x000fe80000100800 */
[----:B------:R-:W-:Y:S04]  /*e5b0*/  STL [R1+0x2ac], R19 ;  /* 0x0002ac1301007387 */ /* 0x000fe80000100800 */
[----:B------:R-:W5:Y:S04]  /*e5c0*/  LDL.LU.64 R14, [R1+0x28] ;  /* 0x00002800010e7983 */ /* 0x000f680000300a00 */
[----:B------:R-:W-:Y:S04]  /*e5d0*/  STL [R1+0x2b8], R20 ;  /* 0x0002b81401007387 */ /* 0x000fe80000100800 */
[----:B------:R-:W-:Y:S04]  /*e5e0*/  STL [R1+0x2b4], R21 ;  /* 0x0002b41501007387 */ /* 0x000fe80000100800 */
[----:B------:R-:W5:Y:S04]  /*e5f0*/  LDL.LU.64 R8, [R1+0x30] ;  /* 0x0000300001087983 */ /* 0x000f680000300a00 */
[----:B------:R-:W-:Y:S04]  /*e600*/  STL [R1+0x2c0], R22 ;  /* 0x0002c01601007387 */ /* 0x000fe80000100800 */
[----:B------:R0:W-:Y:S04]  /*e610*/  STL [R1+0x2bc], R23 ;  /* 0x0002bc1701007387 */ /* 0x0001e80000100800 */
[----:B0-----:R-:W5:Y:S04]  /*e620*/  LDL.LU.64 R22, [R1+0x40] ;  /* 0x0000400001167983 */ /* 0x001f680000300a00 */
[----:B------:R-:W-:Y:S04]  /*e630*/  STL [R1+0x2c8], R24 ;  /* 0x0002c81801007387 */ /* 0x000fe80000100800 */
        /* <DEDUP_REMOVED lines=8> */
[----:B----4-:R0:W-:Y:S01]  /*e6c0*/  STL [R1+0x2e0], R2 ;  /* 0x0002e00201007387 */ /* 0x0101e20000100800 */
[----:B------:R-:W-:-:S03]  /*e6d0*/  IMAD.MOV.U32 R0, RZ, RZ, R3 ;  /* 0x000000ffff007224 */ /* 0x000fc600078e0003 */
[----:B0-----:R-:W4:Y:S04]  /*e6e0*/  LDL.LU.64 R2, [R1+0x68] ;  /* 0x0000680001027983 */ /* 0x001f280000300a00 */
[----:B------:R0:W-:Y:S04]  /*e6f0*/  STL [R1+0x2dc], R0 ;  /* 0x0002dc0001007387 */ /* 0x0001e80000100800 */
[----:B--2---:R1:W-:Y:S01]  /*e700*/  STL [R1+0x2e8], R4 ;  /* 0x0002e80401007387 */ /* 0x0043e20000100800 */
[----:B0-----:R-:W-:-:S03]  /*e710*/  IMAD.MOV.U32 R0, RZ, RZ, R5 ;  /* 0x000000ffff007224 */ /* 0x001fc600078e0005 */
[----:B-1----:R-:W2:Y:S04]  /*e720*/  LDL.LU.64 R4, [R1+0x70] ;  /* 0x0000700001047983 */ /* 0x002ea80000300a00 */
[----:B------:R0:W-:Y:S04]  /*e730*/  STL [R1+0x2e4], R0 ;  /* 0x0002e40001007387 */ /* 0x0001e80000100800 */
[----:B---3--:R1:W-:Y:S01]  /*e740*/  STL [R1+0x2f0], R6 ;  /* 0x0002f00601007387 */ /* 0x0083e20000100800 */
[----:B0-----:R-:W-:-:S03]  /*e750*/  IMAD.MOV.U32 R0, RZ, RZ, R7 ;  /* 0x000000ffff007224 */ /* 0x001fc600078e0007 */
[----:B-1----:R-:W3:Y:S04]  /*e760*/  LDL.LU.64 R6, [R1+0x78] ;  /* 0x0000780001067983 */ /* 0x002ee80000300a00 */
[----:B------:R0:W-:Y:S04]  /*e770*/  STL [R1+0x2ec], R0 ;  /* 0x0002ec0001007387 */ /* 0x0001e80000100800 */
[----:B------:R1:W-:Y:S01]  /*e780*/  STL [R1+0x2f8], R10 ;  /* 0x0002f80a01007387 */ /* 0x0003e20000100800 */
[----:B0-----:R-:W-:-:S03]  /*e790*/  IMAD.MOV.U32 R0, RZ, RZ, R11 ;  /* 0x000000ffff007224 */ /* 0x001fc600078e000b */
[----:B-1----:R-:W3:Y:S04]  /*e7a0*/  LDL.LU.64 R10, [R1+0x80] ;  /* 0x00008000010a7983 */ /* 0x002ee80000300a00 */
[----:B------:R0:W-:Y:S04]  /*e7b0*/  STL [R1+0x2f4], R0 ;  /* 0x0002f40001007387 */ /* 0x0001e80000100800 */
[----:B-----5:R1:W-:Y:S01]  /*e7c0*/  STL [R1+0x300], R12 ;  /* 0x0003000c01007387 */ /* 0x0203e20000100800 */
[----:B0-----:R-:W-:-:S03]  /*e7d0*/  IMAD.MOV.U32 R0, RZ, RZ, R13 ;  /* 0x000000ffff007224 */ /* 0x001fc600078e000d */
[----:B-1----:R-:W5:Y:S04]  /*e7e0*/  LDL.LU.64 R12, [R1+0x90] ;  /* 0x00009000010c7983 */ /* 0x002f680000300a00 */
[----:B------:R0:W-:Y:S04]  /*e7f0*/  STL [R1+0x2fc], R0 ;  /* 0x0002fc0001007387 */ /* 0x0001e80000100800 */
[----:B------:R1:W-:Y:S01]  /*e800*/  STL [R1+0x308], R14 ;  /* 0x0003080e01007387 */ /* 0x0003e20000100800 */
        /* <DEDUP_REMOVED lines=23> */
[----:B----4-:R1:W-:Y:S01]  /*e980*/  STL [R1+0x338], R2 ;  /* 0x0003380201007387 */ /* 0x0103e20000100800 */
[----:B0-----:R-:W-:-:S03]  /*e990*/  IMAD.MOV.U32 R0, RZ, RZ, R3 ;  /* 0x000000ffff007224 */ /* 0x001fc600078e0003 */
[----:B-1----:R-:W4:Y:S04]  /*e9a0*/  LDL.LU.64 R2, [R1+0xd8] ;  /* 0x0000d80001027983 */ /* 0x002f280000300a00 */
        /* <DEDUP_REMOVED lines=34> */
[----:B0-----:R-:W-:-:S03]  /*ebd0*/  MOV R0, R21 ;  /* 0x0000001500007202 */ /* 0x001fc60000000f00 */
        /* <DEDUP_REMOVED lines=239> */
[----:B0-----:R-:W-:-:S03]  /*fad0*/  MOV R0, R11 ;  /* 0x0000000b00007202 */ /* 0x001fc60000000f00 */
        /* <DEDUP_REMOVED lines=119> */
[----:B0-----:R-:W-:-:S03]  /*10250*/  MOV R0, R3 ;  /* 0x0000000300007202 */ /* 0x001fc60000000f00 */
        /* <DEDUP_REMOVED lines=258> */
[----:B------:R-:W-:Y:S04]  /*11280*/  STL [R1+0x858], R16 ;  /* 0x0008581001007387 */ /* 0x000fe80000100800 */
[----:B------:R-:W5:Y:S01]  /*11290*/  LDL.LU.64 R24, [R1+0x8b0] ;  /* 0x0008b00001187983 */ /* 0x000f620000300a00 */
[----:B0-----:R-:W-:-:S05]  /*112a0*/  IMAD.MOV.U32 R0, RZ, RZ, R17 ;  /* 0x000000ffff007224 */ /* 0x001fca00078e0011 */
[----:B------:R0:W-:Y:S04]  /*112b0*/  STL [R1+0x854], R0 ;  /* 0x0008540001007387 */ /* 0x0001e80000100800 */
[----:B----4-:R-:W-:Y:S01]  /*112c0*/  STL [R1+0x860], R2 ;  /* 0x0008600201007387 */ /* 0x010fe20000100800 */
[----:B0-----:R-:W-:-:S03]  /*112d0*/  IMAD.MOV.U32 R0, RZ, RZ, R3 ;  /* 0x000000ffff007224 */ /* 0x001fc600078e0003 */
[----:B------:R-:W4:Y:S04]  /*112e0*/  LDL.LU.64 R16, [R1+0x8b8] ;  /* 0x0008b80001107983 */ /* 0x000f280000300a00 */
[----:B------:R2:W-:Y:S02]  /*112f0*/  STL [R1+0x85c], R0 ;  /* 0x00085c0001007387 */ /* 0x0005e40000100800 */
[----:B--2---:R-:W-:Y:S02]  /*11300*/  IMAD.MOV.U32 R0, RZ, RZ, R5 ;  /* 0x000000ffff007224 */ /* 0x004fe400078e0005 */
[----:B------:R-:W-:Y:S04]  /*11310*/  STL [R1+0x868], R4 ;  /* 0x0008680401007387 */ /* 0x000fe80000100800 */
[----:B------:R-:W2:Y:S04]  /*11320*/  LDL.LU.64 R2, [R1+0x8c0] ;  /* 0x0008c00001027983 */ /* 0x000ea80000300a00 */
[----:B------:R3:W-:Y:S02]  /*11330*/  STL [R1+0x864], R0 ;  /* 0x0008640001007387 */ /* 0x0007e40000100800 */
[----:B---3--:R-:W-:-:S02]  /*11340*/  IMAD.MOV.U32 R0, RZ, RZ, R7 ;  /* 0x000000ffff007224 */ /* 0x008fc400078e0007 */
[----:B------:R-:W-:Y:S04]  /*11350*/  STL [R1+0x870], R6 ;  /* 0x0008700601007387 */ /* 0x000fe80000100800 */
[----:B------:R-:W3:Y:S04]  /*11360*/  LDL.LU.64 R4, [R1+0x8c8] ;  /* 0x0008c80001047983 */ /* 0x000ee80000300a00 */
[----:B------:R0:W-:Y:S02]  /*11370*/  STL [R1+0x86c], R0 ;  /* 0x00086c0001007387 */ /* 0x0001e40000100800 */
[----:B0-----:R-:W-:-:S02]  /*11380*/  IMAD.MOV.U32 R0, RZ, RZ, R11 ;  /* 0x000000ffff007224 */ /* 0x001fc400078e000b */
[----:B------:R-:W-:Y:S04]  /*11390*/  STL [R1+0x878], R10 ;  /* 0x0008780a01007387 */ /* 0x000fe80000100800 */
[----:B------:R-:W3:Y:S04]  /*113a0*/  LDL.LU.64 R6, [R1+0x8d0] ;  /* 0x0008d00001067983 */ /* 0x000ee80000300a00 */
[----:B------:R5:W-:Y:S02]  /*113b0*/  STL [R1+0x874], R0 ;  /* 0x0008740001007387 */ /* 0x000be40000100800 */
[----:B-----5:R-:W-:-:S02]  /*113c0*/  IMAD.MOV.U32 R0, RZ, RZ, R13 ;  /* 0x000000ffff007224 */ /* 0x020fc400078e000d */
[----:B------:R-:W-:Y:S04]  /*113d0*/  STL [R1+0x880], R12 ;  /* 0x0008800c01007387 */ /* 0x000fe80000100800 */
[----:B------:R-:W5:Y:S04]  /*113e0*/  LDL.LU.64 R10, [R1+0x8d8] ;  /* 0x0008d800010a7983 */ /* 0x000f680000300a00 */
[----:B------:R0:W-:Y:S02]  /*113f0*/  STL [R1+0x87c], R0 ;  /* 0x00087c0001007387 */ /* 0x0001e40000100800 */
[----:B0-----:R-:W-:-:S02]  /*11400*/  IMAD.MOV.U32 R0, RZ, RZ, R15 ;  /* 0x000000ffff007224 */ /* 0x001fc400078e000f */
[----:B------:R-:W-:Y:S04]  /*11410*/  STL [R1+0x888], R14 ;  /* 0x0008880e01007387 */ /* 0x000fe80000100800 */
[----:B------:R-:W5:Y:S04]  /*11420*/  LDL.LU.64 R12, [R1+0x8e0] ;  /* 0x0008e000010c7983 */ /* 0x000f680000300a00 */
[----:B------:R0:W-:Y:S04]  /*11430*/  STL [R1+0x884], R0 ;  /* 0x0008840001007387 */ /* 0x0001e80000100800 */
[----:B------:R1:W-:Y:S01]  /*11440*/  STL [R1+0x890], R8 ;  /* 0x0008900801007387 */ /* 0x0003e20000100800 */
[----:B0-----:R-:W-:-:S03]  /*11450*/  IMAD.MOV.U32 R0, RZ, RZ, R9 ;  /* 0x000000ffff007224 */ /* 0x001fc600078e0009 */
[----:B------:R-:W5:Y:S04]  /*11460*/  LDL.LU.64 R14, [R1+0x8e8] ;  /* 0x0008e800010e7983 */ /* 0x000f680000300a00 */
[----:B------:R-:W-:Y:S04]  /*11470*/  STL [R1+0x898], R22 ;  /* 0x0008981601007387 */ /* 0x000fe80000100800 */
[----:B------:R0:W-:Y:S04]  /*11480*/  STL [R1+0x88c], R0 ;  /* 0x00088c0001007387 */ /* 0x0001e80000100800 */
[----:B-1----:R-:W5:Y:S01]  /*11490*/  LDL.LU.64 R8, [R1+0x1d8] ;  /* 0x0001d80001087983 */ /* 0x002f620000300a00 */
[----:B0-----:R-:W-:-:S03]  /*114a0*/  IMAD.MOV.U32 R0, RZ, RZ, R23 ;  /* 0x000000ffff007224 */ /* 0x001fc600078e0017 */
[----:B------:R-:W-:Y:S04]  /*114b0*/  STL [R1+0x8a0], R18 ;  /* 0x0008a01201007387 */ /* 0x000fe80000100800 */
[----:B------:R0:W-:Y:S04]  /*114c0*/  STL [R1+0x894], R0 ;  /* 0x0008940001007387 */ /* 0x0001e80000100800 */
[----:B------:R-:W5:Y:S01]  /*114d0*/  LDL.LU.64 R22, [R1+0x8f8] ;  /* 0x0008f80001167983 */ /* 0x000f620000300a00 */
        /* <DEDUP_REMOVED lines=9> */
[----:B----4-:R-:W-:Y:S04]  /*11570*/  STL [R1+0x8b8], R16 ;  /* 0x0008b81001007387 */ /* 0x010fe80000100800 */
[----:B------:R0:W-:Y:S02]  /*11580*/  STL [R1+0x8ac], R0 ;  /* 0x0008ac0001007387 */ /* 0x0001e40000100800 */
[----:B0-----:R-:W-:Y:S02]  /*11590*/  IMAD.MOV.U32 R0, RZ, RZ, R17 ;  /* 0x000000ffff007224 */ /* 0x001fe400078e0011 */
[----:B------:R-:W4:Y:S04]  /*115a0*/  LDL.LU.64 R16, [R1+0x1b0] ;  /* 0x0001b00001107983 */ /* 0x000f280000300a00 */
        /* <DEDUP_REMOVED lines=37> */
[----:B------:R-:W5:Y:S04]  /*11800*/  LDL.LU.64 R18, [R1+0x958] ;  /* 0x0009580001127983 */ /* 0x000f680000300a00 */
[----:B------:R-:W5:Y:S01]  /*11810*/  LDL.LU.64 R24, [R1+0x960] ;  /* 0x0009600001187983 */ /* 0x000f620000300a00 */
[----:B0-----:R-:W-:-:S05]  /*11820*/  IMAD.MOV.U32 R0, RZ, RZ, R21 ;  /* 0x000000ffff007224 */ /* 0x001fca00078e0015 */
        /* <DEDUP_REMOVED lines=9> */
[----:B---3--:R1:W-:Y:S04]  /*118c0*/  STL [R1+0x920], R4 ;  /* 0x0009200401007387 */ /* 0x0083e80000100800 */
[----:B------:R-:W3:Y:S01]  /*118d0*/  LDL.LU.64 R22, [R1+0x978] ;  /* 0x0009780001167983 */ /* 0x000ee20000300a00 */
[----:B0-----:R-:W-:-:S03]  /*118e0*/  MOV R0, R5 ;  /* 0x0000000500007202 */ /* 0x001fc60000000f00 */
[----:B------:R-:W-:Y:S04]  /*118f0*/  STL [R1+0x928], R6 ;  /* 0x0009280601007387 */ /* 0x000fe80000100800 */
[----:B------:R0:W-:Y:S04]  /*11900*/  STL [R1+0x91c], R0 ;  /* 0x00091c0001007387 */ /* 0x0001e80000100800 */
[----:B-1----:R-:W3:Y:S01]  /*11910*/  LDL.LU.64 R4, [R1+0x980] ;  /* 0x0009800001047983 */ /* 0x002ee20000300a00 */
[----:B0-----:R-:W-:-:S03]  /*11920*/  IMAD.MOV.U32 R0, RZ, RZ, R7 ;  /* 0x000000ffff007224 */ /* 0x001fc600078e0007 */
[----:B-----5:R-:W-:Y:S04]  /*11930*/  STL [R1+0x930], R10 ;  /* 0x0009300a01007387 */ /* 0x020fe80000100800 */
[----:B------:R0:W-:Y:S04]  /*11940*/  STL [R1+0x924], R0 ;  /* 0x0009240001007387 */ /* 0x0001e80000100800 */
[----:B------:R-:W5:Y:S04]  /*11950*/  LDL.LU.64 R6, [R1+0x988] ;  /* 0x0009880001067983 */ /* 0x000f680000300a00 */
[----:B------:R-:W5:Y:S01]  /*11960*/  LDL.LU.64 R20, [R1+0x118] ;  /* 0x0001180001147983 */ /* 0x000f620000300a00 */
[----:B0-----:R-:W-:-:S05]  /*11970*/  IMAD.MOV.U32 R0, RZ, RZ, R11 ;  /* 0x000000ffff007224 */ /* 0x001fca00078e000b */
[----:B------:R0:W-:Y:S04]  /*11980*/  STL [R1+0x92c], R0 ;  /* 0x00092c0001007387 */ /* 0x0001e80000100800 */
[----:B------:R-:W-:Y:S01]  /*11990*/  STL [R1+0x938], R12 ;  /* 0x0009380c01007387 */ /* 0x000fe20000100800 */
[----:B0-----:R-:W-:-:S03]  /*119a0*/  IMAD.MOV.U32 R0, RZ, RZ, R13 ;  /* 0x000000ffff007224 */ /* 0x001fc600078e000d */
[----:B------:R-:W5:Y:S04]  /*119b0*/  LDL.LU.64 R10, [R1+0x998] ;  /* 0x00099800010a7983 */ /* 0x000f680000300a00 */
[----:B------:R0:W-:Y:S02]  /*119c0*/  STL [R1+0x934], R0 ;  /* 0x0009340001007387 */ /* 0x0001e40000100800 */
[----:B0-----:R-:W-:Y:S02]  /*119d0*/  IMAD.MOV.U32 R0, RZ, RZ, R15 ;  /* 0x000000ffff007224 */ /* 0x001fe400078e000f */
        /* <DEDUP_REMOVED lines=12> */
[----:B------:R-:W-:Y:S01]  /*11aa0*/  STL [R1+0x960], R24 ;  /* 0x0009601801007387 */ /* 0x000fe20000100800 */
[----:B0-----:R-:W-:-:S05]  /*11ab0*/  IMAD.MOV.U32 R0, RZ, RZ, R19 ;  /* 0x000000ffff007224 */ /* 0x001fca00078e0013 */
        /* <DEDUP_REMOVED lines=10> */
[----:B---3--:R-:W-:Y:S04]  /*11b60*/  STL [R1+0x978], R22 ;  /* 0x0009781601007387 */ /* 0x008fe80000100800 */
[----:B------:R0:W-:Y:S04]  /*11b70*/  STL [R1+0x96c], R0 ;  /* 0x00096c0001007387 */ /* 0x0001e80000100800 */
[----:B-1----:R-:W2:Y:S01]  /*11b80*/  LDL.LU.64 R2, [R1+0x9c8] ;  /* 0x0009c80001027983 */ /* 0x002ea20000300a00 */
[----:B0-----:R-:W-:-:S03]  /*11b90*/  IMAD.MOV.U32 R0, RZ, RZ, R23 ;  /* 0x000000ffff007224 */ /* 0x001fc600078e0017 */
[----:B------:R-:W-:Y:S04]  /*11ba0*/  STL [R1+0x980], R4 ;  /* 0x0009800401007387 */ /* 0x000fe80000100800 */
[----:B------:R0:W-:Y:S02]  /*11bb0*/  STL [R1+0x974], R0 ;  /* 0x0009740001007387 */ /* 0x0001e40000100800 */
[----:B0-----:R-:W-:Y:S02]  /*11bc0*/  IMAD.MOV.U32 R0, RZ, RZ, R5 ;  /* 0x000000ffff007224 */ /* 0x001fe400078e0005 */
[----:B------:R-:W3:Y:S04]  /*11bd0*/  LDL.LU.64 R4, [R1+0xc8] ;  /* 0x0000c80001047983 */ /* 0x000ee80000300a00 */
[----:B------:R0:W-:Y:S04]  /*11be0*/  STL [R1+0x97c], R0 ;  /* 0x00097c0001007387 */ /* 0x0001e80000100800 */
[----:B-----5:R1:W-:Y:S01]  /*11bf0*/  STL [R1+0x988], R6 ;  /* 0x0009880601007387 */ /* 0x0203e20000100800 */
[----:B0-----:R-:W-:-:S03]  /*11c00*/  IMAD.MOV.U32 R0, RZ, RZ, R7 ;  /* 0x000000ffff007224 */ /* 0x001fc600078e0007 */
[----:B------:R-:W-:Y:S04]  /*11c10*/  STL [R1+0x990], R20 ;  /* 0x0009901401007387 */ /* 0x000fe80000100800 */
[----:B------:R0:W-:Y:S04]  /*11c20*/  STL [R1+0x984], R0 ;  /* 0x0009840001007387 */ /* 0x0001e80000100800 */
[----:B-1----:R-:W5:Y:S01]  /*11c30*/  LDL.LU.64 R6, [R1+0x9d8] ;  /* 0x0009d80001067983 */ /* 0x002f620000300a00 */
[----:B0-----:R-:W-:-:S03]  /*11c40*/  IMAD.MOV.U32 R0, RZ, RZ, R21 ;  /* 0x000000ffff007224 */ /* 0x001fc600078e0015 */
[----:B------:R-:W-:Y:S04]  /*11c50*/  STL [R1+0x998], R10 ;  /* 0x0009980a01007387 */ /* 0x000fe80000100800 */
[----:B------:R0:W-:Y:S02]  /*11c60*/  STL [R1+0x98c], R0 ;  /* 0x00098c0001007387 */ /* 0x0001e40000100800 */
[----:B0-----:R-:W-:Y:S02]  /*11c70*/  IMAD.MOV.U32 R0, RZ, RZ, R11 ;  /* 0x000000ffff007224 */ /* 0x001fe400078e000b */
[----:B------:R-:W5:Y:S04]  /*11c80*/  LDL.LU.64 R10, [R1+0x9e0] ;  /* 0x0009e000010a7983 */ /* 0x000f680000300a00 */
        /* <DEDUP_REMOVED lines=9> */
[----:B------:R-:W4:Y:S01]  /*11d20*/  LDL.LU.64 R14, [R1+0x9f8] ;  /* 0x0009f800010e7983 */ /* 0x000f220000300a00 */
[----:B0-----:R-:W-:-:S03]  /*11d30*/  IMAD.MOV.U32 R0, RZ, RZ, R9 ;  /* 0x000000ffff007224 */ /* 0x001fc600078e0009 */
[----:B----4-:R0:W-:Y:S04]  /*11d40*/  STL.64 [R1+0xc28], R14 ;  /* 0x000c280e01007387 */ /* 0x0101e80000100a00 */
[----:B0-----:R-:W4:Y:S04]  /*11d50*/  LDL.LU.64 R14, [R1+0xb0] ;  /* 0x0000b000010e7983 */ /* 0x001f280000300a00 */
[----:B------:R-:W-:Y:S04]  /*11d60*/  STL [R1+0x9b8], R18 ;  /* 0x0009b81201007387 */ /* 0x000fe80000100800 */
[----:B------:R0:W-:Y:S04]  /*11d70*/  STL [R1+0x9ac], R0 ;  /* 0x0009ac0001007387 */ /* 0x0001e80000100800 */
[----:B------:R-:W4:Y:S04]  /*11d80*/  LDL.LU.64 R8, [R1+0xa00] ;  /* 0x000a000001087983 */ /* 0x000f280000300a00 */
[----:B------:R-:W4:Y:S01]  /*11d90*/  LDL.LU.64 R28, [R1+0xa08] ;  /* 0x000a0800011c7983 */ /* 0x000f220000300a00 */
[----:B0-----:R-:W-:-:S05]  /*11da0*/  IMAD.MOV.U32 R0, RZ, RZ, R19 ;  /* 0x000000ffff007224 */ /* 0x001fca00078e0013 */
[----:B------:R0:W-:Y:S04]  /*11db0*/  STL [R1+0x9b4], R0 ;  /* 0x0009b40001007387 */ /* 0x0001e80000100800 */
[----:B------:R-:W-:Y:S04]  /*11dc0*/  STL [R1+0x9c0], R16 ;  /* 0x0009c01001007387 */ /* 0x000fe80000100800 */
[----:B------:R-:W4:Y:S01]  /*11dd0*/  LDL.LU.64 R26, [R1+0x88] ;  /* 0x00008800011a7983 */ /* 0x000f220000300a00 */
[----:B0-----:R-:W-:-:S03]  /*11de0*/  IMAD.MOV.U32 R0, RZ, RZ, R17 ;  /* 0x000000ffff007224 */ /* 0x001fc600078e0011 */
[----:B------:R-:W4:Y:S04]  /*11df0*/  LDL.LU.64 R24, [R1+0xa18] ;  /* 0x000a180001187983 */ /* 0x000f280000300a00 */
[----:B------:R0:W-:Y:S04]  /*11e00*/  STL [R1+0x9bc], R0 ;  /* 0x0009bc0001007387 */ /* 0x0001e80000100800 */
[----:B--2---:R-:W-:Y:S04]  /*11e10*/  STL [R1+0x9c8], R2 ;  /* 0x0009c80201007387 */ /* 0x004fe80000100800 */
[----:B------:R-:W2:Y:S01]  /*11e20*/  LDL.LU.64 R22, [R1+0xa20] ;  /* 0x000a200001167983 */ /* 0x000ea20000300a00 */
[----:B0-----:R-:W-:-:S03]  /*11e30*/  IMAD.MOV.U32 R0, RZ, RZ, R3 ;  /* 0x000000ffff007224 */ /* 0x001fc600078e0003 */
[----:B------:R-:W2:Y:S04]  /*11e40*/  LDL.LU.64 R20, [R1+0xa28] ;  /* 0x000a280001147983 */ /* 0x000ea80000300a00 */
[----:B------:R0:W-:Y:S04]  /*11e50*/  STL [R1+0x9c4], R0 ;  /* 0x0009c40001007387 */ /* 0x0001e80000100800 */
[----:B---3--:R-:W-:Y:S04]  /*11e60*/  STL [R1+0x9d0], R4 ;  /* 0x0009d00401007387 */ /* 0x008fe80000100800 */
[----:B------:R-:W3:Y:S01]  /*11e70*/  LDL.LU.64 R18, [R1+0x60] ;  /* 0x0000600001127983 */ /* 0x000ee20000300a00 */
[----:B0-----:R-:W-:-:S03]  /*11e80*/  IMAD.MOV.U32 R0, RZ, RZ, R5 ;  /* 0x000000ffff007224 */ /* 0x001fc600078e0005 */
[----:B------:R-:W3:Y:S04]  /*11e90*/  LDL.LU.64 R16, [R1+0xa38] ;  /* 0x000a380001107983 */ /* 0x000ee80000300a00 */
[----:B------:R0:W-:Y:S04]  /*11ea0*/  STL [R1+0x9cc], R0 ;  /* 0x0009cc0001007387 */ /* 0x0001e80000100800 */
[----:B-----5:R1:W-:Y:S04]  /*11eb0*/  STL [R1+0x9d8], R6 ;  /* 0x0009d80601007387 */ /* 0x0203e80000100800 */
[----:B------:R-:W5:Y:S01]  /*11ec0*/  LDL.LU.64 R2, [R1+0xa40] ;  /* 0x000a400001027983 */ /* 0x000f620000300a00 */
[----:B0-----:R-:W-:-:S03]  /*11ed0*/  IMAD.MOV.U32 R0, RZ, RZ, R7 ;  /* 0x000000ffff007224 */ /* 0x001fc600078e0007 */
[----:B------:R-:W5:Y:S04]  /*11ee0*/  LDL.LU.64 R4, [R1+0xa48] ;  /* 0x000a480001047983 */ /* 0x000f680000300a00 */
[----:B------:R0:W-:Y:S04]  /*11ef0*/  STL [R1+0x9d4], R0 ;  /* 0x0009d40001007387 */ /* 0x0001e80000100800 */
[----:B------:R0:W-:Y:S04]  /*11f00*/  STL [R1+0x9e0], R10 ;  /* 0x0009e00a01007387 */ /* 0x0001e80000100800 */
[----:B-1----:R-:W5:Y:S01]  /*11f10*/  LDL.LU.64 R6, [R1+0x38] ;  /* 0x0000380001067983 */ /* 0x002f620000300a00 */
[----:B0-----:R-:W-:-:S03]  /*11f20*/  IMAD.MOV.U32 R0, RZ, RZ, R11 ;  /* 0x000000ffff007224 */ /* 0x001fc600078e000b */
[----:B------:R-:W5:Y:S04]  /*11f30*/  LDL.LU.64 R10, [R1+0xa58] ;  /* 0x000a5800010a7983 */ /* 0x000f680000300a00 */
[----:B------:R0:W-:Y:S04]  /*11f40*/  STL [R1+0x9dc], R0 ;  /* 0x0009dc0001007387 */ /* 0x0001e80000100800 */
[----:B------:R1:W-:Y:S01]  /*11f50*/  STL [R1+0x9e8], R12 ;  /* 0x0009e80c01007387 */ /* 0x0003e20000100800 */
[----:B0-----:R-:W-:-:S03]  /*11f60*/  IMAD.MOV.U32 R0, RZ, RZ, R13 ;  /* 0x000000ffff007224 */ /* 0x001fc600078e000d */
[----:B----4-:R-:W-:Y:S04]  /*11f70*/  STL [R1+0x9f0], R14 ;  /* 0x0009f00e01007387 */ /* 0x010fe80000100800 */
[----:B------:R0:W-:Y:S04]  /*11f80*/  STL [R1+0x9e4], R0 ;  /* 0x0009e40001007387 */ /* 0x0001e80000100800 */
[----:B-1----:R-:W4:Y:S01]  /*11f90*/  LDL.LU.64 R12, [R1+0xa68] ;  /* 0x000a6800010c7983 */ /* 0x002f220000300a00 */
[----:B0-----:R-:W-:-:S03]  /*11fa0*/  IMAD.MOV.U32 R0, RZ, RZ, R15 ;  /* 0x000000ffff007224 */ /* 0x001fc600078e000f */
[----:B------:R-:W2:Y:S04]  /*11fb0*/  LDL.LU.64 R14, [R1+0xc28] ;  /* 0x000c2800010e7983 */ /* 0x000ea80000300a00 */
[----:B--2---:R-:W-:Y:S04]  /*11fc0*/  STL [R1+0x9f8], R14 ;  /* 0x0009f80e01007387 */ /* 0x004fe80000100800 */
[----:B------:R0:W-:Y:S02]  /*11fd0*/  STL [R1+0x9ec], R0 ;  /* 0x0009ec0001007387 */ /* 0x0001e40000100800 */
[----:B0-----:R-:W-:-:S02]  /*11fe0*/  IMAD.MOV.U32 R0, RZ, RZ, R15 ;  /* 0x000000ffff007224 */ /* 0x001fc400078e000f */
[----:B------:R-:W2:Y:S04]  /*11ff0*/  LDL.64 R14, [R1+0xb80] ;  /* 0x000b8000010e7983 */ /* 0x000ea80000100a00 */
[----:B------:R0:W-:Y:S04]  /*12000*/  STL [R1+0x9f4], R0 ;  /* 0x0009f40001007387 */ /* 0x0001e80000100800 */
[----:B------:R1:W-:Y:S01]  /*12010*/  STL [R1+0xa00], R8 ;  /* 0x000a000801007387 */ /* 0x0003e20000100800 */
[----:B0-----:R-:W-:-:S03]  /*12020*/  IMAD.MOV.U32 R0, RZ, RZ, R9 ;  /* 0x000000ffff007224 */ /* 0x001fc600078e0009 */
[----:B-1----:R-:W2:Y:S04]  /*12030*/  LDL.LU.64 R8, [R1+0xc20] ;  /* 0x000c200001087983 */ /* 0x002ea80000300a00 */
[----:B------:R-:W-:Y:S04]  /*12040*/  STL [R1+0xa08], R28 ;  /* 0x000a081c01007387 */ /* 0x000fe80000100800 */
[----:B------:R0:W-:Y:S04]  /*12050*/  STL [R1+0x9fc], R0 ;  /* 0x0009fc0001007387 */ /* 0x0001e80000100800 */
[----:B------:R-:W-:Y:S01]  /*12060*/  STL [R1+0xa10], R26 ;  /* 0x000a101a01007387 */ /* 0x000fe20000100800 */
[----:B0-----:R-:W-:-:S05]  /*12070*/  IMAD.MOV.U32 R0, RZ, RZ, R29 ;  /* 0x000000ffff007224 */ /* 0x001fca00078e001d */
[----:B------:R0:W-:Y:S04]  /*12080*/  STL [R1+0xa04], R0 ;  /* 0x000a040001007387 */ /* 0x0001e80000100800 */
[----:B------:R-:W-:Y:S01]  /*12090*/  STL [R1+0xa18], R24 ;  /* 0x000a181801007387 */ /* 0x000fe20000100800 */
[----:B0-----:R-:W-:-:S05]  /*120a0*/  MOV R0, R27 ;  /* 0x0000001b00007202 */ /* 0x001fca0000000f00 */
[----:B------:R0:W-:Y:S04]  /*120b0*/  STL [R1+0xa0c], R0 ;  /* 0x000a0c0001007387 */ /* 0x0001e80000100800 */
[----:B------:R-:W-:Y:S01]  /*120c0*/  STL [R1+0xa20], R22 ;  /* 0x000a201601007387 */ /* 0x000fe20000100800 */
[----:B0-----:R-:W-:-:S05]  /*120d0*/  IMAD.MOV.U32 R0, RZ, RZ, R25 ;  /* 0x000000ffff007224 */ /* 0x001fca00078e0019 */
[----:B------:R0:W-:Y:S04]  /*120e0*/  STL [R1+0xa14], R0 ;  /* 0x000a140001007387 */ /* 0x0001e80000100800 */
[----:B------:R-:W-:Y:S01]  /*120f0*/  STL [R1+0xa28], R20 ;  /* 0x000a281401007387 */ /* 0x000fe20000100800 */
[----:B0-----:R-:W-:-:S05]  /*12100*/  IMAD.MOV.U32 R0, RZ, RZ, R23 ;  /* 0x000000ffff007224 */ /* 0x001fca00078e0017 */
[----:B------:R0:W-:Y:S04]  /*12110*/  STL [R1+0xa1c], R0 ;  /* 0x000a1c0001007387 */ /* 0x0001e80000100800 */
[----:B---3--:R-:W-:Y:S01]  /*12120*/  STL [R1+0xa30], R18 ;  /* 0x000a301201007387 */ /* 0x008fe20000100800 */
[----:B0-----:R-:W-:-:S05]  /*12130*/  IMAD.MOV.U32 R0, RZ, RZ, R21 ;  /* 0x000000ffff007224 */ /* 0x001fca00078e0015 */
[----:B------:R0:W-:Y:S04]  /*12140*/  STL [R1+0xa24], R0 ;  /* 0x000a240001007387 */ /* 0x0001e80000100800 */
[----:B------:R-:W-:Y:S01]  /*12150*/  STL [R1+0xa38], R16 ;  /* 0x000a381001007387 */ /* 0x000fe20000100800 */
[----:B0-----:R-:W-:-:S05]  /*12160*/  IMAD.MOV.U32 R0, RZ, RZ, R19 ;  /* 0x000000ffff007224 */ /* 0x001fca00078e0013 */
[----:B------:R0:W-:Y:S04]  /*12170*/  STL [R1+0xa2c], R0 ;  /* 0x000a2c0001007387 */ /* 0x0001e80000100800 */
[----:B-----5:R-:W-:Y:S01]  /*12180*/  STL [R1+0xa40], R2 ;  /* 0x000a400201007387 */ /* 0x020fe20000100800 */
[----:B0-----:R-:W-:-:S05]  /*12190*/  IMAD.MOV.U32 R0, RZ, RZ, R17 ;  /* 0x000000ffff007224 */ /* 0x001fca00078e0011 */
[----:B------:R0:W-:Y:S04]  /*121a0*/  STL [R1+0xa34], R0 ;  /* 0x000a340001007387 */ /* 0x0001e80000100800 */
[----:B------:R-:W-:Y:S01]  /*121b0*/  STL [R1+0xa48], R4 ;  /* 0x000a480401007387 */ /* 0x000fe20000100800 */
[----:B0-----:R-:W-:-:S05]  /*121c0*/  IMAD.MOV.U32 R0, RZ, RZ, R3 ;  /* 0x000000ffff007224 */ /* 0x001fca00078e0003 */
[----:B------:R0:W-:Y:S04]  /*121d0*/  STL [R1+0xa3c], R0 ;  /* 0x000a3c0001007387 */ /* 0x0001e80000100800 */
[----:B------:R-:W-:Y:S01]  /*121e0*/  STL [R1+0xa50], R6 ;  /* 0x000a500601007387 */ /* 0x000fe20000100800 */
[----:B0-----:R-:W-:-:S05]  /*121f0*/  IMAD.MOV.U32 R0, RZ, RZ, R5 ;  /* 0x000000ffff007224 */ /* 0x001fca00078e0005 */
[----:B------:R0:W-:Y:S04]  /*12200*/  STL [R1+0xa44], R0 ;  /* 0x000a440001007387 */ /* 0x0001e80000100800 */
[----:B------:R-:W-:Y:S01]  /*12210*/  STL [R1+0xa58], R10 ;  /* 0x000a580a01007387 */ /* 0x000fe20000100800 */
[----:B0-----:R-:W-:-:S05]  /*12220*/  IMAD.MOV.U32 R0, RZ, RZ, R7 ;  /* 0x000000ffff007224 */ /* 0x001fca00078e0007 */
[----:B------:R0:W-:Y:S01]  /*12230*/  STL [R1+0xa4c], R0 ;  /* 0x000a4c0001007387 */ /* 0x0001e20000100800 */
[----:B----4-:R-:W-:Y:S02]  /*12240*/  IMAD.MOV.U32 R2, RZ, RZ, R13 ;  /* 0x000000ffff027224 */ /* 0x010fe400078e000d */
[----:B0-----:R-:W-:Y:S02]  /*12250*/  IMAD.MOV.U32 R0, RZ, RZ, R11 ;  /* 0x000000ffff007224 */ /* 0x001fe400078e000b */
[----:B--2---:R-:W-:Y:S01]  /*12260*/  IMAD.MOV.U32 R3, RZ, RZ, R15 ;  /* 0x000000ffff037224 */ /* 0x004fe200078e000f */
[----:B------:R-:W-:Y:S04]  /*12270*/  STL [R1+0xa60], R8 ;  /* 0x000a600801007387 */ /* 0x000fe80000100800 */
[----:B------:R0:W-:Y:S04]  /*12280*/  STL [R1+0xa54], R0 ;  /* 0x000a540001007387 */ /* 0x0001e80000100800 */
[----:B------:R-:W-:Y:S04]  /*12290*/  STL [R1+0xa5c], R9 ;  /* 0x000a5c0901007387 */ /* 0x000fe80000100800 */
[----:B------:R-:W-:Y:S01]  /*122a0*/  STL [R1+0xa68], R12 ;  /* 0x000a680c01007387 */ /* 0x000fe20000100800 */
[----:B0-----:R-:W0:Y:S03]  /*122b0*/  LDC R0, c[0x0][0x23c] ;  /* 0x00008f00ff007b82 */ /* 0x001e260000000800 */
[----:B------:R0:W-:Y:S04]  /*122c0*/  STL [R1+0xa64], R2 ;  /* 0x000a640201007387 */ /* 0x0001e80000100800 */
[----:B------:R1:W-:Y:S01]  /*122d0*/  STL [R1+0xa70], R14 ;  /* 0x000a700e01007387 */ /* 0x0003e20000100800 */
[----:B------:R-:W2:Y:S03]  /*122e0*/  LDC R15, c[0x0][0x230] ;  /* 0x00008c00ff0f7b82 */ /* 0x000ea60000000800 */
[----:B------:R3:W-:Y:S04]  /*122f0*/  STL [R1+0xa6c], R3 ;  /* 0x000a6c0301007387 */ /* 0x0007e80000100800 */
[----:B------:R4:W-:Y:S01]  /*12300*/  STL [R1+0x270], RZ ;  /* 0x000270ff01007387 */ /* 0x0009e20000100800 */
[----:B0-----:R-:W-:-:S03]  /*12310*/  IMAD.SHL.U32 R2, R0, 0x80, RZ ;  /* 0x0000008000027824 */ /* 0x001fc600078e00ff */
[----:B------:R4:W-:Y:S04]  /*12320*/  STL [R1+0x274], RZ ;  /* 0x000274ff01007387 */ /* 0x0009e80000100800 */
[----:B------:R4:W-:Y:S04]  /*12330*/  STL [R1+0x278], RZ ;  /* 0x000278ff01007387 */ /* 0x0009e80000100800 */
[----:B------:R4:W-:Y:S01]  /*12340*/  STL [R1+0x27c], RZ ;  /* 0x00027cff01007387 */ /* 0x0009e20000100800 */
[----:B--2---:R-:W-:-:S03]  /*12350*/  VIADD R15, R15, 0x7f ;  /* 0x0000007f0f0f7836 */ /* 0x004fc60000000000 */
[----:B------:R4:W-:Y:S02]  /*12360*/  STL [R1+0x240], RZ ;  /* 0x000240ff01007387 */ /* 0x0009e40000100800 */
[----:B------:R-:W-:Y:S02]  /*12370*/  SHF.R.S32.HI R0, RZ, 0x1f, R15 ;  /* 0x0000001fff007819 */ /* 0x000fe4000001140f */
[----:B------:R4:W-:Y:S02]  /*12380*/  STL [R1+0x244], RZ ;  /* 0x000244ff01007387 */ /* 0x0009e40000100800 */
[----:B------:R-:W-:Y:S02]  /*12390*/  LEA.HI R0, R0, R15, RZ, 0x7 ;  /* 0x0000000f00007211 */ /* 0x000fe400078f38ff */
[----:B------:R4:W-:Y:S04]  /*123a0*/  STL [R1+0x248], RZ ;  /* 0x000248ff01007387 */ /* 0x0009e80000100800 */
[----:B------:R4:W-:Y:S04]  /*123b0*/  STL [R1+0x24c], RZ ;  /* 0x00024cff01007387 */ /* 0x0009e80000100800 */
[----:B------:R-:W2:Y:S01]  /*123c0*/  LDL R15, [R1+0x184] ;  /* 0x00018400010f7983 */ /* 0x000ea20000100800 */
[----:B-1----:R-:W0:Y:S03]  /*123d0*/  S2R R14, SR_TID.X ;  /* 0x00000000000e7919 */ /* 0x002e260000002100 */
[----:B------:R4:W-:Y:S04]  /*123e0*/  STL [R1+0x220], RZ ;  /* 0x000220ff01007387 */ /* 0x0009e80000100800 */
[----:B------:R4:W-:Y:S04]  /*123f0*/  STL [R1+0x224], RZ ;  /* 0x000224ff01007387 */ /* 0x0009e80000100800 */
[----:B------:R4:W-:Y:S04]  /*12400*/  STL [R1+0x228], RZ ;  /* 0x000228ff01007387 */ /* 0x0009e80000100800 */
[----:B------:R4:W-:Y:S04]  /*12410*/  STL [R1+0x22c], RZ ;  /* 0x00022cff01007387 */ /* 0x0009e80000100800 */
[----:B------:R4:W-:Y:S04]  /*12420*/  STL [R1+0x210], RZ ;  /* 0x000210ff01007387 */ /* 0x0009e80000100800 */
[----:B------:R4:W-:Y:S04]  /*12430*/  STL [R1+0x214], RZ ;  /* 0x000214ff01007387 */ /* 0x0009e80000100800 */
[----:B------:R4:W-:Y:S04]  /*12440*/  STL [R1+0x218], RZ ;  /* 0x000218ff01007387 */ /* 0x0009e80000100800 */
[----:B------:R4:W-:Y:S01]  /*12450*/  STL [R1+0x21c], RZ ;  /* 0x00021cff01007387 */ /* 0x0009e20000100800 */
[----:B0-----:R-:W-:-:S03]  /*12460*/  LOP3.LUT R14, R14, 0x3f, RZ, 0xc0, !PT ;  /* 0x0000003f0e0e7812 */ /* 0x001fc600078ec0ff */
[----:B------:R4:W-:Y:S01]  /*12470*/  STL [R1+0x260], RZ ;  /* 0x000260ff01007387 */ /* 0x0009e20000100800 */
[----:B---3--:R-:W-:-:S03]  /*12480*/  SHF.R.S32.HI R3, RZ, 0x1f, R2 ;  /* 0x0000001fff037819 */ /* 0x008fc60000011402 */
[----:B------:R4:W-:Y:S01]  /*12490*/  STL [R1+0x264], RZ ;  /* 0x000264ff01007387 */ /* 0x0009e20000100800 */
[----:B------:R-:W-:-:S03]  /*124a0*/  IMAD.SHL.U32 R28, R14, 0x2, RZ ;  /* 0x000000020e1c7824 */ /* 0x000fc600078e00ff */
[----:B------:R4:W-:Y:S04]  /*124b0*/  STL [R1+0x268], RZ ;  /* 0x000268ff01007387 */ /* 0x0009e80000100800 */
[----:B------:R4:W-:Y:S01]  /*124c0*/  STL [R1+0x26c], RZ ;  /* 0x00026cff01007387 */ /* 0x0009e20000100800 */
[----:B------:R-:W-:-:S03]  /*124d0*/  SHF.R.S32.HI R4, RZ, 0x7, R0 ;  /* 0x00000007ff047819 */ /* 0x000fc60000011400 */
[----:B------:R4:W-:Y:S01]  /*124e0*/  STL [R1+0x250], RZ ;  /* 0x000250ff01007387 */ /* 0x0009e20000100800 */
[----:B------:R-:W-:-:S03]  /*124f0*/  SHF.L.U64.HI R0, R2, 0x1, R3 ;  /* 0x0000000102007819 */ /* 0x000fc60000010203 */
[----:B------:R4:W-:Y:S01]  /*12500*/  STL [R1+0x254], RZ ;  /* 0x000254ff01007387 */ /* 0x0009e20000100800 */
[----:B------:R-:W-:-:S03]  /*12510*/  LOP3.LUT R2, R28, 0x20, RZ, 0x3c, !PT ;  /* 0x000000201c027812 */ /* 0x000fc600078e3cff */
[----:B------:R4:W-:Y:S01]  /*12520*/  STL [R1+0x258], RZ ;  /* 0x000258ff01007387 */ /* 0x0009e20000100800 */
[----:B------:R-:W-:-:S03]  /*12530*/  LOP3.LUT R2, R28, 0x50, RZ, 0x3c, !PT ;  /* 0x000000501c027812 */ /* 0x000fc600078e3cff */
[----:B------:R4:W-:Y:S04]  /*12540*/  STL [R1+0x25c], RZ ;  /* 0x00025cff01007387 */ /* 0x0009e80000100800 */
        /* <DEDUP_REMOVED lines=8> */
[----:B------:R-:W-:Y:S01]  /*125d0*/  USHF.L.U32 UR6, UR6, 0x7, URZ ;  /* 0x0000000706067899 */ /* 0x000fe2000800063f */
[----:B------:R-:W-:-:S02]  /*125e0*/  LOP3.LUT R3, R28, 0x10, RZ, 0x3c, !PT ;  /* 0x000000101c037812 */ /* 0x000fc400078e3cff */
[C---:B------:R-:W-:Y:S01]  /*125f0*/  LOP3.LUT R4, R28.reuse, 0x30, RZ, 0x3c, !PT ;  /* 0x000000301c047812 */ /* 0x040fe200078e3cff */
[----:B------:R-:W-:Y:S01]  /*12600*/  USHF.R.S32.HI UR7, URZ, 0x1f, UR6 ;  /* 0x0000001f3f077899 */ /* 0x000fe20008011406 */
[C---:B------:R-:W-:Y:S02]  /*12610*/  LOP3.LUT R3, R28.reuse, 0x40, RZ, 0x3c, !PT ;  /* 0x000000401c037812 */ /* 0x040fe400078e3cff */
[C---:B------:R-:W-:Y:S02]  /*12620*/  LOP3.LUT R4, R28.reuse, 0x60, RZ, 0x3c, !PT ;  /* 0x000000601c047812 */ /* 0x040fe400078e3cff */
[----:B------:R-:W-:Y:S01]  /*12630*/  LOP3.LUT R3, R28, 0x70, RZ, 0x3c, !PT ;  /* 0x000000701c037812 */ /* 0x000fe200078e3cff */
[----:B------:R-:W-:Y:S01]  /*12640*/  UMOV UR4, URZ ;  /* 0x0000003f00047c82 */ /* 0x000fe20008000000 */
[----:B------:R-:W-:Y:S02]  /*12650*/  USHF.L.U32 UR10, UR6, 0x1, URZ ;  /* 0x00000001060a7899 */ /* 0x000fe4000800063f */
[----:B------:R-:W-:Y:S01]  /*12660*/  USHF.L.U64.HI UR7, UR6, 0x1, UR7 ;  /* 0x0000000106077899 */ /* 0x000fe20008010207 */
[----:B--2---:R-:W-:-:S05]  /*12670*/  LOP3.LUT R2, R15, 0x40, RZ, 0x3c, !PT ;  /* 0x000000400f027812 */ /* 0x004fca00078e3cff */
[----:B------:R4:W-:Y:S06]  /*12680*/  STL [R1+0xc10], R2 ;  /* 0x000c100201007387 */ /* 0x0009ec0000100800 */
.L_x_2:
[----:B-----5:R0:W-:Y:S04]  /*12690*/  STL [R1+0x14c0], R29 ;  /* 0x0014c01d01007387 */ /* 0x0201e80000100800 */
[----:B------:R-:W2:Y:S04]  /*126a0*/  LDL R3, [R1+0xa7c] ;  /* 0x000a7c0001037983 */ /* 0x000ea80000100800 */
[----:B----4-:R-:W2:Y:S01]  /*126b0*/  LDL R2, [R1+0xa8c] ;  /* 0x000a8c0001027983 */ /* 0x010ea20000100800 */
[----:B0-----:R-:W0:Y:S01]  /*126c0*/  S2R R29, SR_TID.X ;  /* 0x00000000001d7919 */ /* 0x001e220000002100 */
[----:B------:R-:W-:-:S02]  /*126d0*/  UIMAD UR6, UR4, -0x80, UR11 ;  /* 0xffffff80040678a4 */ /* 0x000fc4000f8e020b */
[----:B------:R-:W3:Y:S04]  /*126e0*/  LDL R8, [R1+0xab8] ;  /* 0x000ab80001087983 */ /* 0x000ee80000100800 */
[----:B------:R1:W-:Y:S04]  /*126f0*/  STL [R1+0x14bc], R5 ;  /* 0x0014bc0501007387 */ /* 0x0003e80000100800 */
[----:B-1----:R-:W4:Y:S04]  /*12700*/  LDL R5, [R1+0xa88] ;  /* 0x000a880001057983 */ /* 0x002f280000100800 */
[----:B------:R-:W-:Y:S04]  /*12710*/  STL [R1+0x14b8], R27 ;  /* 0x0014b81b01007387 */ /* 0x000fe80000100800 */
[----:B------:R-:W-:Y:S04]  /*12720*/  STL [R1+0x14b4], R26 ;  /* 0x0014b41a01007387 */ /* 0x000fe80000100800 */
[----:B------:R-:W-:Y:S01]  /*12730*/  STL [R1+0x14b0], R13 ;  /* 0x0014b00d01007387 */ /* 0x000fe20000100800 */
[----:B0-----:R-:W-:-:S02]  /*12740*/  SHF.R.U32.HI R7, RZ, 0x4, R29 ;  /* 0x00000004ff077819 */ /* 0x001fc4000001161d */
[----:B------:R-:W-:Y:S01]  /*12750*/  SHF.R.U32.HI R29, RZ, 0x4, R29 ;  /* 0x00000004ff1d7819 */ /* 0x000fe2000001161d */
[----:B------:R-:W-:Y:S01]  /*12760*/  STL [R1+0x14ac], R25 ;  /* 0x0014ac1901007387 */ /* 0x000fe20000100800 */
[----:B------:R-:W-:Y:S02]  /*12770*/  SGXT.U32 R7, R7, 0x2 ;  /* 0x000000020707781a */ /* 0x000fe40000000000 */
[----:B------:R-:W-:Y:S01]  /*12780*/  SGXT.U32 R29, R29, 0x2 ;  /* 0x000000021d1d781a */ /* 0x000fe20000000000 */
[----:B------:R0:W-:Y:S03]  /*12790*/  STL [R1+0x14a8], R4 ;  /* 0x0014a80401007387 */ /* 0x0001e60000100800 */
[----:B------:R-:W-:Y:S01]  /*127a0*/  LOP3.LUT R29, R29, 0x4, RZ, 0xfc, !PT ;  /* 0x000000041d1d7812 */ /* 0x000fe200078efcff */
[----:B------:R-:W-:Y:S03]  /*127b0*/  STL [R1+0x14a4], R24 ;  /* 0x0014a41801007387 */ /* 0x000fe60000100800 */
[----:B------:R-:W-:Y:S01]  /*127c0*/  ISETP.GE.AND P0, PT, R29, UR6, PT ;  /* 0x000000061d007c0c */ /* 0x000fe2000bf06270 */
[----:B------:R-:W-:Y:S01]  /*127d0*/  STL [R1+0x14a0], R6 ;  /* 0x0014a00601007387 */ /* 0x000fe20000100800 */
[----:B0-----:R-:W-:-:S03]  /*127e0*/  PRMT R4, RZ, 0x7610, R4 ;  /* 0x00007610ff047816 */ /* 0x001fc60000000004 */
[----:B------:R-:W-:Y:S04]  /*127f0*/  STL [R1+0x149c], R23 ;  /* 0x00149c1701007387 */ /* 0x000fe80000100800 */
[----:B------:R-:W-:Y:S04]  /*12800*/  STL [R1+0x1498], R11 ;  /* 0x0014980b01007387 */ /* 0x000fe80000100800 */
[----:B------:R0:W-:Y:S04]  /*12810*/  STL [R1+0x1494], R12 ;  /* 0x0014940c01007387 */ /* 0x0001e80000100800 */
[----:B------:R-:W-:Y:S04]  /*12820*/  STL [R1+0x1490], R10 ;  /* 0x0014900a01007387 */ /* 0x000fe80000100800 */
[----:B------:R-:W-:Y:S01]  /*12830*/  STL [R1+0x13bc], R28 ;  /* 0x0013bc1c01007387 */ /* 0x000fe20000100800 */
[----:B0-----:R-:W-:-:S03]  /*12840*/  LOP3.LUT R12, R7, 0x8, RZ, 0xfc, !PT ;  /* 0x00000008070c7812 */ /* 0x001fc600078efcff */
[----:B------:R-:W-:Y:S04]  /*12850*/  STL [R1+0x13c0], R28 ;  /* 0x0013c01c01007387 */ /* 0x000fe80000100800 */
[----:B--2---:R3:W2:Y:S01]  /*12860*/  @!P0 LDG.E.U16 R4, desc[UR8][R2.64] ;  /* 0x0000000802048981 */ /* 0x0046a2000c1e1500 */
[----:B------:R-:W-:-:S03]  /*12870*/  LOP3.LUT R7, R7, 0xc, RZ, 0xfc, !PT ;  /* 0x0000000c07077812 */ /* 0x000fc600078efcff */
[----:B------:R-:W-:Y:S04]  /*12880*/  STL [R1+0x13c4], R28 ;  /* 0x0013c41c01007387 */ /* 0x000fe80000100800 */
[----:B------:R-:W-:Y:S04]  /*12890*/  STL [R1+0x13c8], R28 ;  /* 0x0013c81c01007387 */ /* 0x000fe80000100800 */
[----:B------:R-:W-:Y:S01]  /*128a0*/  STL [R1+0x13cc], R28 ;  /* 0x0013cc1c01007387 */ /* 0x000fe20000100800 */
[----:B------:R-:W-:-:S03]  /*128b0*/  ISETP.GE.AND P2, PT, R7, UR6, PT ;  /* 0x0000000607007c0c */ /* 0x000fc6000bf46270 */
[----:B------:R-:W-:Y:S01]  /*128c0*/  STL [R1+0x13d0], R28 ;  /* 0x0013d01c01007387 */ /* 0x000fe20000100800 */
[----:B------:R-:W0:Y:S03]  /*128d0*/  S2R R23, SR_TID.X ;  /* 0x0000000000177919 */ /* 0x000e260000002100 */
[----:B------:R-:W-:Y:S04]  /*128e0*/  STL [R1+0x13d4], R28 ;  /* 0x0013d41c01007387 */ /* 0x000fe80000100800 */
[----:B------:R-:W-:Y:S04]  /*128f0*/  STL [R1+0x13d8], R28 ;  /* 0x0013d81c01007387 */ /* 0x000fe80000100800 */
[----:B------:R-:W-:Y:S04]  /*12900*/  STL [R1+0x13dc], R28 ;  /* 0x0013dc1c01007387 */ /* 0x000fe80000100800 */
[----:B------:R-:W-:Y:S01]  /*12910*/  STL [R1+0x13e0], R28 ;  /* 0x0013e01c01007387 */ /* 0x000fe20000100800 */
[----:B------:R-:W1:Y:S03]  /*12920*/  S2R R7, SR_TID.X ;  /* 0x0000000000077919 */ /* 0x000e660000002100 */
[----:B------:R-:W-:Y:S04]  /*12930*/  STL [R1+0x13e4], R28 ;  /* 0x0013e41c01007387 */ /* 0x000fe80000100800 */
        /* <DEDUP_REMOVED lines=19> */
[----:B------:R-:W-:Y:S01]  /*12a70*/  STL [R1+0x1434], R28 ;  /* 0x0014341c01007387 */ /* 0x000fe20000100800 */
[----:B------:R-:W-:-:S03]  /*12a80*/  ISETP.GE.AND P1, PT, R12, UR6, PT ;  /* 0x000000060c007c0c */ /* 0x000fc6000bf26270 */
[----:B------:R-:W-:Y:S04]  /*12a90*/  STL [R1+0x1438], R28 ;  /* 0x0014381c01007387 */ /* 0x000fe80000100800 */
[----:B------:R-:W-:Y:S04]  /*12aa0*/  STL [R1+0x143c], R28 ;  /* 0x00143c1c01007387 */ /* 0x000fe80000100800 */
[----:B------:R-:W-:Y:S01]  /*12ab0*/  STL [R1+0x1440], R28 ;  /* 0x0014401c01007387 */ /* 0x000fe20000100800 */
[----:B0-----:R-:W-:-:S03]  /*12ac0*/  SHF.R.U32.HI R23, RZ, 0x4, R23 ;  /* 0x00000004ff177819 */ /* 0x001fc60000011617 */
[----:B------:R-:W-:Y:S04]  /*12ad0*/  STL [R1+0x1444], R28 ;  /* 0x0014441c01007387 */ /* 0x000fe80000100800 */
[----:B------:R-:W-:Y:S04]  /*12ae0*/  STL [R1+0x1448], R28 ;  /* 0x0014481c01007387 */ /* 0x000fe80000100800 */
[----:B------:R-:W-:Y:S04]  /*12af0*/  STL [R1+0x144c], R28 ;  /* 0x00144c1c01007387 */ /* 0x000fe80000100800 */
[----:B------:R-:W-:Y:S01]  /*12b00*/  STL [R1+0x1450], R28 ;  /* 0x0014501c01007387 */ /* 0x000fe20000100800 */
[----:B------:R-:W-:-:S03]  /*12b10*/  SGXT.U32 R23, R23, 0x2 ;  /* 0x000000021717781a */ /* 0x000fc60000000000 */
[----:B------:R-:W-:Y:S01]  /*12b20*/  STL [R1+0x1454], R28 ;  /* 0x0014541c01007387 */ /* 0x000fe20000100800 */
[----:B-1----:R-:W-:-:S03]  /*12b30*/  SHF.R.U32.HI R7, RZ, 0x4, R7 ;  /* 0x00000004ff077819 */ /* 0x002fc60000011607 */
[----:B------:R-:W-:Y:S04]  /*12b40*/  STL [R1+0x1458], R28 ;  /* 0x0014581c01007387 */ /* 0x000fe80000100800 */
[----:B------:R-:W-:Y:S04]  /*12b50*/  STL [R1+0x145c], R28 ;  /* 0x00145c1c01007387 */ /* 0x000fe80000100800 */
[----:B------:R-:W-:Y:S01]  /*12b60*/  STL [R1+0x1460], R28 ;  /* 0x0014601c01007387 */ /* 0x000fe20000100800 */
[----:B------:R-:W-:-:S03]  /*12b70*/  LOP3.LUT R23, R23, 0x10, RZ, 0xfc, !PT ;  /* 0x0000001017177812 */ /* 0x000fc600078efcff */
[----:B------:R-:W-:Y:S01]  /*12b80*/  STL [R1+0x1464], R28 ;  /* 0x0014641c01007387 */ /* 0x000fe20000100800 */
[----:B------:R-:W-:-:S03]  /*12b90*/  SGXT.U32 R7, R7, 0x2 ;  /* 0x000000020707781a */ /* 0x000fc60000000000 */
[----:B------:R-:W-:Y:S01]  /*12ba0*/  STL [R1+0x1468], R28 ;  /* 0x0014681c01007387 */ /* 0x000fe20000100800 */
[----:B------:R-:W-:-:S03]  /*12bb0*/  PRMT R14, RZ, 0x7610, R14 ;  /* 0x00007610ff0e7816 */ /* 0x000fc6000000000e */
[----:B------:R-:W-:Y:S01]  /*12bc0*/  STL [R1+0x146c], R28 ;  /* 0x00146c1c01007387 */ /* 0x000fe20000100800 */
[----:B---3--:R-:W-:-:S03]  /*12bd0*/  @!P1 IMAD.MOV.U32 R2, RZ, RZ, R8 ;  /* 0x000000ffff029224 */ /* 0x008fc600078e0008 */
[----:B------:R-:W-:Y:S01]  /*12be0*/  STL [R1+0x1474], R28 ;  /* 0x0014741c01007387 */ /* 0x000fe20000100800 */
[----:B----4-:R-:W-:-:S03]  /*12bf0*/  @!P1 IMAD.MOV.U32 R3, RZ, RZ, R5 ;  /* 0x000000ffff039224 */ /* 0x010fc600078e0005 */
[----:B------:R-:W-:Y:S01]  /*12c00*/  STL [R1+0x147c], R28 ;  /* 0x00147c1c01007387 */ /* 0x000fe20000100800 */
[----:B------:R-:W-:-:S03]  /*12c10*/  ISETP.GE.AND P3, PT, R23, UR6, PT ;  /* 0x0000000617007c0c */ /* 0x000fc6000bf66270 */
[----:B------:R-:W-:Y:S01]  /*12c20*/  STL [R1+0x1484], R28 ;  /* 0x0014841c01007387 */ /* 0x000fe20000100800 */
[----:B------:R-:W-:-:S03]  /*12c30*/  LOP3.LUT R23, R7, 0x14, RZ, 0xfc, !PT ;  /* 0x0000001407177812 */ /* 0x000fc600078efcff */
[----:B------:R-:W-:Y:S04]  /*12c40*/  STL [R1+0x148c], R28 ;  /* 0x00148c1c01007387 */ /* 0x000fe80000100800 */
[----:B------:R-:W-:Y:S04]  /*12c50*/  STL [R1+0xd54], R0 ;  /* 0x000d540001007387 */ /* 0x000fe80000100800 */
[----:B------:R-:W3:Y:S04]  /*12c60*/  LDL.LU R29, [R1+0x14c0] ;  /* 0x0014c000011d7983 */ /* 0x000ee80000300800 */
[----:B------:R-:W4:Y:S04]  /*12c70*/  LDL R7, [R1+0xa80] ;  /* 0x000a800001077983 */ /* 0x000f280000100800 */
[----:B------:R0:W3:Y:S04]  /*12c80*/  @!P1 LDG.E.U16 R14, desc[UR8][R2.64] ;  /* 0x00000008020e9981 */ /* 0x0000e8000c1e1500 */
[----:B--2---:R1:W-:Y:S04]  /*12c90*/  STL [R1], R4 ;  /* 0x0000000401007387 */ /* 0x0043e80000100800 */
[----:B------:R-:W0:Y:S04]  /*12ca0*/  LDL R2, [R1+0xa84] ;  /* 0x000a840001027983 */ /* 0x000e280000100800 */
[----:B------:R-:W0:Y:S01]  /*12cb0*/  LDL R3, [R1+0xab4] ;  /* 0x000ab40001037983 */ /* 0x000e220000100800 */
[----:B------:R-:W-:-:S03]  /*12cc0*/  PRMT R27, RZ, 0x7610, R27 ;  /* 0x00007610ff1b7816 */ /* 0x000fc6000000001b */
[----:B-1----:R-:W2:Y:S01]  /*12cd0*/  LDL R4, [R1+0xab0] ;  /* 0x000ab00001047983 */ /* 0x002ea20000100800 */
[----:B------:R-:W1:Y:S01]  /*12ce0*/  S2R R8, SR_TID.X ;  /* 0x0000000000087919 */ /* 0x000e620000002100 */
[----:B------:R-:W-:Y:S02]  /*12cf0*/  ISETP.GE.AND P0, PT, R23, UR6, PT ;  /* 0x0000000617007c0c */ /* 0x000fe4000bf06270 */
[----:B------:R-:W-:Y:S01]  /*12d00*/  PRMT R15, RZ, 0x7610, R15 ;  /* 0x00007610ff0f7816 */ /* 0x000fe2000000000f */
[----:B------:R-:W4:Y:S04]  /*12d10*/  LDL R23, [R1+0xaa0] ;  /* 0x000aa00001177983 */ /* 0x000f280000100800 */
[----:B------:R-:W4:Y:S01]  /*12d20*/  LDL R12, [R1+0xaa4] ;  /* 0x000aa400010c7983 */ /* 0x000f220000100800 */
[----:B0-----:R-:W-:-:S04]  /*12d30*/  @!P2 LOP3.LUT R3, R3, R2, RZ, 0x3c, !PT ;  /* 0x000000020303a212 */ /* 0x001fc800078e3cff */
[----:B------:R-:W-:-:S04]  /*12d40*/  @!P2 LOP3.LUT R2, R3, R2, RZ, 0x3c, !PT ;  /* 0x000000020302a212 */ /* 0x000fc800078e3cff */
[----:B------:R-:W-:-:S05]  /*12d50*/  @!P2 LOP3.LUT R3, R3, R2, RZ, 0x3c, !PT ;  /* 0x000000020303a212 */ /* 0x000fca00078e3cff */
[----:B------:R2:W4:Y:S01]  /*12d60*/  @!P2 LDG.E.U16 R27, desc[UR8][R2.64] ;  /* 0x00000008021ba981 */ /* 0x000522000c1e1500 */
[----:B-1----:R-:W-:-:S04]  /*12d70*/  SHF.R.U32.HI R5, RZ, 0x4, R8 ;  /* 0x00000004ff057819 */ /* 0x002fc80000011608 */
[----:B------:R-:W-:Y:S01]  /*12d80*/  SGXT.U32 R5, R5, 0x2 ;  /* 0x000000020505781a */ /* 0x000fe20000000000 */
[----:B---3--:R-:W-:Y:S03]  /*12d90*/  STL [R1+0x1470], R14 ;  /* 0x0014700e01007387 */ /* 0x008fe60000100800 */
[----:B------:R-:W-:Y:S01]  /*12da0*/  LOP3.LUT R5, R5, 0x18, RZ, 0xfc, !PT ;  /* 0x0000001805057812 */ /* 0x000fe200078efcff */
[----:B------:R-:W-:Y:S01]  /*12db0*/  STL [R1+0x1478], R14 ;  /* 0x0014780e01007387 */ /* 0x000fe20000100800 */
[----:B--2---:R-:W-:Y:S02]  /*12dc0*/  @!P3 IMAD.MOV.U32 R2, RZ, RZ, R4 ;  /* 0x000000ffff02b224 */ /* 0x004fe400078e0004 */
[----:B----4-:R-:W-:Y:S01]  /*12dd0*/  @!P3 IMAD.MOV.U32 R3, RZ, RZ, R7 ;  /* 0x000000ffff03b224 */ /* 0x010fe200078e0007 */
[----:B------:R-:W-:Y:S01]  /*12de0*/  STL [R1+0x1480], R14 ;  /* 0x0014800e01007387 */ /* 0x000fe20000100800 */
[----:B------:R-:W-:-:S03]  /*12df0*/  ISETP.GE.AND P1, PT, R5, UR6, PT ;  /* 0x0000000605007c0c */ /* 0x000fc6000bf26270 */
[----:B------:R-:W-:Y:S04]  /*12e00*/  STL [R1+0x1488], R14 ;  /* 0x0014880e01007387 */ /* 0x000fe80000100800 */
[----:B------:R-:W2:Y:S04]  /*12e10*/  LDL.LU R5, [R1+0x14bc] ;  /* 0x0014bc0001057983 */ /* 0x000ea80000300800 */
[----:B------:R-:W3:Y:S04]  /*12e20*/  LDL R7, [R1+0xa94] ;  /* 0x000a940001077983 */ /* 0x000ee80000100800 */
[----:B------:R-:W4:Y:S04]  /*12e30*/  LDL R4, [R1+0xac4] ;  /* 0x000ac40001047983 */ /* 0x000f280000100800 */
[----:B------:R0:W2:Y:S04]  /*12e40*/  @!P3 LDG.E.U16 R15, desc[UR8][R2.64] ;  /* 0x00000008020fb981 */ /* 0x0000a8000c1e1500 */
[----:B------:R1:W-:Y:S04]  /*12e50*/  STL [R1+0xc], R27 ;  /* 0x00000c1b01007387 */ /* 0x0003e80000100800 */
[----:B------:R-:W0:Y:S04]  /*12e60*/  LDL R2, [R1+0xaa8] ;  /* 0x000aa80001027983 */ /* 0x000e280000100800 */
[----:B------:R-:W0:Y:S01]  /*12e70*/  LDL R3, [R1+0xaac] ;  /* 0x000aac0001037983 */ /* 0x000e220000100800 */
[----:B------:R-:W-:-:S02]  /*12e80*/  PRMT R26, RZ, 0x7610, R26 ;  /* 0x00007610ff1a7816 */ /* 0x000fc4000000001a */
[----:B------:R-:W-:-:S04]  /*12e90*/  SHF.R.U32.HI R8, RZ, 0x4, R8 ;  /* 0x00000004ff087819 */ /* 0x000fc80000011608 */
[----:B------:R-:W-:-:S04]  /*12ea0*/  SGXT.U32 R8, R8, 0x2 ;  /* 0x000000020808781a */ /* 0x000fc80000000000 */
[----:B------:R-:W-:-:S04]  /*12eb0*/  LOP3.LUT R8, R8, 0x1c, RZ, 0xfc, !PT ;  /* 0x0000001c08087812 */ /* 0x000fc800078efcff */
[----:B------:R-:W-:Y:S02]  /*12ec0*/  ISETP.GE.AND P2, PT, R8, UR6, PT ;  /* 0x0000000608007c0c */ /* 0x000fe4000bf46270 */
[----:B------:R-:W1:Y:S01]  /*12ed0*/  S2R R8, SR_TID.X ;  /* 0x0000000000087919 */ /* 0x000e620000002100 */
[----:B0-----:R-:W-:-:S04]  /*12ee0*/  @!P0 LOP3.LUT R3, R3, R2, RZ, 0x3c, !PT ;  /* 0x0000000203038212 */ /* 0x001fc800078e3cff */
[----:B------:R-:W-:-:S04]  /*12ef0*/  @!P0 LOP3.LUT R2, R3, R2, RZ, 0x3c, !PT ;  /* 0x0000000203028212 */ /* 0x000fc800078e3cff */
[----:B------:R-:W-:-:S05]  /*12f00*/  @!P0 LOP3.LUT R3, R3, R2, RZ, 0x3c, !PT ;  /* 0x0000000203038212 */ /* 0x000fca00078e3cff */
[----:B------:R0:W3:Y:S01]  /*12f10*/  @!P0 LDG.E.U16 R26, desc[UR8][R2.64] ;  /* 0x00000008021a8981 */ /* 0x0000e2000c1e1500 */
[----:B-1----:R-:W-:-:S04]  /*12f20*/  SHF.R.U32.HI R27, RZ, 0x4, R8 ;  /* 0x00000004ff1b7819 */ /* 0x002fc80000011608 */
[----:B------:R-:W-:Y:S02]  /*12f30*/  SGXT.U32 R27, R27, 0x2 ;  /* 0x000000021b1b781a */ /* 0x000fe40000000000 */
[----:B------:R-:W-:Y:S02]  /*12f40*/  PRMT R16, RZ, 0x7610, R16 ;  /* 0x00007610ff107816 */ /* 0x000fe40000000010 */
[----:B------:R-:W-:Y:S01]  /*12f50*/  LOP3.LUT R27, R27, 0x20, RZ, 0xfc, !PT ;  /* 0x000000201b1b7812 */ /* 0x000fe200078efcff */
[----:B0-----:R-:W-:Y:S02]  /*12f60*/  @!P1 IMAD.MOV.U32 R2, RZ, RZ, R12 ;  /* 0x000000ffff029224 */ /* 0x001fe400078e000c */
[----:B------:R-:W-:Y:S01]  /*12f70*/  @!P1 IMAD.MOV.U32 R3, RZ, RZ, R23 ;  /* 0x000000ffff039224 */ /* 0x000fe200078e0017 */
[----:B------:R-:W-:Y:S02]  /*12f80*/  ISETP.GE.AND P3, PT, R27, UR6, PT ;  /* 0x000000061b007c0c */ /* 0x000fe4000bf66270 */
[----:B------:R-:W2:Y:S04]  /*12f90*/  LDL.LU R27, [R1+0x14b8] ;  /* 0x0014b800011b7983 */ /* 0x000ea80000300800 */
[----:B------:R-:W2:Y:S04]  /*12fa0*/  LDL R23, [R1+0xac0] ;  /* 0x000ac00001177983 */ /* 0x000ea80000100800 */
[----:B------:R-:W2:Y:S04]  /*12fb0*/  LDL R12, [R1+0xae8] ;  /* 0x000ae800010c7983 */ /* 0x000ea80000100800 */
[----:B------:R0:W2:Y:S04]  /*12fc0*/  @!P1 LDG.E.U16 R16, desc[UR8][R2.64] ;  /* 0x0000000802109981 */ /* 0x0000a8000c1e1500 */
[----:B---3--:R1:W-:Y:S04]  /*12fd0*/  STL [R1+0x20], R26 ;  /* 0x0000201a01007387 */ /* 0x0083e80000100800 */
        /* <DEDUP_REMOVED lines=16> */
[----:B----4-:R-:W-:Y:S02]  /*130e0*/  @!P3 IMAD.MOV.U32 R2, RZ, RZ, R4 ;  /* 0x000000ffff02b224 */ /* 0x010fe400078e0004 */
[----:B------:R-:W-:Y:S01]  /*130f0*/  @!P3 IMAD.MOV.U32 R3, RZ, RZ, R7 ;  /* 0x000000ffff03b224 */ /* 0x000fe200078e0007 */
[----:B------:R-:W-:Y:S02]  /*13100*/  ISETP.GE.AND P1, PT, R26, UR6, PT ;  /* 0x000000061a007c0c */ /* 0x000fe4000bf26270 */
[----:B------:R-:W4:Y:S04]  /*13110*/  LDL.LU R26, [R1+0x14b4] ;  /* 0x0014b400011a7983 */ /* 0x000f280000300800 */
[----:B------:R0:W4:Y:S04]  /*13120*/  @!P3 LDG.E.U16 R17, desc[UR8][R2.64] ;  /* 0x000000080211b981 */ /* 0x000128000c1e1500 */
[----:B---3--:R1:W-:Y:S04]  /*13130*/  STL [R1+0x3c], R13 ;  /* 0x00003c0d01007387 */ /* 0x0083e80000100800 */
[----:B------:R-:W0:Y:S04]  /*13140*/  LDL R2, [R1+0xa90] ;  /* 0x000a900001027983 */ /* 0x000e280000100800 */
[----:B------:R-:W0:Y:S01]  /*13150*/  LDL R3, [R1+0xae0] ;  /* 0x000ae00001037983 */ /* 0x000e220000100800 */
[----:B------:R-:W-:Y:S01]  /*13160*/  PRMT R25, RZ, 0x7610, R25 ;  /* 0x00007610ff197816 */ /* 0x000fe20000000019 */
[----:B------:R-:W3:Y:S01]  /*13170*/  S2R R4, SR_TID.X ;  /* 0x0000000000047919 */ /* 0x000ee20000002100 */
[----:B-1----:R-:W1:Y:S01]  /*13180*/  S2R R13, SR_TID.X ;  /* 0x00000000000d7919 */ /* 0x002e620000002100 */
[----:B------:R-:W-:-:S02]  /*13190*/  SHF.R.U32.HI R8, RZ, 0x4, R8 ;  /* 0x00000004ff087819 */ /* 0x000fc40000011608 */
[----:B------:R-:W-:Y:S01]  /*131a0*/  PRMT R18, RZ, 0x7610, R18 ;  /* 0x00007610ff127816 */ /* 0x000fe20000000012 */
[----:B------:R-:W4:Y:S01]  /*131b0*/  LDL R7, [R1+0xaf8] ;  /* 0x000af80001077983 */ /* 0x000f220000100800 */
[----:B0-----:R-:W-:-:S04]  /*131c0*/  @!P0 LOP3.LUT R3, R3, R2, RZ, 0x3c, !PT ;  /* 0x0000000203038212 */ /* 0x001fc800078e3cff */
[----:B------:R-:W-:-:S04]  /*131d0*/  @!P0 LOP3.LUT R2, R3, R2, RZ, 0x3c, !PT ;  /* 0x0000000203028212 */ /* 0x000fc800078e3cff */
[----:B------:R-:W-:-:S05]  /*131e0*/  @!P0 LOP3.LUT R3, R3, R2, RZ, 0x3c, !PT ;  /* 0x0000000203038212 */ /* 0x000fca00078e3cff */
[----:B------:R0:W4:Y:S01]  /*131f0*/  @!P0 LDG.E.U16 R25, desc[UR8][R2.64] ;  /* 0x0000000802198981 */ /* 0x000122000c1e1500 */
[----:B---3--:R-:W-:Y:S02]  /*13200*/  SHF.R.U32.HI R4, RZ, 0x4, R4 ;  /* 0x00000004ff047819 */ /* 0x008fe40000011604 */
[----:B-1----:R-:W-:Y:S02]  /*13210*/  SHF.R.U32.HI R13, RZ, 0x4, R13 ;  /* 0x00000004ff0d7819 */ /* 0x002fe4000001160d */
[----:B------:R-:W-:Y:S02]  /*13220*/  SGXT.U32 R4, R4, 0x2 ;  /* 0x000000020404781a */ /* 0x000fe40000000000 */
[----:B------:R-:W-:Y:S02]  /*13230*/  SGXT.U32 R8, R8, 0x2 ;  /* 0x000000020808781a */ /* 0x000fe40000000000 */
[----:B------:R-:W-:Y:S02]  /*13240*/  SGXT.U32 R13, R13, 0x2 ;  /* 0x000000020d0d781a */ /* 0x000fe40000000000 */
[----:B0-----:R-:W-:-:S02]  /*13250*/  LOP3.LUT R3, R4, 0x34, RZ, 0xfc, !PT ;  /* 0x0000003404037812 */ /* 0x001fc400078efcff */
[----:B------:R-:W-:Y:S02]  /*13260*/  LOP3.LUT R8, R8, 0x2c, RZ, 0xfc, !PT ;  /* 0x0000002c08087812 */ /* 0x000fe400078efcff */
[----:B------:R-:W-:Y:S01]  /*13270*/  LOP3.LUT R13, R13, 0x30, RZ, 0xfc, !PT ;  /* 0x000000300d0d7812 */ /* 0x000fe200078efcff */
[----:B--2---:R-:W-:Y:S01]  /*13280*/  @!P1 IMAD.MOV.U32 R2, RZ, RZ, R12 ;  /* 0x000000ffff029224 */ /* 0x004fe200078e000c */
[----:B------:R-:W-:Y:S01]  /*13290*/  ISETP.GE.AND P0, PT, R3, UR6, PT ;  /* 0x0000000603007c0c */ /* 0x000fe2000bf06270 */
[----:B------:R-:W-:Y:S01]  /*132a0*/  @!P1 IMAD.MOV.U32 R3, RZ, RZ, R23 ;  /* 0x000000ffff039224 */ /* 0x000fe200078e0017 */
[----:B------:R-:W-:Y:S02]  /*132b0*/  ISETP.GE.AND P2, PT, R8, UR6, PT ;  /* 0x0000000608007c0c */ /* 0x000fe4000bf46270 */
[----:B------:R-:W2:Y:S01]  /*132c0*/  LDL R8, [R1+0xacc] ;  /* 0x000acc0001087983 */ /* 0x000ea20000100800 */
[----:B------:R-:W-:-:S03]  /*132d0*/  ISETP.GE.AND P3, PT, R13, UR6, PT ;  /* 0x000000060d007c0c */ /* 0x000fc6000bf66270 */
[----:B------:R-:W3:Y:S04]  /*132e0*/  LDL.LU R13, [R1+0x14b0] ;  /* 0x0014b000010d7983 */ /* 0x000ee80000300800 */
[----:B------:R0:W3:Y:S04]  /*132f0*/  @!P1 LDG.E.U16 R18, desc[UR8][R2.64] ;  /* 0x0000000802129981 */ /* 0x0000e8000c1e1500 */
[----:B----4-:R1:W-:Y:S04]  /*13300*/  STL [R1+0x64], R25 ;  /* 0x0000641901007387 */ /* 0x0103e80000100800 */
[----:B-1----:R-:W4:Y:S04]  /*13310*/  LDL.LU R25, [R1+0x14ac] ;  /* 0x0014ac0001197983 */ /* 0x002f280000300800 */
[----:B------:R-:W0:Y:S04]  /*13320*/  LDL R2, [R1+0xac8] ;  /* 0x000ac80001027983 */ /* 0x000e280000100800 */
[----:B------:R-:W0:Y:S01]  /*13330*/  LDL R3, [R1+0xaf0] ;  /* 0x000af00001037983 */ /* 0x000e220000100800 */
[----:B------:R-:W-:Y:S01]  /*13340*/  PRMT R24, RZ, 0x7610, R24 ;  /* 0x00007610ff187816 */ /* 0x000fe20000000018 */
[----:B------:R-:W1:Y:S01]  /*13350*/  S2R R4, SR_TID.X ;  /* 0x0000000000047919 */ /* 0x000e620000002100 */
[----:B------:R-:W2:Y:S01]  /*13360*/  S2R R12, SR_TID.X ;  /* 0x00000000000c7919 */ /* 0x000ea20000002100 */
[----:B------:R-:W-:Y:S01]  /*13370*/  PRMT R19, RZ, 0x7610, R19 ;  /* 0x00007610ff137816 */ /* 0x000fe20000000013 */
[----:B------:R-:W3:Y:S01]  /*13380*/  LDL R23, [R1+0xb08] ;  /* 0x000b080001177983 */ /* 0x000ee20000100800 */
[----:B0-----:R-:W-:-:S04]  /*13390*/  @!P2 LOP3.LUT R3, R3, R2, RZ, 0x3c, !PT ;  /* 0x000000020303a212 */ /* 0x001fc800078e3cff */
[----:B------:R-:W-:-:S04]  /*133a0*/  @!P2 LOP3.LUT R2, R3, R2, RZ, 0x3c, !PT ;  /* 0x000000020302a212 */ /* 0x000fc800078e3cff */
[----:B------:R-:W-:-:S05]  /*133b0*/  @!P2 LOP3.LUT R3, R3, R2, RZ, 0x3c, !PT ;  /* 0x000000020303a212 */ /* 0x000fca00078e3cff */
[----:B------:R0:W4:Y:S01]  /*133c0*/  @!P2 LDG.E.U16 R24, desc[UR8][R2.64] ;  /* 0x000000080218a981 */ /* 0x000122000c1e1500 */
[----:B-1----:R-:W-:-:S04]  /*133d0*/  SHF.R.U32.HI R4, RZ, 0x4, R4 ;  /* 0x00000004ff047819 */ /* 0x002fc80000011604 */
[----:B------:R-:W-:Y:S02]  /*133e0*/  SGXT.U32 R4, R4, 0x2 ;  /* 0x000000020404781a */ /* 0x000fe40000000000 */
[----:B--2---:R-:W-:Y:S02]  /*133f0*/  LEA.HI R12, R12, 0x3c, RZ, 0x1c ;  /* 0x0000003c0c0c7811 */ /* 0x004fe400078fe0ff */
[----:B------:R-:W-:Y:S01]  /*13400*/  LOP3.LUT R4, R4, 0x38, RZ, 0xfc, !PT ;  /* 0x0000003804047812 */ /* 0x000fe200078efcff */
[----:B0-----:R-:W-:Y:S02]  /*13410*/  @!P3 IMAD.MOV.U32 R2, RZ, RZ, R7 ;  /* 0x000000ffff02b224 */ /* 0x001fe400078e0007 */
[----:B------:R-:W-:Y:S01]  /*13420*/  @!P3 IMAD.MOV.U32 R3, RZ, RZ, R8 ;  /* 0x000000ffff03b224 */ /* 0x000fe200078e0008 */
[----:B------:R-:W-:Y:S02]  /*13430*/  ISETP.GE.AND P1, PT, R4, UR6, PT ;  /* 0x0000000604007c0c */ /* 0x000fe4000bf26270 */
[----:B------:R-:W2:Y:S01]  /*13440*/  LDL.LU R4, [R1+0x14a8] ;  /* 0x0014a80001047983 */ /* 0x000ea20000300800 */
[----:B------:R-:W-:-:S03]  /*13450*/  ISETP.GE.AND P2, PT, R12, UR6, PT ;  /* 0x000000060c007c0c */ /* 0x000fc6000bf46270 */
[----:B------:R-:W2:Y:S04]  /*13460*/  LDL R12, [R1+0xadc] ;  /* 0x000adc00010c7983 */ /* 0x000ea80000100800 */
[----:B------:R-:W2:Y:S04]  /*13470*/  LDL R7, [R1+0xb10] ;  /* 0x000b100001077983 */ /* 0x000ea80000100800 */
[----:B------:R0:W2:Y:S04]  /*13480*/  @!P3 LDG.E.U16 R19, desc[UR8][R2.64] ;  /* 0x000000080213b981 */ /* 0x0000a8000c1e1500 */
[----:B----4-:R1:W-:Y:S04]  /*13490*/  STL [R1+0x60], R24 ;  /* 0x0000601801007387 */ /* 0x0103e80000100800 */
[----:B------:R-:W0:Y:S04]  /*134a0*/  LDL R2, [R1+0xad0] ;  /* 0x000ad00001027983 */ /* 0x000e280000100800 */
[----:B------:R-:W0:Y:S01]  /*134b0*/  LDL R3, [R1+0xb00] ;  /* 0x000b000001037983 */ /* 0x000e220000100800 */
[----:B------:R-:W-:Y:S01]  /*134c0*/  PRMT R6, RZ, 0x7610, R6 ;  /* 0x00007610ff067816 */ /* 0x000fe20000000006 */
[----:B------:R-:W1:Y:S01]  /*134d0*/  S2R R8, SR_TID.X ;  /* 0x0000000000087919 */ /* 0x000e620000002100 */
[----:B0-----:R-:W-:-:S04]  /*134e0*/  @!P0 LOP3.LUT R3, R3, R2, RZ, 0x3c, !PT ;  /* 0x0000000203038212 */ /* 0x001fc800078e3cff */
[----:B------:R-:W-:-:S04]  /*134f0*/  @!P0 LOP3.LUT R2, R3, R2, RZ, 0x3c, !PT ;  /* 0x0000000203028212 */ /* 0x000fc800078e3cff */
[----:B------:R-:W-:-:S05]  /*13500*/  @!P0 LOP3.LUT R3, R3, R2, RZ, 0x3c, !PT ;  /* 0x0000000203038212 */ /* 0x000fca00078e3cff */
[----:B------:R-:W4:Y:S01]  /*13510*/  @!P0 LDG.E.U16 R6, desc[UR8][R2.64] ;  /* 0x0000000802068981 */ /* 0x000f22000c1e1500 */
[----:B-1----:R-:W-:-:S04]  /*13520*/  SHF.R.U32.HI R24, RZ, 0x4, R8 ;  /* 0x00000004ff187819 */ /* 0x002fc80000011608 */
[----:B------:R-:W-:-:S04]  /*13530*/  SGXT.U32 R24, R24, 0x2 ;  /* 0x000000021818781a */ /* 0x000fc80000000000 */
[----:B------:R-:W-:-:S04]  /*13540*/  LOP3.LUT R24, R24, 0x40, RZ, 0xfc, !PT ;  /* 0x0000004018187812 */ /* 0x000fc800078efcff */
[----:B------:R-:W-:Y:S02]  /*13550*/  ISETP.GE.AND P3, PT, R24, UR6, PT ;  /* 0x0000000618007c0c */ /* 0x000fe4000bf66270 */
[----:B------:R-:W2:Y:S01]  /*13560*/  LDL.LU R24, [R1+0x14a4] ;  /* 0x0014a40001187983 */ /* 0x000ea20000300800 */
[----:B------:R-:W-:-:S03]  /*13570*/  SHF.R.U32.HI R8, RZ, 0x4, R8 ;  /* 0x00000004ff087819 */ /* 0x000fc60000011608 */
[----:B----4-:R0:W-:Y:S04]  /*13580*/  STL [R1+0x54], R6 ;  /* 0x0000540601007387 */ /* 0x0101e80000100800 */
[----:B0-----:R-:W4:Y:S04]  /*13590*/  LDL.LU R6, [R1+0x14a0] ;  /* 0x0014a00001067983 */ /* 0x001f280000300800 */
[----:B------:R-:W2:Y:S01]  /*135a0*/  LDL R3, [R1+0xad4] ;  /* 0x000ad40001037983 */ /* 0x000ea20000100800 */
[----:B------:R-:W-:-:S04]  /*135b0*/  SGXT.U32 R8, R8, 0x2 ;  /* 0x000000020808781a */ /* 0x000fc80000000000 */
[----:B------:R-:W-:Y:S02]  /*135c0*/  LOP3.LUT R2, R8, 0x44, RZ, 0xfc, !PT ;  /* 0x0000004408027812 */ /* 0x000fe400078efcff */
[----:B------:R-:W-:Y:S02]  /*135d0*/  PRMT R20, RZ, 0x7610, R20 ;  /* 0x00007610ff147816 */ /* 0x000fe40000000014 */
[----:B------:R-:W-:Y:S01]  /*135e0*/  ISETP.GE.AND P0, PT, R2, UR6, PT ;  /* 0x0000000602007c0c */ /* 0x000fe2000bf06270 */
[----:B---3--:R-:W-:-:S05]  /*135f0*/  @!P1 IMAD.MOV.U32 R2, RZ, RZ, R23 ;  /* 0x000000ffff029224 */ /* 0x008fca00078e0017 */
[----:B--2---:R0:W2:Y:S04]  /*13600*/  @!P1 LDG.E.U16 R20, desc[UR8][R2.64] ;  /* 0x0000000802149981 */ /* 0x0040a8000c1e1500 */
[----:B------:R-:W0:Y:S04]  /*13610*/  LDL R2, [R1+0xb58] ;  /* 0x000b580001027983 */ /* 0x000e280000100800 */
[----:B------:R-:W0:Y:S01]  /*13620*/  LDL R3, [R1+0xb78] ;  /* 0x000b780001037983 */ /* 0x000e220000100800 */
[----:B------:R-:W-:Y:S01]  /*13630*/  PRMT R11, RZ, 0x7610, R11 ;  /* 0x00007610ff0b7816 */ /* 0x000fe2000000000b */
        /* <DEDUP_REMOVED lines=13> */
[----:B------:R0:W2:Y:S01]  /*13710*/  @!P3 LDG.E.U16 R21, desc[UR8][R2.64] ;  /* 0x000000080215b981 */ /* 0x0000a2000c1e1500 */
[----:B------:R-:W-:-:S04]  /*13720*/  SHF.R.U32.HI R8, RZ, 0x4, R8 ;  /* 0x00000004ff087819 */ /* 0x000fc80000011608 */
[----:B------:R-:W-:-:S04]  /*13730*/  SGXT.U32 R8, R8, 0x2 ;  /* 0x000000020808781a */ /* 0x000fc80000000000 */
[----:B------:R-:W-:-:S04]  /*13740*/  LOP3.LUT R8, R8, 0x4c, RZ, 0xfc, !PT ;  /* 0x0000004c08087812 */ /* 0x000fc800078efcff */
[----:B------:R-:W-:Y:S01]  /*13750*/  ISETP.GE.AND P2, PT, R8, UR6, PT ;  /* 0x0000000608007c0c */ /* 0x000fe2000bf46270 */
[----:B---3--:R1:W-:Y:S04]  /*13760*/  STL [R1+0x48], R11 ;  /* 0x0000480b01007387 */ /* 0x0083e80000100800 */
[----:B-1----:R-:W3:Y:S04]  /*13770*/  LDL.LU R11, [R1+0x1498] ;  /* 0x00149800010b7983 */ /* 0x002ee80000300800 */
[----:B------:R-:W0:Y:S04]  /*13780*/  LDL R2, [R1+0xae4] ;  /* 0x000ae40001027983 */ /* 0x000e280000100800 */
[----:B------:R-:W0:Y:S01]  /*13790*/  LDL R3, [R1+0xb18] ;  /* 0x000b180001037983 */ /* 0x000e220000100800 */
[----:B------:R-:W1:Y:S01]  /*137a0*/  S2R R8, SR_TID.X ;  /* 0x0000000000087919 */ /* 0x000e620000002100 */
[----:B------:R-:W-:-:S02]  /*137b0*/  PRMT R9, RZ, 0x7610, R9 ;  /* 0x00007610ff097816 */ /* 0x000fc40000000009 */
[----:B------:R-:W4:Y:S01]  /*137c0*/  LDL R7, [R1+0xb30] ;  /* 0x000b300001077983 */ /* 0x000f220000100800 */
[----:B-1----:R-:W-:-:S04]  /*137d0*/  SHF.R.U32.HI R12, RZ, 0x4, R8 ;  /* 0x00000004ff0c7819 */ /* 0x002fc80000011608 */
[----:B------:R-:W-:-:S04]  /*137e0*/  SGXT.U32 R12, R12, 0x2 ;  /* 0x000000020c0c781a */ /* 0x000fc80000000000 */
[----:B------:R-:W-:-:S04]  /*137f0*/  LOP3.LUT R12, R12, 0x50, RZ, 0xfc, !PT ;  /* 0x000000500c0c7812 */ /* 0x000fc800078efcff */
[----:B------:R-:W-:Y:S02]  /*13800*/  ISETP.GE.AND P3, PT, R12, UR6, PT ;  /* 0x000000060c007c0c */ /* 0x000fe4000bf66270 */
[----:B------:R-:W3:Y:S01]  /*13810*/  LDL.LU R12, [R1+0x1494] ;  /* 0x00149400010c7983 */ /* 0x000ee20000300800 */
[----:B0-----:R-:W-:-:S04]  /*13820*/  @!P0 LOP3.LUT R3, R3, R2, RZ, 0x3c, !PT ;  /* 0x0000000203038212 */ /* 0x001fc800078e3cff */
[----:B------:R-:W-:-:S04]  /*13830*/  @!P0 LOP3.LUT R2, R3, R2, RZ, 0x3c, !PT ;  /* 0x0000000203028212 */ /* 0x000fc800078e3cff */
[----:B------:R-:W-:-:S05]  /*13840*/  @!P0 LOP3.LUT R3, R3, R2, RZ, 0x3c, !PT ;  /* 0x0000000203038212 */ /* 0x000fca00078e3cff */
[----:B------:R-:W2:Y:S04]  /*13850*/  @!P0 LDG.E.U16 R9, desc[UR8][R2.64] ;  /* 0x0000000802098981 */ /* 0x000ea8000c1e1500 */
[----:B------:R-:W4:Y:S04]  /*13860*/  LDL R2, [R1+0xaec] ;  /* 0x000aec0001027983 */ /* 0x000f280000100800 */
[----:B------:R-:W4:Y:S01]  /*13870*/  LDL R3, [R1+0xb20] ;  /* 0x000b200001037983 */ /* 0x000f220000100800 */
[----:B------:R-:W-:-:S03]  /*13880*/  PRMT R22, RZ, 0x7610, R22 ;  /* 0x00007610ff167816 */ /* 0x000fc60000000016 */
[----:B--2---:R0:W-:Y:S01]  /*13890*/  STL [R1+0x38], R9 ;  /* 0x0000380901007387 */ /* 0x0041e20000100800 */
[----:B----4-:R-:W-:-:S04]  /*138a0*/  @!P1 LOP3.LUT R3, R3, R2, RZ, 0x3c, !PT ;  /* 0x0000000203039212 */ /* 0x010fc800078e3cff */
[----:B------:R-:W-:-:S04]  /*138b0*/  @!P1 LOP3.LUT R2, R3, R2, RZ, 0x3c, !PT ;  /* 0x0000000203029212 */ /* 0x000fc800078e3cff */
[----:B------:R-:W-:-:S05]  /*138c0*/  @!P1 LOP3.LUT R3, R3, R2, RZ, 0x3c, !PT ;  /* 0x0000000203039212 */ /* 0x000fca00078e3cff */
[----:B------:R1:W2:Y:S04]  /*138d0*/  @!P1 LDG.E.U16 R22, desc[UR8][R2.64] ;  /* 0x0000000802169981 */ /* 0x0002a8000c1e1500 */
[----:B------:R-:W1:Y:S04]  /*138e0*/  LDL R2, [R1+0xaf4] ;  /* 0x000af40001027983 */ /* 0x000e680000100800 */
[----:B------:R-:W1:Y:S01]  /*138f0*/  LDL R3, [R1+0xb28] ;  /* 0x000b280001037983 */ /* 0x000e620000100800 */
[----:B------:R-:W-:Y:S01]  /*13900*/  PRMT R10, RZ, 0x7610, R10 ;  /* 0x00007610ff0a7816 */ /* 0x000fe2000000000a */
[----:B0-----:R-:W0:Y:S01]  /*13910*/  S2R R9, SR_TID.X ;  /* 0x0000000000097919 */ /* 0x001e220000002100 */
[----:B-1----:R-:W-:-:S04]  /*13920*/  @!P2 LOP3.LUT R3, R3, R2, RZ, 0x3c, !PT ;  /* 0x000000020303a212 */ /* 0x002fc800078e3cff */
[----:B------:R-:W-:-:S04]  /*13930*/  @!P2 LOP3.LUT R2, R3, R2, RZ, 0x3c, !PT ;  /* 0x000000020302a212 */ /* 0x000fc800078e3cff */
[----:B------:R-:W-:-:S05]  /*13940*/  @!P2 LOP3.LUT R3, R3, R2, RZ, 0x3c, !PT ;  /* 0x000000020303a212 */ /* 0x000fca00078e3cff */
[----:B------:R1:W4:Y:S02]  /*13950*/  @!P2 LDG.E.U16 R10, desc[UR8][R2.64] ;  /* 0x00000008020aa981 */ /* 0x000324000c1e1500 */
[----:B-1----:R-:W1:Y:S01]  /*13960*/  S2R R3, SR_TID.X ;  /* 0x0000000000037919 */ /* 0x002e620000002100 */
[----:B------:R-:W-:Y:S02]  /*13970*/  SHF.R.U32.HI R8, RZ, 0x4, R8 ;  /* 0x00000004ff087819 */ /* 0x000fe40000011608 */
[----:B0-----:R-:W-:Y:S02]  /*13980*/  SHF.R.U32.HI R9, RZ, 0x4, R9 ;  /* 0x00000004ff097819 */ /* 0x001fe40000011609 */
[----:B------:R-:W-:Y:S02]  /*13990*/  SGXT.U32 R8, R8, 0x2 ;  /* 0x000000020808781a */ /* 0x000fe40000000000 */
[----:B------:R-:W-:Y:S02]  /*139a0*/  SGXT.U32 R9, R9, 0x2 ;  /* 0x000000020909781a */ /* 0x000fe40000000000 */
[----:B------:R-:W-:-:S02]  /*139b0*/  LOP3.LUT R8, R8, 0x54, RZ, 0xfc, !PT ;  /* 0x0000005408087812 */ /* 0x000fc400078efcff */
[----:B------:R-:W-:Y:S02]  /*139c0*/  LOP3.LUT R9, R9, 0x58, RZ, 0xfc, !PT ;  /* 0x0000005809097812 */ /* 0x000fe400078efcff */
[----:B------:R-:W-:Y:S02]  /*139d0*/  ISETP.GE.AND P4, PT, R8, UR6, PT ;  /* 0x0000000608007c0c */ /* 0x000fe4000bf86270 */
[----:B------:R-:W-:Y:S01]  /*139e0*/  ISETP.GE.AND P0, PT, R9, UR6, PT ;  /* 0x0000000609007c0c */ /* 0x000fe2000bf06270 */
[----:B------:R-:W3:Y:S04]  /*139f0*/  LDL R8, [R1+0xb38] ;  /* 0x000b380001087983 */ /* 0x000ee80000100800 */
[----:B------:R-:W2:Y:S01]  /*13a00*/  LDL R9, [R1+0xb48] ;  /* 0x000b480001097983 */ /* 0x000ea20000100800 */
[----:B-1----:R-:W-:-:S04]  /*13a10*/  SHF.R.U32.HI R3, RZ, 0x4, R3 ;  /* 0x00000004ff037819 */ /* 0x002fc80000011603 */
[----:B------:R-:W-:-:S04]  /*13a20*/  SGXT.U32 R3, R3, 0x2 ;  /* 0x000000020303781a */ /* 0x000fc80000000000 */
[----:B------:R-:W-:Y:S01]  /*13a30*/  LOP3.LUT R2, R3, 0x5c, RZ, 0xfc, !PT ;  /* 0x0000005c03027812 */ /* 0x000fe200078efcff */
[----:B----4-:R0:W-:Y:S04]  /*13a40*/  STL [R1+0x2c], R10 ;  /* 0x00002c0a01007387 */ /* 0x0101e80000100800 */
[----:B0-----:R-:W4:Y:S04]  /*13a50*/  LDL.LU R10, [R1+0x1490] ;  /* 0x00149000010a7983 */ /* 0x001f280000300800 */
[----:B------:R-:W3:Y:S01]  /*13a60*/  LDL R3, [R1+0xafc] ;  /* 0x000afc0001037983 */ /* 0x000ee20000100800 */
[----:B------:R-:W-:-:S02]  /*13a70*/  PRMT R29, RZ, 0x7610, R29 ;  /* 0x00007610ff1d7816 */ /* 0x000fc4000000001d */
[----:B------:R-:W-:Y:S02]  /*13a80*/  ISETP.GE.AND P1, PT, R2, UR6, PT ;  /* 0x0000000602007c0c */ /* 0x000fe4000bf26270 */
[----:B------:R-:W-:-:S05]  /*13a90*/  @!P3 MOV R2, R7 ;  /* 0x000000070002b202 */ /* 0x000fca0000000f00 */
[----:B---3--:R0:W3:Y:S02]  /*13aa0*/  @!P3 LDG.E.U16 R29, desc[UR8][R2.64] ;  /* 0x00000008021db981 */ /* 0x0080e4000c1e1500 */
[----:B0-----:R-:W0:Y:S02]  /*13ab0*/  S2R R3, SR_TID.X ;  /* 0x0000000000037919 */ /* 0x001e240000002100 */
[----:B0-----:R-:W-:-:S04]  /*13ac0*/  SHF.R.U32.HI R3, RZ, 0x4, R3 ;  /* 0x00000004ff037819 */ /* 0x001fc80000011603 */
[----:B------:R-:W-:-:S04]  /*13ad0*/  SGXT.U32 R3, R3, 0x2 ;  /* 0x000000020303781a */ /* 0x000fc80000000000 */
[----:B------:R-:W-:Y:S02]  /*13ae0*/  LOP3.LUT R2, R3, 0x60, RZ, 0xfc, !PT ;  /* 0x0000006003027812 */ /* 0x000fe400078efcff */
[----:B------:R-:W2:Y:S01]  /*13af0*/  LDL R3, [R1+0xb04] ;  /* 0x000b040001037983 */ /* 0x000ea20000100800 */
[----:B------:R-:W-:Y:S02]  /*13b00*/  PRMT R5, RZ, 0x7610, R5 ;  /* 0x00007610ff057816 */ /* 0x000fe40000000005 */
[----:B------:R-:W-:Y:S01]  /*13b10*/  ISETP.GE.AND P2, PT, R2, UR6, PT ;  /* 0x0000000602007c0c */ /* 0x000fe2000bf46270 */
[----:B------:R-:W-:Y:S01]  /*13b20*/  @!P4 IMAD.MOV.U32 R2, RZ, RZ, R8 ;  /* 0x000000ffff02c224 */ /* 0x000fe200078e0008 */
[----:B------:R-:W-:-:S04]  /*13b30*/  PRMT R27, RZ, 0x7610, R27 ;  /* 0x00007610ff1b7816 */ /* 0x000fc8000000001b */
[----:B--2---:R0:W2:Y:S04]  /*13b40*/  @!P4 LDG.E.U16 R5, desc[UR8][R2.64] ;  /* 0x000000080205c981 */ /* 0x0040a8000c1e1500 */
[----:B------:R-:W4:Y:S01]  /*13b50*/  LDL R3, [R1+0xb0c] ;  /* 0x000b0c0001037983 */ /* 0x000f220000100800 */
[----:B0-----:R-:W-:-:S03]  /*13b60*/  @!P0 IMAD.MOV.U32 R2, RZ, RZ, R9 ;  /* 0x000000ffff028224 */ /* 0x001fc600078e0009 */
[----:B--2---:R0:W-:Y:S01]  /*13b70*/  STL [R1+0x28], R5 ;  /* 0x0000280501007387 */ /* 0x0041e20000100800 */
[----:B------:R-:W-:Y:S01]  /*13b80*/  PRMT R0, RZ, 0x7610, R0 ;  /* 0x00007610ff007816 */ /* 0x000fe20000000000 */
[----:B------:R-:W1:Y:S02]  /*13b90*/  S2R R7, SR_TID.X ;  /* 0x0000000000077919 */ /* 0x000e640000002100 */
[----:B------:R-:W2:Y:S04]  /*13ba0*/  LDL R8, [R1+0xb2c] ;  /* 0x000b2c0001087983 */ /* 0x000ea80000100800 */
[----:B----4-:R4:W3:Y:S04]  /*13bb0*/  @!P0 LDG.E.U16 R27, desc[UR8][R2.64] ;  /* 0x00000008021b8981 */ /* 0x0108e8000c1e1500 */
[----:B------:R-:W4:Y:S04]  /*13bc0*/  LDL R2, [R1+0xb14] ;  /* 0x000b140001027983 */ /* 0x000f280000100800 */
[----:B------:R-:W4:Y:S02]  /*13bd0*/  LDL R3, [R1+0xb44] ;  /* 0x000b440001037983 */ /* 0x000f240000100800 */
[----:B----4-:R-:W-:-:S04]  /*13be0*/  @!P1 LOP3.LUT R3, R3, R2, RZ, 0x3c, !PT ;  /* 0x0000000203039212 */ /* 0x010fc800078e3cff */
[----:B------:R-:W-:-:S04]  /*13bf0*/  @!P1 LOP3.LUT R2, R3, R2, RZ, 0x3c, !PT ;  /* 0x0000000203029212 */ /* 0x000fc800078e3cff */
[----:B------:R-:W-:-:S05]  /*13c00*/  @!P1 LOP3.LUT R3, R3, R2, RZ, 0x3c, !PT ;  /* 0x0000000203039212 */ /* 0x000fca00078e3cff */
[----:B------:R-:W4:Y:S01]  /*13c10*/  @!P1 LDG.E.U16 R0, desc[UR8][R2.64] ;  /* 0x0000000802009981 */ /* 0x000f22000c1e1500 */
[----:B-1----:R-:W-:-:S04]  /*13c20*/  SHF.R.U32.HI R7, RZ, 0x4, R7 ;  /* 0x00000004ff077819 */ /* 0x002fc80000011607 */
[----:B------:R-:W-:-:S04]  /*13c30*/  SGXT.U32 R7, R7, 0x2 ;  /* 0x000000020707781a */ /* 0x000fc80000000000 */
[C---:B0-----:R-:W-:Y:S02]  /*13c40*/  LOP3.LUT R5, R7.reuse, 0x64, RZ, 0xfc, !PT ;  /* 0x0000006407057812 */ /* 0x041fe400078efcff */
[----:B------:R-:W-:Y:S02]  /*13c50*/  LOP3.LUT R7, R7, 0x68, RZ, 0xfc, !PT ;  /* 0x0000006807077812 */ /* 0x000fe400078efcff */
[----:B------:R-:W-:Y:S02]  /*13c60*/  ISETP.GE.AND P3, PT, R5, UR6, PT ;  /* 0x0000000605007c0c */ /* 0x000fe4000bf66270 */
[----:B------:R-:W-:Y:S01]  /*13c70*/  ISETP.GE.AND P4, PT, R7, UR6, PT ;  /* 0x0000000607007c0c */ /* 0x000fe2000bf86270 */
[----:B------:R-:W2:Y:S04]  /*13c80*/  LDL R5, [R1+0xb50] ;  /* 0x000b500001057983 */ /* 0x000ea80000100800 */
[----:B------:R-:W3:Y:S01]  /*13c90*/  LDL R7, [R1+0xb60] ;  /* 0x000b600001077983 */ /* 0x000ee20000100800 */
[----:B------:R-:W0:Y:S03]  /*13ca0*/  S2R R9, SR_TID.X ;  /* 0x0000000000097919 */ /* 0x000e260000002100 */
[----:B----4-:R0:W-:Y:S04]  /*13cb0*/  STL [R1+0x1c], R0 ;  /* 0x00001c0001007387 */ /* 0x0101e80000100800 */
[----:B------:R-:W4:Y:S04]  /*13cc0*/  LDL R2, [R1+0xb1c] ;  /* 0x000b1c0001027983 */ /* 0x000f280000100800 */
[----:B------:R-:W4:Y:S01]  /*13cd0*/  LDL R3, [R1+0xb54] ;  /* 0x000b540001037983 */ /* 0x000f220000100800 */
[----:B0-----:R-:W-:-:S04]  /*13ce0*/  SHF.R.U32.HI R0, RZ, 0x4, R9 ;  /* 0x00000004ff007819 */ /* 0x001fc80000011609 */
[----:B------:R-:W-:Y:S02]  /*13cf0*/  SGXT.U32 R0, R0, 0x2 ;  /* 0x000000020000781a */ /* 0x000fe40000000000 */
[----:B------:R-:W-:Y:S02]  /*13d00*/  PRMT R26, RZ, 0x7610, R26 ;  /* 0x00007610ff1a7816 */ /* 0x000fe4000000001a */
[----:B------:R-:W-:-:S04]  /*13d10*/  LOP3.LUT R0, R0, 0x6c, RZ, 0xfc, !PT ;  /* 0x0000006c00007812 */ /* 0x000fc800078efcff */
[----:B------:R-:W-:Y:S02]  /*13d20*/  ISETP.GE.AND P0, PT, R0, UR6, PT ;  /* 0x0000000600007c0c */ /* 0x000fe4000bf06270 */
[----:B------:R-:W3:Y:S01]  /*13d30*/  LDL.LU R0, [R1+0xb40] ;  /* 0x000b400001007983 */ /* 0x000ee20000300800 */
[----:B----4-:R-:W-:-:S04]  /*13d40*/  @!P2 LOP3.LUT R3, R3, R2, RZ, 0x3c, !PT ;  /* 0x000000020303a212 */ /* 0x010fc800078e3cff */
[----:B------:R-:W-:-:S04]  /*13d50*/  @!P2 LOP3.LUT R2, R3, R2, RZ, 0x3c, !PT ;  /* 0x000000020302a212 */ /* 0x000fc800078e3cff */
[----:B------:R-:W-:-:S05]  /*13d60*/  @!P2 LOP3.LUT R3, R3, R2, RZ, 0x3c, !PT ;  /* 0x000000020303a212 */ /* 0x000fca00078e3cff */
[----:B------:R2:W4:Y:S04]  /*13d70*/  @!P2 LDG.E.U16 R26, desc[UR8][R2.64] ;  /* 0x00000008021aa981 */ /* 0x000528000c1e1500 */
[----:B------:R-:W3:Y:S01]  /*13d80*/  LDL R3, [R1+0xb24] ;  /* 0x000b240001037983 */ /* 0x000ee20000100800 */
[----:B------:R-:W-:Y:S01]  /*13d90*/  PRMT R13, RZ, 0x7610, R13 ;  /* 0x00007610ff0d7816 */ /* 0x000fe2000000000d */
[----:B--2---:R-:W-:Y:S02]  /*13da0*/  @!P3 IMAD.MOV.U32 R2, RZ, RZ, R5 ;  /* 0x000000ffff02b224 */ /* 0x004fe400078e0005 */
[----:B------:R-:W0:Y:S01]  /*13db0*/  S2R R5, SR_TID.X ;  /* 0x0000000000057919 */ /* 0x000e220000002100 */
[----:B------:R-:W-:Y:S02]  /*13dc0*/  PRMT R25, RZ, 0x7610, R25 ;  /* 0x00007610ff197816 */ /* 0x000fe40000000019 */
[----:B------:R-:W-:-:S04]  /*13dd0*/  SHF.R.U32.HI R9, RZ, 0x4, R9 ;  /* 0x00000004ff097819 */ /* 0x000fc80000011609 */
[----:B------:R-:W-:Y:S01]  /*13de0*/  SGXT.U32 R9, R9, 0x2 ;  /* 0x000000020909781a */ /* 0x000fe20000000000 */
[----:B---3--:R1:W2:Y:S02]  /*13df0*/  @!P3 LDG.E.U16 R13, desc[UR8][R2.64] ;  /* 0x00000008020db981 */ /* 0x0082a4000c1e1500 */
[----:B-1----:R-:W-:Y:S02]  /*13e00*/  @!P4 IMAD.MOV.U32 R2, RZ, RZ, R7 ;  /* 0x000000ffff02c224 */ /* 0x002fe400078e0007 */
[----:B------:R-:W-:-:S05]  /*13e10*/  @!P4 IMAD.MOV.U32 R3, RZ, RZ, R8 ;  /* 0x000000ffff03c224 */ /* 0x000fca00078e0008 */
[----:B------:R1:W3:Y:S01]  /*13e20*/  @!P4 LDG.E.U16 R25, desc[UR8][R2.64] ;  /* 0x000000080219c981 */ /* 0x0002e2000c1e1500 */
[----:B0-----:R-:W-:-:S03]  /*13e30*/  SHF.R.U32.HI R7, RZ, 0x4, R5 ;  /* 0x00000004ff077819 */ /* 0x001fc60000011605 */
[----:B------:R-:W1:Y:S04]  /*13e40*/  LDL R2, [R1+0xb34] ;  /* 0x000b340001027983 */ /* 0x000e680000100800 */
[----:B------:R-:W1:Y:S01]  /*13e50*/  LDL R3, [R1+0xb74] ;  /* 0x000b740001037983 */ /* 0x000e620000100800 */
[----:B------:R-:W-:Y:S02]  /*13e60*/  LOP3.LUT R9, R9, 0x70, RZ, 0xfc, !PT ;  /* 0x0000007009097812 */ /* 0x000fe400078efcff */
[----:B------:R-:W-:Y:S02]  /*13e70*/  SGXT.U32 R7, R7, 0x2 ;  /* 0x000000020707781a */ /* 0x000fe40000000000 */
[----:B------:R-:W-:Y:S02]  /*13e80*/  ISETP.GE.AND P1, PT, R9, UR6, PT ;  /* 0x0000000609007c0c */ /* 0x000fe4000bf26270 */
[----:B------:R-:W4:Y:S01]  /*13e90*/  LDL R9, [R1+0xb70] ;  /* 0x000b700001097983 */ /* 0x000f220000100800 */
[----:B------:R-:W-:-:S04]  /*13ea0*/  LOP3.LUT R7, R7, 0x74, RZ, 0xfc, !PT ;  /* 0x0000007407077812 */ /* 0x000fc800078efcff */
[----:B------:R-:W-:Y:S01]  /*13eb0*/  ISETP.GE.AND P2, PT, R7, UR6, PT ;  /* 0x0000000607007c0c */ /* 0x000fe2000bf46270 */
[----:B--2---:R0:W-:Y:S04]  /*13ec0*/  STL [R1+0x14], R13 ;  /* 0x0000140d01007387 */ /* 0x0041e80000100800 */
[----:B------:R-:W2:Y:S04]  /*13ed0*/  LDL R8, [R1+0xb3c] ;  /* 0x000b3c0001087983 */ /* 0x000ea80000100800 */
[----:B------:R-:W3:Y:S01]  /*13ee0*/  LDL R7, [R1+0xb6c] ;  /* 0x000b6c0001077983 */ /* 0x000ee20000100800 */
[----:B------:R-:W-:-:S02]  /*13ef0*/  PRMT R4, RZ, 0x7610, R4 ;  /* 0x00007610ff047816 */ /* 0x000fc40000000004 */
[----:B------:R-:W-:Y:S02]  /*13f00*/  PRMT R24, RZ, 0x7610, R24 ;  /* 0x00007610ff187816 */ /* 0x000fe40000000018 */
[----:B-1----:R-:W-:-:S04]  /*13f10*/  @!P0 LOP3.LUT R3, R3, R2, RZ, 0x3c, !PT ;  /* 0x0000000203038212 */ /* 0x002fc800078e3cff */
[----:B------:R-:W-:-:S04]  /*13f20*/  @!P0 LOP3.LUT R2, R3, R2, RZ, 0x3c, !PT ;  /* 0x0000000203028212 */ /* 0x000fc800078e3cff */
[----:B------:R-:W-:-:S05]  /*13f30*/  @!P0 LOP3.LUT R3, R3, R2, RZ, 0x3c, !PT ;  /* 0x0000000203038212 */ /* 0x000fca00078e3cff */
[----:B------:R4:W3:Y:S01]  /*13f40*/  @!P0 LDG.E.U16 R4, desc[UR8][R2.64] ;  /* 0x0000000802048981 */ /* 0x0008e2000c1e1500 */
[----:B------:R-:W-:Y:S01]  /*13f50*/  PRMT R6, RZ, 0x7610, R6 ;  /* 0x00007610ff067816 */ /* 0x000fe20000000006 */
[----:B----4-:R-:W-:Y:S02]  /*13f60*/  @!P1 IMAD.MOV.U32 R2, RZ, RZ, R9 ;  /* 0x000000ffff029224 */ /* 0x010fe400078e0009 */
[----:B------:R-:W-:-:S05]  /*13f70*/  @!P1 IMAD.MOV.U32 R3, RZ, RZ, R0 ;  /* 0x000000ffff039224 */ /* 0x000fca00078e0000 */
[----:B------:R2:W4:Y:S02]  /*13f80*/  @!P1 LDG.E.U16 R24, desc[UR8][R2.64] ;  /* 0x0000000802189981 */ /* 0x000524000c1e1500 */
[----:B--2---:R-:W-:Y:S02]  /*13f90*/  @!P2 IMAD.MOV.U32 R3, RZ, RZ, R8 ;  /* 0x000000ffff03a224 */ /* 0x004fe400078e0008 */
[----:B---3--:R-:W-:-:S05]  /*13fa0*/  @!P2 IMAD.MOV.U32 R2, RZ, RZ, R7 ;  /* 0x000000ffff02a224 */ /* 0x008fca00078e0007 */
[----:B------:R-:W2:Y:S01]  /*13fb0*/  @!P2 LDG.E.U16 R6, desc[UR8][R2.64] ;  /* 0x000000080206a981 */ /* 0x000ea2000c1e1500 */
[----:B------:R-:W-:-:S04]  /*13fc0*/  SHF.R.U32.HI R5, RZ, 0x4, R5 ;  /* 0x00000004ff057819 */ /* 0x000fc80000011605 */
[----:B------:R-:W-:-:S04]  /*13fd0*/  SGXT.U32 R5, R5, 0x2 ;  /* 0x000000020505781a */ /* 0x000fc80000000000 */
[----:B0-----:R-:W-:Y:S02]  /*13fe0*/  LOP3.LUT R13, R5, 0x78, RZ, 0xfc, !PT ;  /* 0x00000078050d7812 */ /* 0x001fe400078efcff */
[----:B------:R-:W0:Y:S02]  /*13ff0*/  S2R R5, SR_TID.X ;  /* 0x0000000000057919 */ /* 0x000e240000002100 */
[----:B------:R-:W-:Y:S02]  /*14000*/  ISETP.GE.AND P3, PT, R13, UR6, PT ;  /* 0x000000060d007c0c */ /* 0x000fe4000bf66270 */
[----:B0-----:R-:W-:Y:S02]  /*14010*/  LEA.HI R13, R5, 0x7c, RZ, 0x1c ;  /* 0x0000007c050d7811 */ /* 0x001fe400078fe0ff */
[----:B------:R-:W3:Y:S04]  /*14020*/  LDL R5, [R1+0xb4c] ;  /* 0x000b4c0001057983 */ /* 0x000ee80000100800 */
[----:B------:R-:W-:Y:S04]  /*14030*/  STL [R1+0x8], R4 ;  /* 0x0000080401007387 */ /* 0x000fe80000100800 */
[----:B------:R0:W-:Y:S04]  /*14040*/  STL [R1+0xd58], R0 ;  /* 0x000d580001007387 */ /* 0x0001e80000100800 */
[----:B0-----:R-:W4:Y:S04]  /*14050*/  LDL.LU R0, [R1+0xb68] ;  /* 0x000b680001007983 */ /* 0x001f280000300800 */
[----:B------:R-:W3:Y:S04]  /*14060*/  LDL R7, [R1+0xb5c] ;  /* 0x000b5c0001077983 */ /* 0x000ee80000100800 */
[----:B--2---:R0:W-:Y:S01]  /*14070*/  STL [R1+0x4], R6 ;  /* 0x0000040601007387 */ /* 0x0041e20000100800 */
[----:B------:R-:W1:Y:S01]  /*14080*/  S2R R4, SR_TID.X ;  /* 0x0000000000047919 */ /* 0x000e620000002100 */
[----:B------:R-:W2:Y:S02]  /*14090*/  S2R R9, SR_TID.X ;  /* 0x0000000000097919 */ /* 0x000ea40000002100 */
[----:B0-----:R-:W3:Y:S01]  /*140a0*/  LDL R6, [R1+0xb64] ;  /* 0x000b640001067983 */ /* 0x001ee20000100800 */
[----:B------:R-:W-:-:S02]  /*140b0*/  ISETP.GE.AND P4, PT, R13, UR6, PT ;  /* 0x000000060d007c0c */ /* 0x000fc4000bf86270 */
[----:B------:R-:W-:Y:S01]  /*140c0*/  PRMT R23, RZ, 0x7610, R23 ;  /* 0x00007610ff177816 */ /* 0x000fe20000000017 */
[----:B------:R-:W3:Y:S01]  /*140d0*/  LDL R8, [R1+0xad8] ;  /* 0x000ad80001087983 */ /* 0x000ee20000100800 */
[----:B------:R-:W-:Y:S02]  /*140e0*/  PRMT R2, RZ, 0x7610, R2 ;  /* 0x00007610ff027816 */ /* 0x000fe40000000002 */
[----:B-1----:R-:W-:-:S04]  /*140f0*/  SHF.R.U32.HI R4, RZ, 0x4, R4 ;  /* 0x00000004ff047819 */ /* 0x002fc80000011604 */
[----:B------:R-:W-:-:S04]  /*14100*/  SGXT.U32 R4, R4, 0x2 ;  /* 0x000000020404781a */ /* 0x000fc80000000000 */
[----:B------:R-:W-:Y:S02]  /*14110*/  ISETP.GE.AND P0, PT, R4, UR6, PT ;  /* 0x0000000604007c0c */ /* 0x000fe4000bf06270 */
[----:B--2---:R-:W-:Y:S02]  /*14120*/  LOP3.LUT R13, R9, 0x3f, RZ, 0xc0, !PT ;  /* 0x0000003f090d7812 */ /* 0x004fe400078ec0ff */
[----:B------:R-:W2:Y:S01]  /*14130*/  LDL R9, [R1+0xabc] ;  /* 0x000abc0001097983 */ /* 0x000ea20000100800 */
[----:B----4-:R-:W-:-:S05]  /*14140*/  @!P3 IMAD.MOV.U32 R4, RZ, RZ, R0 ;  /* 0x000000ffff04b224 */ /* 0x010fca00078e0000 */
[----:B---3--:R0:W3:Y:S02]  /*14150*/  @!P3 LDG.E.U16 R23, desc[UR8][R4.64] ;  /* 0x000000080417b981 */ /* 0x0080e4000c1e1500 */
[----:B0-----:R-:W-:Y:S02]  /*14160*/  @!P4 IMAD.MOV.U32 R5, RZ, RZ, R7 ;  /* 0x000000ffff05c224 */ /* 0x001fe400078e0007 */
[----:B------:R-:W-:-:S05]  /*14170*/  @!P4 IMAD.MOV.U32 R4, RZ, RZ, R6 ;  /* 0x000000ffff04c224 */ /* 0x000fca00078e0006 */
[----:B------:R0:W4:Y:S04]  /*14180*/  @!P4 LDG.E.U16 R2, desc[UR8][R4.64] ;  /* 0x000000080402c981 */ /* 0x000128000c1e1500 */
        /* <DEDUP_REMOVED lines=22> */
[----:B------:R-:W-:Y:S01]  /*142f0*/  STL [R1+0x1258], R0 ;  /* 0x0012580001007387 */ /* 0x000fe20000100800 */
[----:B------:R-:W-:-:S03]  /*14300*/  LOP3.LUT R13, R13, 0x40, RZ, 0xfc, !PT ;  /* 0x000000400d0d7812 */ /* 0x000fc600078efcff */
        /* <DEDUP_REMOVED lines=9> */
[----:B------:R-:W-:-:S03]  /*143a0*/  PRMT R11, RZ, 0x7610, R11 ;  /* 0x00007610ff0b7816 */ /* 0x000fc6000000000b */
[----:B------:R-:W-:Y:S01]  /*143b0*/  STL [R1+0x1318], R0 ;  /* 0x0013180001007387 */ /* 0x000fe20000100800 */
[----:B0-----:R-:W-:-:S03]  /*143c0*/  @!P0 IMAD.MOV.U32 R4, RZ, RZ, R8 ;  /* 0x000000ffff048224 */ /* 0x001fc600078e0008 */
[----:B------:R-:W3:Y:S01]  /*143d0*/  LDL R13, [R1+0x288] ;  /* 0x00028800010d7983 */ /* 0x000ee20000100800 */
[----:B--2---:R-:W-:-:S03]  /*143e0*/  @!P0 IMAD.MOV.U32 R5, RZ, RZ, R9 ;  /* 0x000000ffff058224 */ /* 0x004fc600078e0009 */
[----:B------:R-:W2:Y:S04]  /*143f0*/  LDL R7, [R1+0xa6c] ;  /* 0x000a6c0001077983 */ /* 0x000ea80000100800 */
[----:B------:R-:W2:Y:S04]  /*14400*/  LDL R6, [R1+0xa70] ;  /* 0x000a700001067983 */ /* 0x000ea80000100800 */
[----:B------:R3:W2:Y:S04]  /*14410*/  @!P0 LDG.E.U16 R11, desc[UR8][R4.64] ;  /* 0x00000008040b8981 */ /* 0x0006a8000c1e1500 */
[----:B----4-:R-:W-:Y:S04]  /*14420*/  STL [R1+0x1364], R2 ;  /* 0x0013640201007387 */ /* 0x010fe80000100800 */
[----:B------:R-:W-:Y:S04]  /*14430*/  STL [R1+0x1368], R2 ;  /* 0x0013680201007387 */ /* 0x000fe80000100800 */
[----:B------:R-:W-:Y:S04]  /*14440*/  STL [R1+0x13a4], R2 ;  /* 0x0013a40201007387 */ /* 0x000fe80000100800 */
[----:B------:R-:W-:Y:S04]  /*14450*/  STL [R1+0x13a8], R2 ;  /* 0x0013a80201007387 */ /* 0x000fe80000100800 */
[----:B------:R-:W-:Y:S04]  /*14460*/  STL [R1+0x13ac], R2 ;  /* 0x0013ac0201007387 */ /* 0x000fe80000100800 */
[----:B------:R-:W-:Y:S04]  /*14470*/  STL [R1+0x13b0], R2 ;  /* 0x0013b00201007387 */ /* 0x000fe80000100800 */
[----:B------:R-:W-:Y:S04]  /*14480*/  STL [R1+0x13b4], R2 ;  /* 0x0013b40201007387 */ /* 0x000fe80000100800 */
[----:B------:R-:W-:Y:S04]  /*14490*/  STL [R1+0x13b8], R2 ;  /* 0x0013b80201007387 */ /* 0x000fe80000100800 */
[----:B------:R-:W4:Y:S01]  /*144a0*/  LDL R5, [R1+0x284] ;  /* 0x0002840001057983 */ /* 0x000f220000100800 */
[----:B------:R-:W-:-:S02]  /*144b0*/  PRMT R12, RZ, 0x7610, R12 ;  /* 0x00007610ff0c7816 */ /* 0x000fc4000000000c */
[----:B------:R-:W-:Y:S01]  /*144c0*/  PRMT R3, RZ, 0x7610, R3 ;  /* 0x00007610ff037816 */ /* 0x000fe20000000003 */
[----:B------:R-:W-:Y:S06]  /*144d0*/  BAR.SYNC.DEFER_BLOCKING 0x0 ;  /* 0x0000000000007b1d */ /* 0x000fec0000010000 */
[----:B------:R-:W4:Y:S04]  /*144e0*/  LDL R9, [R1+0x9ec] ;  /* 0x0009ec0001097983 */ /* 0x000f280000100800 */
[----:B------:R-:W4:Y:S01]  /*144f0*/  LDL R8, [R1+0x9f0] ;  /* 0x0009f00001087983 */ /* 0x000f220000100800 */
[----:B---3--:R-:W-:-:S03]  /*14500*/  @!P1 IMAD.MOV.U32 R4, RZ, RZ, R13 ;  /* 0x000000ffff049224 */ /* 0x008fc600078e000d */
[----:B------:R-:W3:Y:S04]  /*14510*/  LDL R13, [R1+0x96c] ;  /* 0x00096c00010d7983 */ /* 0x000ee80000100800 */
[----:B--2---:R0:W2:Y:S04]  /*14520*/  @!P1 LDG.E.U16 R3, desc[UR8][R6.64] ;  /* 0x0000000806039981 */ /* 0x0040a8000c1e1500 */
[----:B----4-:R-:W4:Y:S04]  /*14530*/  @!P1 LDG.E.U16 R12, desc[UR8][R4.64] ;  /* 0x00000008040c9981 */ /* 0x010f28000c1e1500 */
[----:B----4-:R1:W-:Y:S04]  /*14540*/  STL [R1+0x1f8], R12 ;  /* 0x0001f80c01007387 */ /* 0x0103e80000100800 */
[----:B------:R-:W0:Y:S04]  /*14550*/  LDL R6, [R1+0xa64] ;  /* 0x000a640001067983 */ /* 0x000e280000100800 */
[----:B------:R-:W0:Y:S01]  /*14560*/  LDL R7, [R1+0xa68] ;  /* 0x000a680001077983 */ /* 0x000e220000100800 */
[----:B------:R-:W-:-:S02]  /*14570*/  PRMT R4, RZ, 0x7610, R4 ;  /* 0x00007610ff047816 */ /* 0x000fc40000000004 */
[----:B------:R-:W-:Y:S01]  /*14580*/  PRMT R5, RZ, 0x7610, R5 ;  /* 0x00007610ff057816 */ /* 0x000fe20000000005 */
[----:B-1----:R-:W3:Y:S01]  /*14590*/  LDL R12, [R1+0x970] ;  /* 0x00097000010c7983 */ /* 0x002ee20000100800 */
[----:B0-----:R-:W-:-:S04]  /*145a0*/  @!P2 LOP3.LUT R7, R7, R6, RZ, 0x3c, !PT ;  /* 0x000000060707a212 */ /* 0x001fc800078e3cff */
[----:B------:R0:W4:Y:S01]  /*145b0*/  @!P1 LDG.E.U16 R5, desc[UR8][R8.64] ;  /* 0x0000000808059981 */ /* 0x000122000c1e1500 */
[----:B------:R-:W-:-:S04]  /*145c0*/  @!P2 LOP3.LUT R6, R7, R6, RZ, 0x3c, !PT ;  /* 0x000000060706a212 */ /* 0x000fc800078e3cff */
[----:B------:R-:W-:-:S05]  /*145d0*/  @!P2 LOP3.LUT R7, R7, R6, RZ, 0x3c, !PT ;  /* 0x000000060707a212 */ /* 0x000fca00078e3cff */
[----:B------:R-:W3:Y:S04]  /*145e0*/  @!P2 LDG.E.U16 R4, desc[UR8][R6.64] ;  /* 0x000000080604a981 */ /* 0x000ee8000c1e1500 */
[----:B--2---:R-:W-:Y:S04]  /*145f0*/  STL [R1+0x136c], R3 ;  /* 0x00136c0301007387 */ /* 0x004fe80000100800 */
[----:B------:R-:W-:Y:S04]  /*14600*/  STL [R1+0x1370], R3 ;  /* 0x0013700301007387 */ /* 0x000fe80000100800 */
[----:B---3--:R-:W-:Y:S04]  /*14610*/  STL [R1+0x1374], R4 ;  /* 0x0013740401007387 */ /* 0x008fe80000100800 */
[----:B------:R-:W-:Y:S04]  /*14620*/  STL [R1+0x1378], R4 ;  /* 0x0013780401007387 */ /* 0x000fe80000100800 */
[----:B------:R-:W0:Y:S04]  /*14630*/  LDL R8, [R1+0x9e4] ;  /* 0x0009e40001087983 */ /* 0x000e280000100800 */
[----:B------:R-:W0:Y:S01]  /*14640*/  LDL R9, [R1+0x9e8] ;  /* 0x0009e80001097983 */ /* 0x000e220000100800 */
[----:B------:R-:W-:-:S02]  /*14650*/  PRMT R6, RZ, 0x7610, R6 ;  /* 0x00007610ff067816 */ /* 0x000fc40000000006 */
[----:B0-----:R-:W-:-:S04]  /*14660*/  @!P2 LOP3.LUT R9, R9, R8, RZ, 0x3c, !PT ;  /* 0x000000080909a212 */ /* 0x001fc800078e3cff */
[----:B------:R-:W-:-:S04]  /*14670*/  @!P2 LOP3.LUT R8, R9, R8, RZ, 0x3c, !PT ;  /* 0x000000080908a212 */ /* 0x000fc800078e3cff */
[----:B------:R-:W-:-:S05]  /*14680*/  @!P2 LOP3.LUT R9, R9, R8, RZ, 0x3c, !PT ;  /* 0x000000080909a212 */ /* 0x000fca00078e3cff */
[----:B------:R-:W2:Y:S01]  /*14690*/  @!P2 LDG.E.U16 R6, desc[UR8][R8.64] ;  /* 0x000000080806a981 */ /* 0x000ea2000c1e1500 */
[----:B------:R-:W-:-:S03]  /*146a0*/  PRMT R7, RZ, 0x7610, R7 ;  /* 0x00007610ff077816 */ /* 0x000fc60000000007 */
[----:B----4-:R-:W-:Y:S04]  /*146b0*/  STL [R1+0x137c], R5 ;  /* 0x00137c0501007387 */ /* 0x010fe80000100800 */
[----:B------:R-:W-:Y:S04]  /*146c0*/  STL [R1+0x1380], R5 ;  /* 0x0013800501007387 */ /* 0x000fe80000100800 */
[----:B------:R-:W3:Y:S04]  /*146d0*/  @!P1 LDG.E.U16 R7, desc[UR8][R12.64] ;  /* 0x000000080c079981 */ /* 0x000ee8000c1e1500 */
[----:B--2---:R-:W-:Y:S04]  /*146e0*/  STL [R1+0x1384], R6 ;  /* 0x0013840601007387 */ /* 0x004fe80000100800 */
[----:B------:R-:W-:Y:S04]  /*146f0*/  STL [R1+0x1388], R6 ;  /* 0x0013880601007387 */ /* 0x000fe80000100800 */
[----:B------:R-:W2:Y:S04]  /*14700*/  LDL R12, [R1+0x964] ;  /* 0x00096400010c7983 */ /* 0x000ea80000100800 */
[----:B------:R-:W2:Y:S01]  /*14710*/  LDL R13, [R1+0x968] ;  /* 0x00096800010d7983 */ /* 0x000ea20000100800 */
[----:B------:R-:W-:-:S03]  /*14720*/  PRMT R8, RZ, 0x7610, R8 ;  /* 0x00007610ff087816 */ /* 0x000fc60000000008 */
[----:B---3--:R-:W-:Y:S04]  /*14730*/  STL [R1+0x138c], R7 ;  /* 0x00138c0701007387 */ /* 0x008fe80000100800 */
[----:B------:R-:W-:Y:S01]  /*14740*/  STL [R1+0x1390], R7 ;  /* 0x0013900701007387 */ /* 0x000fe20000100800 */
[----:B--2---:R-:W-:-:S04]  /*14750*/  @!P2 LOP3.LUT R13, R13, R12, RZ, 0x3c, !PT ;  /* 0x0000000c0d0da212 */ /* 0x004fc800078e3cff */
[----:B------:R-:W-:-:S04]  /*14760*/  @!P2 LOP3.LUT R12, R13, R12, RZ, 0x3c, !PT ;  /* 0x0000000c0d0ca212 */ /* 0x000fc800078e3cff */
[----:B------:R-:W-:-:S05]  /*14770*/  @!P2 LOP3.LUT R13, R13, R12, RZ, 0x3c, !PT ;  /* 0x0000000c0d0da212 */ /* 0x000fca00078e3cff */
[----:B------:R-:W2:Y:S04]  /*14780*/  @!P2 LDG.E.U16 R8, desc[UR8][R12.64] ;  /* 0x000000080c08a981 */ /* 0x000ea8000c1e1500 */
[----:B------:R-:W3:Y:S04]  /*14790*/  LDL R12, [R1+0x8ec] ;  /* 0x0008ec00010c7983 */ /* 0x000ee80000100800 */
[----:B------:R-:W3:Y:S01]  /*147a0*/  LDL R13, [R1+0x8f0] ;  /* 0x0008f000010d7983 */ /* 0x000ee20000100800 */
[----:B------:R-:W-:-:S03]  /*147b0*/  PRMT R9, RZ, 0x7610, R9 ;  /* 0x00007610ff097816 */ /* 0x000fc60000000009 */
[----:B--2---:R-:W-:Y:S01]  /*147c0*/  STL [R1+0x1394], R8 ;  /* 0x0013940801007387 */ /* 0x004fe20000100800 */
[----:B---3--:R-:W-:-:S04]  /*147d0*/  @!P1 LOP3.LUT R13, R13, R12, RZ, 0x3c, !PT ;  /* 0x0000000c0d0d9212 */ /* 0x008fc800078e3cff */
[----:B------:R-:W-:-:S04]  /*147e0*/  @!P1 LOP3.LUT R12, R13, R12, RZ, 0x3c, !PT ;  /* 0x0000000c0d0c9212 */ /* 0x000fc800078e3cff */
[----:B------:R-:W-:Y:S01]  /*147f0*/  @!P1 LOP3.LUT R13, R13, R12, RZ, 0x3c, !PT ;  /* 0x0000000c0d0d9212 */ /* 0x000fe200078e3cff */
[----:B------:R-:W-:Y:S04]  /*14800*/  STL [R1+0x1398], R8 ;  /* 0x0013980801007387 */ /* 0x000fe80000100800 */
        /* <DEDUP_REMOVED lines=9> */
[----:B------:R0:W2:Y:S04]  /*148a0*/  @!P2 LDG.E.U16 R10, desc[UR8][R12.64] ;  /* 0x000000080c0aa981 */ /* 0x0000a8000c1e1500 */
[----:B------:R-:W0:Y:S04]  /*148b0*/  LDL R12, [R1+0x86c] ;  /* 0x00086c00010c7983 */ /* 0x000e280000100800 */
[----:B------:R-:W0:Y:S01]  /*148c0*/  LDL R13, [R1+0x870] ;  /* 0x00087000010d7983 */ /* 0x000e220000100800 */
[----:B------:R-:W-:-:S02]  /*148d0*/  PRMT R28, RZ, 0x7610, R28 ;  /* 0x00007610ff1c7816 */ /* 0x000fc4000000001c */
[----:B0-----:R-:W-:-:S04]  /*148e0*/  @!P1 LOP3.LUT R13, R13, R12, RZ, 0x3c, !PT ;  /* 0x0000000c0d0d9212 */ /* 0x001fc800078e3cff */
[----:B------:R-:W-:-:S04]  /*148f0*/  @!P1 LOP3.LUT R12, R13, R12, RZ, 0x3c, !PT ;  /* 0x0000000c0d0c9212 */ /* 0x000fc800078e3cff */
[----:B------:R-:W-:-:S05]  /*14900*/  @!P1 LOP3.LUT R13, R13, R12, RZ, 0x3c, !PT ;  /* 0x0000000c0d0d9212 */ /* 0x000fca00078e3cff */
[----:B------:R-:W3:Y:S04]  /*14910*/  @!P1 LDG.E.U16 R28, desc[UR8][R12.64] ;  /* 0x000000080c1c9981 */ /* 0x000ee8000c1e1500 */
[----:B---3--:R0:W-:Y:S04]  /*14920*/  STL [R1+0x10], R28 ;  /* 0x0000101c01007387 */ /* 0x0081e80000100800 */
[----:B0-----:R-:W3:Y:S04]  /*14930*/  LDL.LU R28, [R1+0x148c] ;  /* 0x00148c00011c7983 */ /* 0x001ee80000300800 */
[----:B------:R-:W4:Y:S04]  /*14940*/  LDL R12, [R1+0x864] ;  /* 0x00086400010c7983 */ /* 0x000f280000100800 */
[----:B------:R-:W4:Y:S01]  /*14950*/  LDL R13, [R1+0x868] ;  /* 0x00086800010d7983 */ /* 0x000f220000100800 */
[----:B------:R-:W-:-:S02]  /*14960*/  PRMT R14, RZ, 0x7610, R14 ;  /* 0x00007610ff0e7816 */ /* 0x000fc4000000000e */
[----:B----4-:R-:W-:-:S04]  /*14970*/  @!P2 LOP3.LUT R13, R13, R12, RZ, 0x3c, !PT ;  /* 0x0000000c0d0da212 */ /* 0x010fc800078e3cff */
[----:B------:R-:W-:-:S04]  /*14980*/  @!P2 LOP3.LUT R12, R13, R12, RZ, 0x3c, !PT ;  /* 0x0000000c0d0ca212 */ /* 0x000fc800078e3cff */
[----:B------:R-:W-:-:S05]  /*14990*/  @!P2 LOP3.LUT R13, R13, R12, RZ, 0x3c, !PT ;  /* 0x0000000c0d0da212 */ /* 0x000fca00078e3cff */
[----:B------:R-:W4:Y:S04]  /*149a0*/  @!P2 LDG.E.U16 R14, desc[UR8][R12.64] ;  /* 0x000000080c0ea981 */ /* 0x000f28000c1e1500 */
[----:B----4-:R0:W-:Y:S04]  /*149b0*/  STL [R1+0x18], R14 ;  /* 0x0000180e01007387 */ /* 0x0101e80000100800 */
[----:B0-----:R-:W4:Y:S04]  /*149c0*/  LDL.LU R14, [R1+0x1488] ;  /* 0x00148800010e7983 */ /* 0x001f280000300800 */
[----:B------:R-:W2:Y:S04]  /*149d0*/  LDL R12, [R1+0x7ec] ;  /* 0x0007ec00010c7983 */ /* 0x000ea80000100800 */
[----:B------:R-:W2:Y:S01]  /*149e0*/  LDL R13, [R1+0x7f0] ;  /* 0x0007f000010d7983 */ /* 0x000ea20000100800 */
[----:B---3--:R-:W-:-:S02]  /*149f0*/  PRMT R28, RZ, 0x7610, R28 ;  /* 0x00007610ff1c7816 */ /* 0x008fc4000000001c */
[----:B--2---:R-:W-:-:S04]  /*14a00*/  @!P1 LOP3.LUT R13, R13, R12, RZ, 0x3c, !PT ;  /* 0x0000000c0d0d9212 */ /* 0x004fc800078e3cff */
[----:B------:R-:W-:-:S04]  /*14a10*/  @!P1 LOP3.LUT R12, R13, R12, RZ, 0x3c, !PT ;  /* 0x0000000c0d0c9212 */ /* 0x000fc800078e3cff */
[----:B------:R-:W-:-:S05]  /*14a20*/  @!P1 LOP3.LUT R13, R13, R12, RZ, 0x3c, !PT ;  /* 0x0000000c0d0d9212 */ /* 0x000fca00078e3cff */
[----:B------:R-:W2:Y:S04]  /*14a30*/  @!P1 LDG.E.U16 R28, desc[UR8][R12.64] ;  /* 0x000000080c1c9981 */ /* 0x000ea8000c1e1500 */
[----:B--2---:R0:W-:Y:S04]  /*14a40*/  STL [R1+0x24], R28 ;  /* 0x0000241c01007387 */ /* 0x0041e80000100800 */
[----:B0-----:R-:W2:Y:S04]  /*14a50*/  LDL.LU R28, [R1+0x1484] ;  /* 0x00148400011c7983 */ /* 0x001ea80000300800 */
[----:B------:R-:W3:Y:S04]  /*14a60*/  LDL R12, [R1+0x7e4] ;  /* 0x0007e400010c7983 */ /* 0x000ee80000100800 */
[----:B------:R-:W3:Y:S01]  /*14a70*/  LDL R13, [R1+0x7e8] ;  /* 0x0007e800010d7983 */ /* 0x000ee20000100800 */
[----:B----4-:R-:W-:-:S02]  /*14a80*/  PRMT R14, RZ, 0x7610, R14 ;  /* 0x00007610ff0e7816 */ /* 0x010fc4000000000e */
[----:B---3--:R-:W-:-:S04]  /*14a90*/  @!P2 LOP3.LUT R13, R13, R12, RZ, 0x3c, !PT ;  /* 0x0000000c0d0da212 */ /* 0x008fc800078e3cff */
[----:B------:R-:W-:-:S04]  /*14aa0*/  @!P2 LOP3.LUT R12, R13, R12, RZ, 0x3c, !PT ;  /* 0x0000000c0d0ca212 */ /* 0x000fc800078e3cff */
[----:B------:R-:W-:-:S05]  /*14ab0*/  @!P2 LOP3.LUT R13, R13, R12, RZ, 0x3c, !PT ;  /* 0x0000000c0d0da212 */ /* 0x000fca00078e3cff */
[----:B------:R-:W3:Y:S04]  /*14ac0*/  @!P2 LDG.E.U16 R14, desc[UR8][R12.64] ;  /* 0x000000080c0ea981 */ /* 0x000ee8000c1e1500 */
[----:B---3--:R0:W-:Y:S04]  /*14ad0*/  STL [R1+0x30], R14 ;  /* 0x0000300e01007387 */ /* 0x0081e80000100800 */
[----:B0-----:R-:W3:Y:S04]  /*14ae0*/  LDL.LU R14, [R1+0x1480] ;  /* 0x00148000010e7983 */ /* 0x001ee80000300800 */
[----:B------:R-:W4:Y:S04]  /*14af0*/  LDL R12, [R1+0x76c] ;  /* 0x00076c00010c7983 */ /* 0x000f280000100800 */
[----:B------:R-:W4:Y:S01]  /*14b00*/  LDL R13, [R1+0x770] ;  /* 0x00077000010d7983 */ /* 0x000f220000100800 */
[----:B--2---:R-:W-:-:S02]  /*14b10*/  PRMT R28, RZ, 0x7610, R28 ;  /* 0x00007610ff1c7816 */ /* 0x004fc4000000001c */
[----:B----4-:R-:W-:-:S04]  /*14b20*/  @!P1 LOP3.LUT R13, R13, R12, RZ, 0x3c, !PT ;  /* 0x0000000c0d0d9212 */ /* 0x010fc800078e3cff */
[----:B------:R-:W-:-:S04]  /*14b30*/  @!P1 LOP3.LUT R12, R13, R12, RZ, 0x3c, !PT ;  /* 0x0000000c0d0c9212 */ /* 0x000fc800078e3cff */
[----:B------:R-:W-:-:S05]  /*14b40*/  @!P1 LOP3.LUT R13, R13, R12, RZ, 0x3c, !PT ;  /* 0x0000000c0d0d9212 */ /* 0x000fca00078e3cff */
[----:B------:R-:W2:Y:S04]  /*14b50*/  @!P1 LDG.E.U16 R28, desc[UR8][R12.64] ;  /* 0x000000080c1c9981 */ /* 0x000ea8000c1e1500 */
[----:B--2---:R0:W-:Y:S04]  /*14b60*/  STL [R1+0x34], R28 ;  /* 0x0000341c01007387 */ /* 0x0041e80000100800 */
[----:B0-----:R-:W2:Y:S04]  /*14b70*/  LDL.LU R28, [R1+0x147c] ;  /* 0x00147c00011c7983 */ /* 0x001ea80000300800 */
[----:B------:R-:W4:Y:S04]  /*14b80*/  LDL R12, [R1+0x764] ;  /* 0x00076400010c7983 */ /* 0x000f280000100800 */
[----:B------:R-:W4:Y:S01]  /*14b90*/  LDL R13, [R1+0x768] ;  /* 0x00076800010d7983 */ /* 0x000f220000100800 */
[----:B---3--:R-:W-:-:S02]  /*14ba0*/  PRMT R14, RZ, 0x7610, R14 ;  /* 0x00007610ff0e7816 */ /* 0x008fc4000000000e */
[----:B----4-:R-:W-:-:S04]  /*14bb0*/  @!P2 LOP3.LUT R13, R13, R12, RZ, 0x3c, !PT ;  /* 0x0000000c0d0da212 */ /* 0x010fc800078e3cff */
        /* <DEDUP_REMOVED lines=349> */
[----:B------:R-:W-:-:S02]  /*16190*/  PRMT R0, RZ, 0x7610, R0 ;  /* 0x00007610ff007816 */ /* 0x000fc40000000000 */
[----:B----4-:R-:W-:-:S04]  /*161a0*/  @!P1 LOP3.LUT R13, R13, R12, RZ, 0x3c, !PT ;  /* 0x0000000c0d0d9212 */ /* 0x010fc800078e3cff */
[----:B------:R-:W-:-:S04]  /*161b0*/  @!P1 LOP3.LUT R12, R13, R12, RZ, 0x3c, !PT ;  /* 0x0000000c0d0c9212 */ /* 0x000fc800078e3cff */
[----:B------:R-:W-:-:S05]  /*161c0*/  @!P1 LOP3.LUT R13, R13, R12, RZ, 0x3c, !PT ;  /* 0x0000000c0d0d9212 */ /* 0x000fca00078e3cff */
[----:B------:R0:W4:Y:S04]  /*161d0*/  @!P1 LDG.E.U16 R0, desc[UR8][R12.64] ;  /* 0x000000080c009981 */ /* 0x000128000c1e1500 */
[----:B------:R-:W0:Y:S04]  /*161e0*/  LDL R12, [R1+0x554] ;  /* 0x00055400010c7983 */ /* 0x000e280000100800 */
[----:B------:R-:W0:Y:S01]  /*161f0*/  LDL R13, [R1+0x558] ;  /* 0x00055800010d7983 */ /* 0x000e220000100800 */
[----:B--2---:R-:W-:Y:S02]  /*16200*/  PRMT R28, RZ, 0x7610, R28 ;  /* 0x00007610ff1c7816 */ /* 0x004fe4000000001c */
[----:B0-----:R-:W-:-:S04]  /*16210*/  @!P2 LOP3.LUT R13, R13, R12, RZ, 0x3c, !PT ;  /* 0x0000000c0d0da212 */ /* 0x001fc800078e3cff */
[----:B------:R-:W-:-:S04]  /*16220*/  @!P2 LOP3.LUT R12, R13, R12, RZ, 0x3c, !PT ;  /* 0x0000000c0d0ca212 */ /* 0x000fc800078e3cff */
[----:B------:R-:W-:-:S05]  /*16230*/  @!P2 LOP3.LUT R13, R13, R12, RZ, 0x3c, !PT ;  /* 0x0000000c0d0da212 */ /* 0x000fca00078e3cff */
[----:B------:R-:W2:Y:S04]  /*16240*/  @!P2 LDG.E.U16 R28, desc[UR8][R12.64] ;  /* 0x000000080c1ca981 */ /* 0x000ea8000c1e1500 */
[----:B----4-:R-:W-:Y:S04]  /*16250*/  STL [R1+0x131c], R0 ;  /* 0x00131c0001007387 */ /* 0x010fe80000100800 */
[----:B------:R-:W-:Y:S04]  /*16260*/  STL [R1+0x1320], R0 ;  /* 0x0013200001007387 */ /* 0x000fe80000100800 */
[----:B------:R-:W-:Y:S04]  /*16270*/  STL [R1+0x1324], R0 ;  /* 0x0013240001007387 */ /* 0x000fe80000100800 */
[----:B------:R-:W-:Y:S04]  /*16280*/  STL [R1+0x1328], R0 ;  /* 0x0013280001007387 */ /* 0x000fe80000100800 */
[----:B------:R-:W-:Y:S04]  /*16290*/  STL [R1+0x132c], R0 ;  /* 0x00132c0001007387 */ /* 0x000fe80000100800 */
        /* <DEDUP_REMOVED lines=82> */
[----:B------:R-:W2:Y:S04]  /*167c0*/  LDL R12, [R1+0x2d4] ;  /* 0x0002d400010c7983 */ /* 0x000ea80000100800 */
[----:B------:R-:W2:Y:S01]  /*167d0*/  LDL R13, [R1+0x2d8] ;  /* 0x0002d800010d7983 */ /* 0x000ea20000100800 */
[----:B0-----:R-:W0:Y:S02]  /*167e0*/  S2R R28, SR_TID.X ;  /* 0x00000000001c7919 */ /* 0x001e240000002100 */
[----:B0-----:R-:W-:-:S05]  /*167f0*/  LOP3.LUT R28, R28, 0x3f, RZ, 0xc0, !PT ;  /* 0x0000003f1c1c7812 */ /* 0x001fca00078ec0ff */
[----:B------:R-:W-:-:S05]  /*16800*/  IMAD.SHL.U32 R28, R28, 0x2, RZ ;  /* 0x000000021c1c7824 */ /* 0x000fca00078e00ff */
[----:B------:R0:W-:Y:S02]  /*16810*/  STS.U16 [R28+UR5+0x8000], R11 ;  /* 0x0080000b1c007988 */ /* 0x0001e40008000405 */
[----:B0-----:R-:W-:Y:S02]  /*16820*/  PRMT R28, RZ, 0x7610, R28 ;  /* 0x00007610ff1c7816 */ /* 0x001fe4000000001c */
[----:B--2---:R-:W-:-:S04]  /*16830*/  @!P2 LOP3.LUT R13, R13, R12, RZ, 0x3c, !PT ;  /* 0x0000000c0d0da212 */ /* 0x004fc800078e3cff */
        /* <DEDUP_REMOVED lines=9> */
[----:B---3--:R0:W-:Y:S02]  /*168d0*/  STS.U16 [R28+UR5+0x8100], R14 ;  /* 0x0081000e1c007988 */ /* 0x0081e40008000405 */
[----:B0-----:R-:W-:Y:S02]  /*168e0*/  PRMT R28, RZ, 0x7610, R28 ;  /* 0x00007610ff1c7816 */ /* 0x001fe4000000001c */
[----:B--2---:R-:W-:-:S04]  /*168f0*/  @!P1 LOP3.LUT R13, R13, R12, RZ, 0x3c, !PT ;  /* 0x0000000c0d0d9212 */ /* 0x004fc800078e3cff */
[----:B------:R-:W-:-:S04]  /*16900*/  @!P1 LOP3.LUT R12, R13, R12, RZ, 0x3c, !PT ;  /* 0x0000000c0d0c9212 */ /* 0x000fc800078e3cff */
[----:B------:R-:W-:-:S05]  /*16910*/  @!P1 LOP3.LUT R13, R13, R12, RZ, 0x3c, !PT ;  /* 0x0000000c0d0d9212 */ /* 0x000fca00078e3cff */
[----:B------:R-:W2:Y:S04]  /*16920*/  @!P1 LDG.E.U16 R28, desc[UR8][R12.64] ;  /* 0x000000080c1c9981 */ /* 0x000ea8000c1e1500 */
[----:B------:R-:W-:Y:S04]  /*16930*/  STL [R1+0x1360], R14 ;  /* 0x0013600e01007387 */ /* 0x000fe80000100800 */
        /* <DEDUP_REMOVED lines=24> */
[----:B------:R-:W-:Y:S04]  /*16ac0*/  STL [R1+0x1330], R16 ;  /* 0x0013301001007387 */ /* 0x000fe80000100800 */
        /* <DEDUP_REMOVED lines=34> */
[----:B------:R-:W-:-:S03]  /*16cf0*/  PRMT R15, RZ, 0x7610, R15 ;  /* 0x00007610ff0f7816 */ /* 0x000fc6000000000f */
[----:B------:R-:W-:Y:S04]  /*16d00*/  STL [R1+0x134c], R19 ;  /* 0x00134c1301007387 */ /* 0x000fe80000100800 */
[----:B------:R-:W-:Y:S01]  /*16d10*/  STL [R1+0x135c], R19 ;  /* 0x00135c1301007387 */ /* 0x000fe20000100800 */
[----:B0-----:R-:W0:Y:S01]  /*16d20*/  S2R R28, SR_TID.X ;  /* 0x00000000001c7919 */ /* 0x001e220000002100 */
[----:B--2---:R-:W-:-:S04]  /*16d30*/  @!P2 LOP3.LUT R13, R13, R12, RZ, 0x3c, !PT ;  /* 0x0000000c0d0da212 */ /* 0x004fc800078e3cff */
[----:B------:R-:W-:-:S04]  /*16d40*/  @!P2 LOP3.LUT R12, R13, R12, RZ, 0x3c, !PT ;  /* 0x0000000c0d0ca212 */ /* 0x000fc800078e3cff */
[----:B------:R-:W-:-:S05]  /*16d50*/  @!P2 LOP3.LUT R13, R13, R12, RZ, 0x3c, !PT ;  /* 0x0000000c0d0da212 */ /* 0x000fca00078e3cff */
[----:B------:R1:W2:Y:S04]  /*16d60*/  @!P2 LDG.E.U16 R15, desc[UR8][R12.64] ;  /* 0x000000080c0fa981 */ /* 0x0002a8000c1e1500 */
[----:B------:R-:W1:Y:S04]  /*16d70*/  LDL R12, [R1+0x8cc] ;  /* 0x0008cc00010c7983 */ /* 0x000e680000100800 */
[----:B------:R-:W1:Y:S01]  /*16d80*/  LDL R13, [R1+0x8d0] ;  /* 0x0008d000010d7983 */ /* 0x000e620000100800 */
[----:B0-----:R-:W-:-:S05]  /*16d90*/  LOP3.LUT R28, R28, 0x3f, RZ, 0xc0, !PT ;  /* 0x0000003f1c1c7812 */ /* 0x001fca00078ec0ff */
[----:B------:R-:W-:-:S05]  /*16da0*/  IMAD.SHL.U32 R28, R28, 0x2, RZ ;  /* 0x000000021c1c7824 */ /* 0x000fca00078e00ff */
[----:B------:R-:W-:Y:S04]  /*16db0*/  STS.U16 [R28+UR5+0x8600], R19 ;  /* 0x008600131c007988 */ /* 0x000fe80008000405 */
[----:B------:R0:W-:Y:S02]  /*16dc0*/  STS.U16 [R28+UR5+0x8700], R20 ;  /* 0x008700141c007988 */ /* 0x0001e40008000405 */
[----:B0-----:R-:W-:Y:S02]  /*16dd0*/  PRMT R28, RZ, 0x7610, R28 ;  /* 0x00007610ff1c7816 */ /* 0x001fe4000000001c */
[----:B-1----:R-:W-:-:S04]  /*16de0*/  @!P1 LOP3.LUT R13, R13, R12, RZ, 0x3c, !PT ;  /* 0x0000000c0d0d9212 */ /* 0x002fc800078e3cff */
[----:B------:R-:W-:-:S04]  /*16df0*/  @!P1 LOP3.LUT R12, R13, R12, RZ, 0x3c, !PT ;  /* 0x0000000c0d0c9212 */ /* 0x000fc800078e3cff */
[----:B------:R-:W-:-:S05]  /*16e00*/  @!P1 LOP3.LUT R13, R13, R12, RZ, 0x3c, !PT ;  /* 0x0000000c0d0d9212 */ /* 0x000fca00078e3cff */
[----:B------:R-:W3:Y:S04]  /*16e10*/  @!P1 LDG.E.U16 R28, desc[UR8][R12.64] ;  /* 0x000000080c1c9981 */ /* 0x000ee8000c1e1500 */
[----:B--2---:R0:W-:Y:S04]  /*16e20*/  STL [R1+0x1dc], R15 ;  /* 0x0001dc0f01007387 */ /* 0x0041e80000100800 */
[----:B0-----:R-:W2:Y:S04]  /*16e30*/  LDL R15, [R1+0x848] ;  /* 0x00084800010f7983 */ /* 0x001ea80000100800 */
[----:B------:R-:W-:Y:S04]  /*16e40*/  STL [R1+0x1350], R20 ;  /* 0x0013501401007387 */ /* 0x000fe80000100800 */
[----:B------:R-:W-:Y:S04]  /*16e50*/  STL [R1+0x1354], R20 ;  /* 0x0013541401007387 */ /* 0x000fe80000100800 */
[----:B---3--:R0:W-:Y:S04]  /*16e60*/  STL [R1+0x1d8], R28 ;  /* 0x0001d81c01007387 */ /* 0x0081e80000100800 */
[----:B------:R-:W3:Y:S04]  /*16e70*/  LDL R12, [R1+0x8c4] ;  /* 0x0008c400010c7983 */ /* 0x000ee80000100800 */
[----:B------:R-:W3:Y:S01]  /*16e80*/  LDL R13, [R1+0x8c8] ;  /* 0x0008c800010d7983 */ /* 0x000ee20000100800 */
[----:B0-----:R-:W0:Y:S02]  /*16e90*/  S2R R28, SR_TID.X ;  /* 0x00000000001c7919 */ /* 0x001e240000002100 */
[----:B0-----:R-:W-:-:S05]  /*16ea0*/  LOP3.LUT R28, R28, 0x3f, RZ, 0xc0, !PT ;  /* 0x0000003f1c1c7812 */ /* 0x001fca00078ec0ff */
[----:B------:R-:W-:-:S05]  /*16eb0*/  IMAD.SHL.U32 R28, R28, 0x2, RZ ;  /* 0x000000021c1c7824 */ /* 0x000fca00078e00ff */
[----:B------:R0:W-:Y:S02]  /*16ec0*/  STS.U16 [R28+UR5+0x8800], R21 ;  /* 0x008800151c007988 */ /* 0x0001e40008000405 */
[----:B0-----:R-:W-:Y:S02]  /*16ed0*/  PRMT R28, RZ, 0x7610, R28 ;  /* 0x00007610ff1c7816 */ /* 0x001fe4000000001c */
[----:B---3--:R-:W-:-:S04]  /*16ee0*/  @!P2 LOP3.LUT R13, R13, R12, RZ, 0x3c, !PT ;  /* 0x0000000c0d0da212 */ /* 0x008fc800078e3cff */
[----:B------:R-:W-:-:S04]  /*16ef0*/  @!P2 LOP3.LUT R12, R13, R12, RZ, 0x3c, !PT ;  /* 0x0000000c0d0ca212 */ /* 0x000fc800078e3cff */
[----:B------:R-:W-:-:S05]  /*16f00*/  @!P2 LOP3.LUT R13, R13, R12, RZ, 0x3c, !PT ;  /* 0x0000000c0d0da212 */ /* 0x000fca00078e3cff */
[----:B------:R-:W3:Y:S04]  /*16f10*/  @!P2 LDG.E.U16 R28, desc[UR8][R12.64] ;  /* 0x000000080c1ca981 */ /* 0x000ee8000c1e1500 */
[----:B---3--:R-:W-:Y:S04]  /*16f20*/  STL [R1+0x1d4], R28 ;  /* 0x0001d41c01007387 */ /* 0x008fe80000100800 */
[----:B------:R-:W3:Y:S04]  /*16f30*/  LDL R12, [R1+0x84c] ;  /* 0x00084c00010c7983 */ /* 0x000ee80000100800 */
[----:B------:R-:W3:Y:S01]  /*16f40*/  LDL R13, [R1+0x850] ;  /* 0x00085000010d7983 */ /* 0x000ee20000100800 */
[----:B------:R-:W-:-:S02]  /*16f50*/  PRMT R3, RZ, 0x7610, R3 ;  /* 0x00007610ff037816 */ /* 0x000fc40000000003 */
[----:B---3--:R-:W-:-:S04]  /*16f60*/  @!P1 LOP3.LUT R13, R13, R12, RZ, 0x3c, !PT ;  /* 0x0000000c0d0d9212 */ /* 0x008fc800078e3cff */
[----:B------:R-:W-:-:S04]  /*16f70*/  @!P1 LOP3.LUT R12, R13, R12, RZ, 0x3c, !PT ;  /* 0x0000000c0d0c9212 */ /* 0x000fc800078e3cff */
[----:B------:R-:W-:-:S05]  /*16f80*/  @!P1 LOP3.LUT R13, R13, R12, RZ, 0x3c, !PT ;  /* 0x0000000c0d0d9212 */ /* 0x000fca00078e3cff */
[----:B------:R2:W3:Y:S04]  /*16f90*/  @!P1 LDG.E.U16 R3, desc[UR8][R12.64] ;  /* 0x000000080c039981 */ /* 0x0004e8000c1e1500 */
[----:B------:R-:W4:Y:S01]  /*16fa0*/  LDL R13, [R1+0x844] ;  /* 0x00084400010d7983 */ /* 0x000f220000100800 */
[----:B------:R-:W-:Y:S01]  /*16fb0*/  PRMT R5, RZ, 0x7610, R5 ;  /* 0x00007610ff057816 */ /* 0x000fe20000000005 */
[----:B--2---:R-:W-:Y:S02]  /*16fc0*/  @!P2 IMAD.MOV.U32 R12, RZ, RZ, R15 ;  /* 0x000000ffff0ca224 */ /* 0x004fe400078e000f */
[----:B---3--:R0:W-:Y:S04]  /*16fd0*/  STL [R1+0x1d0], R3 ;  /* 0x0001d00301007387 */ /* 0x0081e80000100800 */
[----:B0-----:R-:W2:Y:S04]  /*16fe0*/  LDL.LU R3, [R1] ;  /* 0x0000000001037983 */ /* 0x001ea80000300800 */
[----:B----4-:R-:W3:Y:S01]  /*16ff0*/  @!P2 LDG.E.U16 R5, desc[UR8][R12.64] ;  /* 0x000000080c05a981 */ /* 0x010ee2000c1e1500 */
[----:B------:R-:W-:-:S03]  /*17000*/  PRMT R8, RZ, 0x7610, R8 ;  /* 0x00007610ff087816 */ /* 0x000fc60000000008 */
[----:B------:R-:W4:Y:S04]  /*17010*/  LDL R15, [R1+0x748] ;  /* 0x00074800010f7983 */ /* 0x000f280000100800 */
[----:B------:R-:W2:Y:S04]  /*17020*/  LDL R12, [R1+0x7cc] ;  /* 0x0007cc00010c7983 */ /* 0x000ea80000100800 */
[----:B------:R-:W2:Y:S04]  /*17030*/  LDL R13, [R1+0x7d0] ;  /* 0x0007d000010d7983 */ /* 0x000ea80000100800 */
[----:B---3--:R0:W-:Y:S04]  /*17040*/  STL [R1+0x1bc], R5 ;  /* 0x0001bc0501007387 */ /* 0x0081e80000100800 */
[----:B0-----:R-:W3:Y:S01]  /*17050*/  LDL.LU R5, [R1+0xc] ;  /* 0x00000c0001057983 */ /* 0x001ee20000300800 */
[----:B--2---:R-:W-:-:S04]  /*17060*/  @!P1 LOP3.LUT R13, R13, R12, RZ, 0x3c, !PT ;  /* 0x0000000c0d0d9212 */ /* 0x004fc800078e3cff */
[----:B------:R-:W-:-:S04]  /*17070*/  @!P1 LOP3.LUT R12, R13, R12, RZ, 0x3c, !PT ;  /* 0x0000000c0d0c9212 */ /* 0x000fc800078e3cff */
[----:B------:R-:W-:-:S05]  /*17080*/  @!P1 LOP3.LUT R13, R13, R12, RZ, 0x3c, !PT ;  /* 0x0000000c0d0d9212 */ /* 0x000fca00078e3cff */
[----:B------:R-:W2:Y:S04]  /*17090*/  @!P1 LDG.E.U16 R8, desc[UR8][R12.64] ;  /* 0x000000080c089981 */ /* 0x000ea8000c1e1500 */
[----:B------:R-:W4:Y:S04]  /*170a0*/  LDL R12, [R1+0x7c4] ;  /* 0x0007c400010c7983 */ /* 0x000f280000100800 */
[----:B------:R-:W4:Y:S01]  /*170b0*/  LDL R13, [R1+0x7c8] ;  /* 0x0007c800010d7983 */ /* 0x000f220000100800 */
[----:B------:R-:W-:-:S03]  /*170c0*/  PRMT R7, RZ, 0x7610, R7 ;  /* 0x00007610ff077816 */ /* 0x000fc60000000007 */
[----:B--2---:R0:W-:Y:S04]  /*170d0*/  STL [R1+0x1ac], R8 ;  /* 0x0001ac0801007387 */ /* 0x0041e80000100800 */
[----:B0-----:R-:W2:Y:S01]  /*170e0*/  LDL.LU R8, [R1+0x20] ;  /* 0x0000200001087983 */ /* 0x001ea20000300800 */
[----:B----4-:R-:W-:-:S04]  /*170f0*/  @!P2 LOP3.LUT R13, R13, R12, RZ, 0x3c, !PT ;  /* 0x0000000c0d0da212 */ /* 0x010fc800078e3cff */
[----:B------:R-:W-:-:S04]  /*17100*/  @!P2 LOP3.LUT R12, R13, R12, RZ, 0x3c, !PT ;  /* 0x0000000c0d0ca212 */ /* 0x000fc800078e3cff */
[----:B------:R-:W-:-:S05]  /*17110*/  @!P2 LOP3.LUT R13, R13, R12, RZ, 0x3c, !PT ;  /* 0x0000000c0d0da212 */ /* 0x000fca00078e3cff */
[----:B------:R-:W4:Y:S04]  /*17120*/  @!P2 LDG.E.U16 R7, desc[UR8][R12.64] ;  /* 0x000000080c07a981 */ /* 0x000f28000c1e1500 */
[----:B------:R-:W3:Y:S04]  /*17130*/  LDL R12, [R1+0x74c] ;  /* 0x00074c00010c7983 */ /* 0x000ee80000100800 */
[----:B------:R-:W3:Y:S01]  /*17140*/  LDL R13, [R1+0x750] ;  /* 0x00075000010d7983 */ /* 0x000ee20000100800 */
[----:B------:R-:W-:-:S03]  /*17150*/  PRMT R9, RZ, 0x7610, R9 ;  /* 0x00007610ff097816 */ /* 0x000fc60000000009 */
[----:B----4-:R0:W-:Y:S04]  /*17160*/  STL [R1+0x19c], R7 ;  /* 0x00019c0701007387 */ /* 0x0101e80000100800 */
[----:B0-----:R-:W4:Y:S01]  /*17170*/  LDL.LU R7, [R1+0x3c] ;  /* 0x00003c0001077983 */ /* 0x001f220000300800 */
[----:B---3--:R-:W-:-:S04]  /*17180*/  @!P1 LOP3.LUT R13, R13, R12, RZ, 0x3c, !PT ;  /* 0x0000000c0d0d9212 */ /* 0x008fc800078e3cff */
[----:B------:R-:W-:-:S04]  /*17190*/  @!P1 LOP3.LUT R12, R13, R12, RZ, 0x3c, !PT ;  /* 0x0000000c0d0c9212 */ /* 0x000fc800078e3cff */
[----:B------:R-:W-:-:S05]  /*171a0*/  @!P1 LOP3.LUT R13, R13, R12, RZ, 0x3c, !PT ;  /* 0x0000000c0d0d9212 */ /* 0x000fca00078e3cff */
[----:B------:R0:W3:Y:S04]  /*171b0*/  @!P1 LDG.E.U16 R9, desc[UR8][R12.64] ;  /* 0x000000080c099981 */ /* 0x0000e8000c1e1500 */
[----:B------:R-:W2:Y:S01]  /*171c0*/  LDL R13, [R1+0x744] ;  /* 0x00074400010d7983 */ /* 0x000ea20000100800 */
[----:B------:R-:W-:Y:S01]  /*171d0*/  PRMT R4, RZ, 0x7610, R4 ;  /* 0x00007610ff047816 */ /* 0x000fe20000000004 */
[----:B0-----:R-:W-:Y:S02]  /*171e0*/  @!P2 IMAD.MOV.U32 R12, RZ, RZ, R15 ;  /* 0x000000ffff0ca224 */ /* 0x001fe400078e000f */
[----:B---3--:R0:W-:Y:S04]  /*171f0*/  STL [R1+0x18c], R9 ;  /* 0x00018c0901007387 */ /* 0x0081e80000100800 */
[----:B--2---:R1:W2:Y:S01]  /*17200*/  @!P2 LDG.E.U16 R4, desc[UR8][R12.64] ;  /* 0x000000080c04a981 */ /* 0x0042a2000c1e1500 */
[----:B------:R-:W-:-:S03]  /*17210*/  PRMT R2, RZ, 0x7610, R2 ;  /* 0x00007610ff027816 */ /* 0x000fc60000000002 */
[----:B0-----:R-:W3:Y:S04]  /*17220*/  LDL R9, [R1+0x650] ;  /* 0x0006500001097983 */ /* 0x001ee80000100800 */
[----:B------:R-:W1:Y:S04]  /*17230*/  LDL R12, [R1+0x6cc] ;  /* 0x0006cc00010c7983 */ /* 0x000e680000100800 */
[----:B------:R-:W1:Y:S02]  /*17240*/  LDL R13, [R1+0x6d0] ;  /* 0x0006d000010d7983 */ /* 0x000e640000100800 */
[----:B-1----:R-:W-:-:S04]  /*17250*/  @!P1 LOP3.LUT R13, R13, R12, RZ, 0x3c, !PT ;  /* 0x0000000c0d0d9212 */ /* 0x002fc800078e3cff */
[----:B------:R-:W-:-:S04]  /*17260*/  @!P1 LOP3.LUT R12, R13, R12, RZ, 0x3c, !PT ;  /* 0x0000000c0d0c9212 */ /* 0x000fc800078e3cff */
[----:B------:R-:W-:-:S05]  /*17270*/  @!P1 LOP3.LUT R13, R13, R12, RZ, 0x3c, !PT ;  /* 0x0000000c0d0d9212 */ /* 0x000fca00078e3cff */
[----:B------:R-:W4:Y:S04]  /*17280*/  @!P1 LDG.E.U16 R2, desc[UR8][R12.64] ;  /* 0x000000080c029981 */ /* 0x000f28000c1e1500 */
[----:B--2---:R0:W-:Y:S04]  /*17290*/  STL [R1+0x170], R4 ;  /* 0x0001700401007387 */ /* 0x0041e80000100800 */
[----:B0-----:R-:W2:Y:S04]  /*172a0*/  LDL.LU R4, [R1+0x60] ;  /* 0x0000600001047983 */ /* 0x001ea80000300800 */
[----:B----4-:R0:W-:Y:S04]  /*172b0*/  STL [R1+0x15c], R2 ;  /* 0x00015c0201007387 */ /* 0x0101e80000100800 */
[----:B0-----:R-:W4:Y:S04]  /*172c0*/  LDL.LU R2, [R1+0x13b8] ;  /* 0x0013b80001027983 */ /* 0x001f280000300800 */
[----:B------:R-:W3:Y:S04]  /*172d0*/  LDL R12, [R1+0x6c4] ;  /* 0x0006c400010c7983 */ /* 0x000ee80000100800 */
[----:B------:R-:W3:Y:S01]  /*172e0*/  LDL R13, [R1+0x6c8] ;  /* 0x0006c800010d7983 */ /* 0x000ee20000100800 */
[----:B------:R-:W0:Y:S01]  /*172f0*/  S2R R28, SR_TID.X ;  /* 0x00000000001c7919 */ /* 0x000e220000002100 */
[----:B----4-:R-:W-:-:S02]  /*17300*/  PRMT R2, RZ, 0x7610, R2 ;  /* 0x00007610ff027816 */ /* 0x010fc40000000002 */
[----:B---3--:R-:W-:-:S04]  /*17310*/  @!P2 LOP3.LUT R13, R13, R12, RZ, 0x3c, !PT ;  /* 0x0000000c0d0da212 */ /* 0x008fc800078e3cff */
[----:B------:R-:W-:-:S04]  /*17320*/  @!P2 LOP3.LUT R12, R13, R12, RZ, 0x3c, !PT ;  /* 0x0000000c0d0ca212 */ /* 0x000fc800078e3cff */
[----:B------:R-:W-:-:S05]  /*17330*/  @!P2 LOP3.LUT R13, R13, R12, RZ, 0x3c, !PT ;  /* 0x0000000c0d0da212 */ /* 0x000fca00078e3cff */
[----:B------:R-:W3:Y:S01]  /*17340*/  @!P2 LDG.E.U16 R2, desc[UR8][R12.64] ;  /* 0x000000080c02a981 */ /* 0x000ee2000c1e1500 */
[----:B0-----:R-:W-:-:S05]  /*17350*/  LOP3.LUT R28, R28, 0x3f, RZ, 0xc0, !PT ;  /* 0x0000003f1c1c7812 */ /* 0x001fca00078ec0ff */
[----:B------:R-:W-:-:S05]  /*17360*/  IMAD.SHL.U32 R28, R28, 0x2, RZ ;  /* 0x000000021c1c7824 */ /* 0x000fca00078e00ff */
[----:B------:R-:W-:Y:S01]  /*17370*/  LOP3.LUT R15, R28, 0x10, RZ, 0x3c, !PT ;  /* 0x000000101c0f7812 */ /* 0x000fe200078e3cff */
[----:B------:R-:W-:Y:S04]  /*17380*/  STS.U16 [R28+UR5+0x8900], R22 ;  /* 0x008900161c007988 */ /* 0x000fe80008000405 */
[----:B------:R-:W-:Y:S04]  /*17390*/  STS.U16 [R28+UR5+0x8a00], R29 ;  /* 0x008a001d1c007988 */ /* 0x000fe80008000405 */
[----:B------:R-:W-:Y:S04]  /*173a0*/  STS.U16 [R28+UR5+0x8b00], R27 ;  /* 0x008b001b1c007988 */ /* 0x000fe80008000405 */
[----:B------:R-:W-:Y:S04]  /*173b0*/  STS.U16 [R28+UR5+0x8c00], R26 ;  /* 0x008c001a1c007988 */ /* 0x000fe80008000405 */
[----:B------:R-:W-:Y:S04]  /*173c0*/  STS.U16 [R28+UR5+0x8d00], R25 ;  /* 0x008d00191c007988 */ /* 0x000fe80008000405 */
[----:B------:R-:W-:Y:S04]  /*173d0*/  STS.U16 [R28+UR5+0x8e00], R24 ;  /* 0x008e00181c007988 */ /* 0x000fe80008000405 */
[----:B------:R-:W-:Y:S04]  /*173e0*/  STS.U16 [R28+UR5+0x8f00], R23 ;  /* 0x008f00171c007988 */ /* 0x000fe80008000405 */
[----:B------:R0:W-:Y:S04]  /*173f0*/  STS.U16 [R15+UR5+0x8080], R3 ;  /* 0x008080030f007988 */ /* 0x0001e80008000405 */
[----:B0-----:R-:W4:Y:S04]  /*17400*/  LDL.LU R3, [R1+0x54] ;  /* 0x0000540001037983 */ /* 0x001f280000300800 */
[----:B---3--:R0:W-:Y:S04]  /*17410*/  STL [R1+0x14c], R2 ;  /* 0x00014c0201007387 */ /* 0x0081e80000100800 */
[----:B0-----:R-:W3:Y:S04]  /*17420*/  LDL.LU R2, [R1+0x13b4] ;  /* 0x0013b40001027983 */ /* 0x001ee80000300800 */
[----:B------:R-:W2:Y:S01]  /*17430*/  LDL R13, [R1+0x64c] ;  /* 0x00064c00010d7983 */ /* 0x000ea20000100800 */
[----:B------:R-:W-:Y:S01]  /*17440*/  @!P1 IMAD.MOV.U32 R12, RZ, RZ, R9 ;  /* 0x000000ffff0c9224 */ /* 0x000fe200078e0009 */
[----:B---3--:R-:W-:-:S06]  /*17450*/  PRMT R2, RZ, 0x7610, R2 ;  /* 0x00007610ff027816 */ /* 0x008fcc0000000002 */
[----:B--2---:R-:W2:Y:S04]  /*17460*/  @!P1 LDG.E.U16 R2, desc[UR8][R12.64] ;  /* 0x000000080c029981 */ /* 0x004ea8000c1e1500 */
[----:B------:R0:W-:Y:S04]  /*17470*/  STS.U16 [R15+UR5+0x8180], R5 ;  /* 0x008180050f007988 */ /* 0x0001e80008000405 */
[----:B0-----:R-:W3:Y:S04]  /*17480*/  LDL R5, [R1+0x5c8] ;  /* 0x0005c80001057983 */ /* 0x001ee80000100800 */
[----:B------:R-:W4:Y:S04]  /*17490*/  LDL.LU R9, [R1+0x48] ;  /* 0x0000480001097983 */ /* 0x000f280000300800 */
[----:B--2---:R0:W-:Y:S04]  /*174a0*/  STL [R1+0x13c], R2 ;  /* 0x00013c0201007387 */ /* 0x0041e80000100800 */
[----:B0-----:R-:W2:Y:S04]  /*174b0*/  LDL.LU R2, [R1+0x13b0] ;  /* 0x0013b00001027983 */ /* 0x001ea80000300800 */
[----:B------:R-:W3:Y:S04]  /*174c0*/  LDL R12, [R1+0x644] ;  /* 0x00064400010c7983 */ /* 0x000ee80000100800 */
[----:B------:R-:W3:Y:S01]  /*174d0*/  LDL R13, [R1+0x648] ;  /* 0x00064800010d7983 */ /* 0x000ee20000100800 */
[----:B--2---:R-:W-:-:S02]  /*174e0*/  PRMT R2, RZ, 0x7610, R2 ;  /* 0x00007610ff027816 */ /* 0x004fc40000000002 */
[----:B---3--:R-:W-:-:S04]  /*174f0*/  @!P2 LOP3.LUT R13, R13, R12, RZ, 0x3c, !PT ;  /* 0x0000000c0d0da212 */ /* 0x008fc800078e3cff */
[----:B------:R-:W-:-:S04]  /*17500*/  @!P2 LOP3.LUT R12, R13, R12, RZ, 0x3c, !PT ;  /* 0x0000000c0d0ca212 */ /* 0x000fc800078e3cff */
[----:B------:R-:W-:-:S05]  /*17510*/  @!P2 LOP3.LUT R13, R13, R12, RZ, 0x3c, !PT ;  /* 0x0000000c0d0da212 */ /* 0x000fca00078e3cff */
[----:B------:R-:W2:Y:S04]  /*17520*/  @!P2 LDG.E.U16 R2, desc[UR8][R12.64] ;  /* 0x000000080c02a981 */ /* 0x000ea8000c1e1500 */
[----:B------:R0:W-:Y:S04]  /*17530*/  STS.U16 [R15+UR5+0x8280], R8 ;  /* 0x008280080f007988 */ /* 0x0001e80008000405 */
[----:B0-----:R-:W3:Y:S04]  /*17540*/  LDL.LU R8, [R1+0x38] ;  /* 0x0000380001087983 */ /* 0x001ee80000300800 */
[----:B--2---:R0:W-:Y:S04]  /*17550*/  STL [R1+0x12c], R2 ;  /* 0x00012c0201007387 */ /* 0x0041e80000100800 */
[----:B0-----:R-:W2:Y:S04]  /*17560*/  LDL.LU R2, [R1+0x13ac] ;  /* 0x0013ac0001027983 */ /* 0x001ea80000300800 */
[----:B------:R-:W4:Y:S04]  /*17570*/  LDL R12, [R1+0x5cc] ;  /* 0x0005cc00010c7983 */ /* 0x000f280000100800 */
[----:B------:R-:W4:Y:S01]  /*17580*/  LDL R13, [R1+0x5d0] ;  /* 0x0005d000010d7983 */ /* 0x000f220000100800 */
[----:B------:R-:W-:-:S03]  /*17590*/  PRMT R6, RZ, 0x7610, R6 ;  /* 0x00007610ff067816 */ /* 0x000fc60000000006 */
[----:B------:R0:W-:Y:S04]  /*175a0*/  STS.U16 [R15+UR5+0x8380], R7 ;  /* 0x008380070f007988 */ /* 0x0001e80008000405 */
[----:B0-----:R-:W3:Y:S01]  /*175b0*/  LDL.LU R7, [R1+0x2c] ;  /* 0x00002c0001077983 */ /* 0x001ee20000300800 */
[----:B----4-:R-:W-:-:S04]  /*175c0*/  @!P1 LOP3.LUT R13, R13, R12, RZ, 0x3c, !PT ;  /* 0x0000000c0d0d9212 */ /* 0x010fc800078e3cff */
[----:B------:R-:W-:-:S04]  /*175d0*/  @!P1 LOP3.LUT R12, R13, R12, RZ, 0x3c, !PT ;  /* 0x0000000c0d0c9212 */ /* 0x000fc800078e3cff */
[----:B------:R-:W-:-:S05]  /*175e0*/  @!P1 LOP3.LUT R13, R13, R12, RZ, 0x3c, !PT ;  /* 0x0000000c0d0d9212 */ /* 0x000fca00078e3cff */
[----:B------:R0:W4:Y:S04]  /*175f0*/  @!P1 LDG.E.U16 R6, desc[UR8][R12.64] ;  /* 0x000000080c069981 */ /* 0x000128000c1e1500 */
[----:B------:R-:W3:Y:S04]  /*17600*/  LDL.LU R12, [R1+0x64] ;  /* 0x00006400010c7983 */ /* 0x000ee80000300800 */
[----:B------:R-:W4:Y:S01]  /*17610*/  LDL R13, [R1+0x5c4] ;  /* 0x0005c400010d7983 */ /* 0x000f220000100800 */
[----:B--2---:R-:W-:-:S03]  /*17620*/  PRMT R2, RZ, 0x7610, R2 ;  /* 0x00007610ff027816 */ /* 0x004fc60000000002 */
[----:B---3--:R0:W-:Y:S02]  /*17630*/  STS.U16 [R15+UR5+0x8480], R12 ;  /* 0x0084800c0f007988 */ /* 0x0081e40008000405 */
[----:B0-----:R-:W-:-:S05]  /*17640*/  @!P2 IMAD.MOV.U32 R12, RZ, RZ, R5 ;  /* 0x000000ffff0ca224 */ /* 0x001fca00078e0005 */
[----:B----4-:R-:W2:Y:S04]  /*17650*/  @!P2 LDG.E.U16 R2, desc[UR8][R12.64] ;  /* 0x000000080c02a981 */ /* 0x010ea8000c1e1500 */
[----:B------:R0:W-:Y:S04]  /*17660*/  STL [R1+0x11c], R6 ;  /* 0x00011c0601007387 */ /* 0x0001e80000100800 */
[----:B0-----:R-:W3:Y:S04]  /*17670*/  LDL.LU R6, [R1+0x28] ;  /* 0x0000280001067983 */ /* 0x001ee80000300800 */
        /* <DEDUP_REMOVED lines=21> */
[----:B------:R0:W-:Y:S04]  /*177d0*/  STS.U16 [R15+UR5+0x8680], R3 ;  /* 0x008680030f007988 */ /* 0x0001e80008000405 */
[----:B0-----:R-:W4:Y:S04]  /*177e0*/  LDL.LU R3, [R1+0x8] ;  /* 0x0000080001037983 */ /* 0x001f280000300800 */
[----:B------:R-:W3:Y:S04]  /*177f0*/  LDL R12, [R1+0x4cc] ;  /* 0x0004cc00010c7983 */ /* 0x000ee80000100800 */
[----:B------:R-:W3:Y:S04]  /*17800*/  LDL R13, [R1+0x4d0] ;  /* 0x0004d000010d7983 */ /* 0x000ee80000100800 */
[----:B------:R-:W-:Y:S04]  /*17810*/  STS.U16 [R15+UR5+0x8780], R9 ;  /* 0x008780090f007988 */ /* 0x000fe80008000405 */
[----:B--2---:R0:W-:Y:S04]  /*17820*/  STL [R1+0xf0], R2 ;  /* 0x0000f00201007387 */ /* 0x0041e80000100800 */
[----:B0-----:R-:W2:Y:S04]  /*17830*/  LDL.LU R2, [R1+0x4] ;  /* 0x0000040001027983 */ /* 0x001ea80000300800 */
[----:B------:R-:W4:Y:S01]  /*17840*/  LDL.LU R9, [R1+0x13a0] ;  /* 0x0013a00001097983 */ /* 0x000f220000300800 */
[----:B---3--:R-:W-:-:S04]  /*17850*/  @!P1 LOP3.LUT R13, R13, R12, RZ, 0x3c, !PT ;  /* 0x0000000c0d0d9212 */ /* 0x008fc800078e3cff */
[----:B------:R-:W-:-:S04]  /*17860*/  @!P1 LOP3.LUT R12, R13, R12, RZ, 0x3c, !PT ;  /* 0x0000000c0d0c9212 */ /* 0x000fc800078e3cff */
[----:B------:R-:W-:Y:S02]  /*17870*/  @!P1 LOP3.LUT R13, R13, R12, RZ, 0x3c, !PT ;  /* 0x0000000c0d0d9212 */ /* 0x000fe400078e3cff */
[----:B----4-:R-:W-:-:S06]  /*17880*/  PRMT R9, RZ, 0x7610, R9 ;  /* 0x00007610ff097816 */ /* 0x010fcc0000000009 */
[----:B------:R-:W3:Y:S04]  /*17890*/  @!P1 LDG.E.U16 R9, desc[UR8][R12.64] ;  /* 0x000000080c099981 */ /* 0x000ee8000c1e1500 */
[----:B------:R-:W-:Y:S04]  /*178a0*/  STS.U16 [R15+UR5+0x8880], R8 ;  /* 0x008880080f007988 */ /* 0x000fe80008000405 */
[----:B---3--:R0:W-:Y:S04]  /*178b0*/  STL [R1+0xdc], R9 ;  /* 0x0000dc0901007387 */ /* 0x0081e80000100800 */
[----:B0-----:R-:W3:Y:S04]  /*178c0*/  LDL.LU R9, [R1+0x139c] ;  /* 0x00139c0001097983 */ /* 0x001ee80000300800 */
[----:B------:R-:W4:Y:S04]  /*178d0*/  LDL R12, [R1+0x4c4] ;  /* 0x0004c400010c7983 */ /* 0x000f280000100800 */
[----:B------:R-:W4:Y:S04]  /*178e0*/  LDL R13, [R1+0x4c8] ;  /* 0x0004c800010d7983 */ /* 0x000f280000100800 */
[----:B------:R-:W2:Y:S01]  /*178f0*/  LDL.LU R8, [R1+0x1398] ;  /* 0x0013980001087983 */ /* 0x000ea20000300800 */
[----:B----4-:R-:W-:-:S04]  /*17900*/  @!P2 LOP3.LUT R13, R13, R12, RZ, 0x3c, !PT ;  /* 0x0000000c0d0da212 */ /* 0x010fc800078e3cff */
[C---:B------:R-:W-:Y:S02]  /*17910*/  @!P2 LOP3.LUT R12, R13.reuse, R12, RZ, 0x3c, !PT ;  /* 0x0000000c0d0ca212 */ /* 0x040fe400078e3cff */
[----:B--2---:R-:W-:Y:S02]  /*17920*/  PRMT R8, RZ, 0x7610, R8 ;  /* 0x00007610ff087816 */ /* 0x004fe40000000008 */
[----:B------:R-:W-:-:S05]  /*17930*/  @!P2 LOP3.LUT R13, R13, R12, RZ, 0x3c, !PT ;  /* 0x0000000c0d0da212 */ /* 0x000fca00078e3cff */
[----:B------:R-:W2:Y:S04]  /*17940*/  @!P2 LDG.E.U16 R8, desc[UR8][R12.64] ;  /* 0x000000080c08a981 */ /* 0x000ea8000c1e1500 */
[----:B------:R-:W-:Y:S04]  /*17950*/  STS.U16 [R15+UR5+0x8980], R7 ;  /* 0x008980070f007988 */ /* 0x000fe80008000405 */
[----:B--2---:R0:W-:Y:S04]  /*17960*/  STL [R1+0xd8], R8 ;  /* 0x0000d80801007387 */ /* 0x0041e80000100800 */
[----:B0-----:R-:W2:Y:S04]  /*17970*/  LDL.LU R8, [R1+0x1394] ;  /* 0x0013940001087983 */ /* 0x001ea80000300800 */
[----:B------:R-:W4:Y:S04]  /*17980*/  LDL R12, [R1+0x44c] ;  /* 0x00044c00010c7983 */ /* 0x000f280000100800 */
[----:B------:R-:W4:Y:S04]  /*17990*/  LDL R13, [R1+0x450] ;  /* 0x00045000010d7983 */ /* 0x000f280000100800 */
[----:B------:R-:W3:Y:S01]  /*179a0*/  LDL.LU R7, [R1+0x1390] ;  /* 0x0013900001077983 */ /* 0x000ee20000300800 */
[----:B----4-:R-:W-:-:S04]  /*179b0*/  @!P1 LOP3.LUT R13, R13, R12, RZ, 0x3c, !PT ;  /* 0x0000000c0d0d9212 */ /* 0x010fc800078e3cff */
[C---:B------:R-:W-:Y:S02]  /*179c0*/  @!P1 LOP3.LUT R12, R13.reuse, R12, RZ, 0x3c, !PT ;  /* 0x0000000c0d0c9212 */ /* 0x040fe400078e3cff */
[----:B---3--:R-:W-:Y:S02]  /*179d0*/  PRMT R7, RZ, 0x7610, R7 ;  /* 0x00007610ff077816 */ /* 0x008fe40000000007 */
[----:B------:R-:W-:-:S05]  /*179e0*/  @!P1 LOP3.LUT R13, R13, R12, RZ, 0x3c, !PT ;  /* 0x0000000c0d0d9212 */ /* 0x000fca00078e3cff */
        /* <DEDUP_REMOVED lines=64> */
[----:B------:R-:W4:Y:S04]  /*17df0*/  @!P1 LDG.E.U16 R28, desc[UR8][R12.64] ;  /* 0x000000080c1c9981 */ /* 0x000f28000c1e1500 */
[----:B--2---:R0:W-:Y:S04]  /*17e00*/  STS.U16 [R15+UR5+0x8f80], R2 ;  /* 0x008f80020f007988 */ /* 0x0041e80008000405 */
[----:B0-----:R-:W2:Y:S04]  /*17e10*/  LDL R2, [R1+0x2c8] ;  /* 0x0002c80001027983 */ /* 0x001ea80000100800 */
[----:B----4-:R0:W-:Y:S02]  /*17e20*/  STL [R1+0xbc], R28 ;  /* 0x0000bc1c01007387 */ /* 0x0101e40000100800 */
[----:B0-----:R-:W0:Y:S02]  /*17e30*/  S2R R28, SR_TID.X ;  /* 0x00000000001c7919 */ /* 0x001e240000002100 */
[----:B0-----:R-:W-:-:S05]  /*17e40*/  LOP3.LUT R28, R28, 0x3f, RZ, 0xc0, !PT ;  /* 0x0000003f1c1c7812 */ /* 0x001fca00078ec0ff */
[----:B------:R-:W-:-:S05]  /*17e50*/  IMAD.SHL.U32 R28, R28, 0x2, RZ ;  /* 0x000000021c1c7824 */ /* 0x000fca00078e00ff */
[----:B---3--:R0:W-:Y:S04]  /*17e60*/  STS.U16 [R28+UR5], R3 ;  /* 0x000000031c007988 */ /* 0x0081e80008000405 */
[----:B0-----:R-:W2:Y:S01]  /*17e70*/  LDL R3, [R1+0x2c4] ;  /* 0x0002c40001037983 */ /* 0x001ea20000100800 */
[----:B------:R-:W-:-:S06]  /*17e80*/  PRMT R28, RZ, 0x7610, R28 ;  /* 0x00007610ff1c7816 */ /* 0x000fcc000000001c */
[----:B--2---:R-:W2:Y:S04]  /*17e90*/  @!P2 LDG.E.U16 R28, desc[UR8][R2.64] ;  /* 0x00000008021ca981 */ /* 0x004ea8000c1e1500 */
[----:B--2---:R-:W-:Y:S04]  /*17ea0*/  STL [R1+0xb8], R28 ;  /* 0x0000b81c01007387 */ /* 0x004fe80000100800 */
[----:B------:R-:W2:Y:S04]  /*17eb0*/  LDL R2, [R1+0xa3c] ;  /* 0x000a3c0001027983 */ /* 0x000ea80000100800 */
[----:B------:R-:W2:Y:S01]  /*17ec0*/  LDL R3, [R1+0xa40] ;  /* 0x000a400001037983 */ /* 0x000ea20000100800 */
[----:B------:R-:W-:-:S02]  /*17ed0*/  PRMT R18, RZ, 0x7610, R18 ;  /* 0x00007610ff127816 */ /* 0x000fc40000000012 */
[----:B--2---:R-:W-:-:S04]  /*17ee0*/  @!P1 LOP3.LUT R3, R3, R2, RZ, 0x3c, !PT ;  /* 0x0000000203039212 */ /* 0x004fc800078e3cff */
[----:B------:R-:W-:-:S04]  /*17ef0*/  @!P1 LOP3.LUT R2, R3, R2, RZ, 0x3c, !PT ;  /* 0x0000000203029212 */ /* 0x000fc800078e3cff */
[----:B------:R-:W-:-:S05]  /*17f00*/  @!P1 LOP3.LUT R3, R3, R2, RZ, 0x3c, !PT ;  /* 0x0000000203039212 */ /* 0x000fca00078e3cff */
[----:B------:R-:W2:Y:S04]  /*17f10*/  @!P1 LDG.E.U16 R18, desc[UR8][R2.64] ;  /* 0x0000000802129981 */ /* 0x000ea8000c1e1500 */
[----:B------:R-:W3:Y:S04]  /*17f20*/  LDL R2, [R1+0xa34] ;  /* 0x000a340001027983 */ /* 0x000ee80000100800 */
[----:B------:R-:W3:Y:S01]  /*17f30*/  LDL R3, [R1+0xa38] ;  /* 0x000a380001037983 */ /* 0x000ee20000100800 */
[----:B------:R-:W-:-:S03]  /*17f40*/  PRMT R16, RZ, 0x7610, R16 ;  /* 0x00007610ff107816 */ /* 0x000fc60000000010 */
[----:B--2---:R0:W-:Y:S04]  /*17f50*/  STL [R1+0xb4], R18 ;  /* 0x0000b41201007387 */ /* 0x0041e80000100800 */
[----:B0-----:R-:W2:Y:S01]  /*17f60*/  LDL.LU R18, [R1+0x10] ;  /* 0x0000100001127983 */ /* 0x001ea20000300800 */
[----:B---3--:R-:W-:-:S04]  /*17f70*/  @!P2 LOP3.LUT R3, R3, R2, RZ, 0x3c, !PT ;  /* 0x000000020303a212 */ /* 0x008fc800078e3cff */
[----:B------:R-:W-:-:S04]  /*17f80*/  @!P2 LOP3.LUT R2, R3, R2, RZ, 0x3c, !PT ;  /* 0x000000020302a212 */ /* 0x000fc800078e3cff */
[----:B------:R-:W-:-:S05]  /*17f90*/  @!P2 LOP3.LUT R3, R3, R2, RZ, 0x3c, !PT ;  /* 0x000000020303a212 */ /* 0x000fca00078e3cff */
[----:B------:R-:W3:Y:S04]  /*17fa0*/  @!P2 LDG.E.U16 R16, desc[UR8][R2.64] ;  /* 0x000000080210a981 */ /* 0x000ee8000c1e1500 */
[----:B------:R-:W4:Y:S04]  /*17fb0*/  LDL R2, [R1+0x9bc] ;  /* 0x0009bc0001027983 */ /* 0x000f280000100800 */
[----:B------:R-:W4:Y:S01]  /*17fc0*/  LDL R3, [R1+0x9c0] ;  /* 0x0009c00001037983 */ /* 0x000f220000100800 */
[----:B------:R-:W-:-:S03]  /*17fd0*/  PRMT R19, RZ, 0x7610, R19 ;  /* 0x00007610ff137816 */ /* 0x000fc60000000013 */
[----:B---3--:R0:W-:Y:S04]  /*17fe0*/  STL [R1+0xb0], R16 ;  /* 0x0000b01001007387 */ /* 0x0081e80000100800 */
[----:B0-----:R-:W3:Y:S01]  /*17ff0*/  LDL.LU R16, [R1+0x18] ;  /* 0x0000180001107983 */ /* 0x001ee20000300800 */
[----:B----4-:R-:W-:-:S04]  /*18000*/  @!P1 LOP3.LUT R3, R3, R2, RZ, 0x3c, !PT ;  /* 0x0000000203039212 */ /* 0x010fc800078e3cff */
[----:B------:R-:W-:-:S04]  /*18010*/  @!P1 LOP3.LUT R2, R3, R2, RZ, 0x3c, !PT ;  /* 0x0000000203029212 */ /* 0x000fc800078e3cff */
[----:B------:R-:W-:-:S05]  /*18020*/  @!P1 LOP3.LUT R3, R3, R2, RZ, 0x3c, !PT ;  /* 0x0000000203039212 */ /* 0x000fca00078e3cff */
[----:B------:R-:W4:Y:S04]  /*18030*/  @!P1 LDG.E.U16 R19, desc[UR8][R2.64] ;  /* 0x0000000802139981 */ /* 0x000f28000c1e1500 */
[----:B------:R-:W2:Y:S04]  /*18040*/  LDL R2, [R1+0x9b4] ;  /* 0x0009b40001027983 */ /* 0x000ea80000100800 */
[----:B------:R-:W2:Y:S01]  /*18050*/  LDL R3, [R1+0x9b8] ;  /* 0x0009b80001037983 */ /* 0x000ea20000100800 */
[----:B------:R-:W-:-:S03]  /*18060*/  PRMT R14, RZ, 0x7610, R14 ;  /* 0x00007610ff0e7816 */ /* 0x000fc6000000000e */
[----:B----4-:R0:W-:Y:S04]  /*18070*/  STL [R1+0xac], R19 ;  /* 0x0000ac1301007387 */ /* 0x0101e80000100800 */
[----:B0-----:R-:W4:Y:S01]  /*18080*/  LDL.LU R19, [R1+0x24] ;  /* 0x0000240001137983 */ /* 0x001f220000300800 */
        /* <DEDUP_REMOVED lines=15> */
[----:B------:R-:W-:Y:S01]  /*18180*/  PRMT R11, RZ, 0x7610, R11 ;  /* 0x00007610ff0b7816 */ /* 0x000fe2000000000b */
[----:B------:R-:W0:Y:S02]  /*18190*/  S2R R28, SR_TID.X ;  /* 0x00000000001c7919 */ /* 0x000e240000002100 */
[----:B---3--:R1:W-:Y:S04]  /*181a0*/  STL [R1+0xa4], R0 ;  /* 0x0000a40001007387 */ /* 0x0083e80000100800 */
[----:B-1----:R-:W3:Y:S01]  /*181b0*/  LDL.LU R0, [R1+0x34] ;  /* 0x0000340001007983 */ /* 0x002ee20000300800 */
[----:B----4-:R-:W-:-:S04]  /*181c0*/  @!P2 LOP3.LUT R3, R3, R2, RZ, 0x3c, !PT ;  /* 0x000000020303a212 */ /* 0x010fc800078e3cff */
[----:B------:R-:W-:-:S04]  /*181d0*/  @!P2 LOP3.LUT R2, R3, R2, RZ, 0x3c, !PT ;  /* 0x000000020302a212 */ /* 0x000fc800078e3cff */
[----:B------:R-:W-:-:S05]  /*181e0*/  @!P2 LOP3.LUT R3, R3, R2, RZ, 0x3c, !PT ;  /* 0x000000020303a212 */ /* 0x000fca00078e3cff */
[----:B------:R1:W4:Y:S04]  /*181f0*/  @!P2 LDG.E.U16 R11, desc[UR8][R2.64] ;  /* 0x00000008020ba981 */ /* 0x000328000c1e1500 */
[----:B------:R-:W1:Y:S04]  /*18200*/  LDL R2, [R1+0x8bc] ;  /* 0x0008bc0001027983 */ /* 0x000e680000100800 */
[----:B------:R-:W1:Y:S01]  /*18210*/  LDL R3, [R1+0x8c0] ;  /* 0x0008c00001037983 */ /* 0x000e620000100800 */
[----:B0-----:R-:W-:-:S04]  /*18220*/  LOP3.LUT R28, R28, 0x3f, RZ, 0xc0, !PT ;  /* 0x0000003f1c1c7812 */ /* 0x001fc800078ec0ff */
[----:B------:R-:W-:-:S05]  /*18230*/  SHF.L.U32 R28, R28, 0x1, RZ ;  /* 0x000000011c1c7819 */ /* 0x000fca00000006ff */
[----:B------:R-:W-:Y:S04]  /*18240*/  STS.U16 [R28+UR5+0x80], R4 ;  /* 0x000080041c007988 */ /* 0x000fe80008000405 */
[----:B------:R-:W-:Y:S04]  /*18250*/  STS.U16 [R28+UR5+0x800], R5 ;  /* 0x000800051c007988 */ /* 0x000fe80008000405 */
[----:B------:R-:W-:Y:S04]  /*18260*/  STS.U16 [R28+UR5+0x880], R6 ;  /* 0x000880061c007988 */ /* 0x000fe80008000405 */
[----:B------:R-:W-:Y:S04]  /*18270*/  STS.U16 [R28+UR5+0x1000], R7 ;  /* 0x001000071c007988 */ /* 0x000fe80008000405 */
[----:B------:R-:W-:Y:S04]  /*18280*/  STS.U16 [R28+UR5+0x1080], R8 ;  /* 0x001080081c007988 */ /* 0x000fe80008000405 */
[----:B------:R-:W-:Y:S04]  /*18290*/  STS.U16 [R28+UR5+0x1800], R9 ;  /* 0x001800091c007988 */ /* 0x000fe80008000405 */
[----:B------:R0:W-:Y:S02]  /*182a0*/  STS.U16 [R28+UR5+0x1880], R10 ;  /* 0x0018800a1c007988 */ /* 0x0001e40008000405 */
[----:B0-----:R-:W-:-:S02]  /*182b0*/  PRMT R28, RZ, 0x7610, R28 ;  /* 0x00007610ff1c7816 */ /* 0x001fc4000000001c */
[----:B-1----:R-:W-:-:S04]  /*182c0*/  @!P1 LOP3.LUT R3, R3, R2, RZ, 0x3c, !PT ;  /* 0x0000000203039212 */ /* 0x002fc800078e3cff */
[----:B------:R-:W-:-:S04]  /*182d0*/  @!P1 LOP3.LUT R2, R3, R2, RZ, 0x3c, !PT ;  /* 0x0000000203029212 */ /* 0x000fc800078e3cff */
[----:B------:R-:W-:-:S05]  /*182e0*/  @!P1 LOP3.LUT R3, R3, R2, RZ, 0x3c, !PT ;  /* 0x0000000203039212 */ /* 0x000fca00078e3cff */
[----:B------:R-:W2:Y:S04]  /*182f0*/  @!P1 LDG.E.U16 R28, desc[UR8][R2.64] ;  /* 0x00000008021c9981 */ /* 0x000ea8000c1e1500 */
[----:B----4-:R0:W-:Y:S04]  /*18300*/  STL [R1+0xa0], R11 ;  /* 0x0000a00b01007387 */ /* 0x0101e80000100800 */
[----:B0-----:R-:W4:Y:S04]  /*18310*/  LDL.LU R11, [R1+0x40] ;  /* 0x00004000010b7983 */ /* 0x001f280000300800 */
        /* <DEDUP_REMOVED lines=8> */
[----:B------:R-:W4:Y:S01]  /*183a0*/  LDL.LU R18, [R1+0x44] ;  /* 0x0000440001127983 */ /* 0x000f220000300800 */
        /* <DEDUP_REMOVED lines=20> */
[----:B------:R-:W-:Y:S01]  /*184f0*/  PRMT R8, RZ, 0x7610, R8 ;  /* 0x00007610ff087816 */ /* 0x000fe20000000008 */
        /* <DEDUP_REMOVED lines=9> */
[----:B------:R0:W-:Y:S04]  /*18590*/  STS.U16 [R28+UR5+0x2800], R19 ;  /* 0x002800131c007988 */ /* 0x0001e80008000405 */
[----:B------:R3:W-:Y:S04]  /*185a0*/  STS.U16 [R28+UR5+0x2880], R14 ;  /* 0x0028800e1c007988 */ /* 0x0007e80008000405 */
[----:B0-----:R-:W4:Y:S01]  /*185b0*/  LDL R19, [R1+0x740] ;  /* 0x0007400001137983 */ /* 0x001f220000100800 */
[----:B---3--:R-:W-:Y:S02]  /*185c0*/  PRMT R28, RZ, 0x7610, R28 ;  /* 0x00007610ff1c7816 */ /* 0x008fe4000000001c */
[----:B-1----:R-:W-:-:S04]  /*185d0*/  @!P1 LOP3.LUT R3, R3, R2, RZ, 0x3c, !PT ;  /* 0x0000000203039212 */ /* 0x002fc800078e3cff */
[----:B------:R-:W-:-:S04]  /*185e0*/  @!P1 LOP3.LUT R2, R3, R2, RZ, 0x3c, !PT ;  /* 0x0000000203029212 */ /* 0x000fc800078e3cff */
[----:B------:R-:W-:-:S05]  /*185f0*/  @!P1 LOP3.LUT R3, R3, R2, RZ, 0x3c, !PT ;  /* 0x0000000203039212 */ /* 0x000fca00078e3cff */
[----:B------:R-:W3:Y:S04]  /*18600*/  @!P1 LDG.E.U16 R28, desc[UR8][R2.64] ;  /* 0x00000008021c9981 */ /* 0x000ee8000c1e1500 */
[----:B--2---:R0:W-:Y:S04]  /*18610*/  STL [R1+0x90], R8 ;  /* 0x0000900801007387 */ /* 0x0041e80000100800 */
[----:B0-----:R-:W2:Y:S04]  /*18620*/  LDL.LU R8, [R1+0x4c] ;  /* 0x00004c0001087983 */ /* 0x001ea80000300800 */
[----:B------:R-:W2:Y:S04]  /*18630*/  LDL.LU R14, [R1+0x1360] ;  /* 0x00136000010e7983 */ /* 0x000ea80000300800 */
        /* <DEDUP_REMOVED lines=8> */
[----:B------:R-:W2:Y:S01]  /*186c0*/  LDL.LU R0, [R1+0x58] ;  /* 0x0000580001007983 */ /* 0x000ea20000300800 */
[----:B---3--:R-:W-:-:S04]  /*186d0*/  @!P2 LOP3.LUT R3, R3, R2, RZ, 0x3c, !PT ;  /* 0x000000020303a212 */ /* 0x008fc800078e3cff */
[----:B------:R-:W-:-:S04]  /*186e0*/  @!P2 LOP3.LUT R2, R3, R2, RZ, 0x3c, !PT ;  /* 0x000000020302a212 */ /* 0x000fc800078e3cff */
[----:B------:R-:W-:-:S05]  /*186f0*/  @!P2 LOP3.LUT R3, R3, R2, RZ, 0x3c, !PT ;  /* 0x000000020303a212 */ /* 0x000fca00078e3cff */
[----:B------:R-:W3:Y:S04]  /*18700*/  @!P2 LDG.E.U16 R28, desc[UR8][R2.64] ;  /* 0x00000008021ca981 */ /* 0x000ee8000c1e1500 */
[----:B---3--:R0:W-:Y:S04]  /*18710*/  STL [R1+0x88], R28 ;  /* 0x0000881c01007387 */ /* 0x0081e80000100800 */
[----:B------:R-:W3:Y:S01]  /*18720*/  LDL R3, [R1+0x73c] ;  /* 0x00073c0001037983 */ /* 0x000ee20000100800 */
[----:B0-----:R-:W0:Y:S01]  /*18730*/  S2R R28, SR_TID.X ;  /* 0x00000000001c7919 */ /* 0x001e220000002100 */
[----:B----4-:R-:W-:Y:S01]  /*18740*/  @!P1 IMAD.MOV.U32 R2, RZ, RZ, R19 ;  /* 0x000000ffff029224 */ /* 0x010fe200078e0013 */
[----:B0-----:R-:W-:-:S05]  /*18750*/  LOP3.LUT R28, R28, 0x3f, RZ, 0xc0, !PT ;  /* 0x0000003f1c1c7812 */ /* 0x001fca00078ec0ff */
[----:B------:R-:W-:-:S05]  /*18760*/  IMAD.SHL.U32 R28, R28, 0x2, RZ ;  /* 0x000000021c1c7824 */ /* 0x000fca00078e00ff */
[----:B------:R0:W-:Y:S02]  /*18770*/  STS.U16 [R28+UR5+0x3080], R11 ;  /* 0x0030800b1c007988 */ /* 0x0001e40008000405 */
[----:B0-----:R-:W-:Y:S02]  /*18780*/  PRMT R28, RZ, 0x7610, R28 ;  /* 0x00007610ff1c7816 */ /* 0x001fe4000000001c */
[----:B------:R-:W4:Y:S04]  /*18790*/  LDL R11, [R1+0x6b8] ;  /* 0x0006b800010b7983 */ /* 0x000f280000100800 */
[----:B------:R-:W2:Y:S04]  /*187a0*/  LDL.LU R19, [R1+0x68] ;  /* 0x0000680001137983 */ /* 0x000ea80000300800 */
[----:B---3--:R-:W3:Y:S04]  /*187b0*/  @!P1 LDG.E.U16 R28, desc[UR8][R2.64] ;  /* 0x00000008021c9981 */ /* 0x008ee8000c1e1500 */
        /* <DEDUP_REMOVED lines=8> */
[----:B------:R-:W2:Y:S01]  /*18840*/  LDL R18, [R1+0x640] ;  /* 0x0006400001127983 */ /* 0x000ea20000100800 */
[----:B---3--:R-:W-:-:S04]  /*18850*/  @!P2 LOP3.LUT R3, R3, R2, RZ, 0x3c, !PT ;  /* 0x000000020303a212 */ /* 0x008fc800078e3cff */
[----:B------:R-:W-:-:S04]  /*18860*/  @!P2 LOP3.LUT R2, R3, R2, RZ, 0x3c, !PT ;  /* 0x000000020302a212 */ /* 0x000fc800078e3cff */
[----:B------:R-:W-:-:S05]  /*18870*/  @!P2 LOP3.LUT R3, R3, R2, RZ, 0x3c, !PT ;  /* 0x000000020303a212 */ /* 0x000fca00078e3cff */
[----:B------:R-:W3:Y:S04]  /*18880*/  @!P2 LDG.E.U16 R28, desc[UR8][R2.64] ;  /* 0x00000008021ca981 */ /* 0x000ee8000c1e1500 */
        /* <DEDUP_REMOVED lines=14> */
[----:B------:R-:W3:Y:S04]  /*18970*/  LDL.LU R2, [R1+0x5c] ;  /* 0x00005c0001027983 */ /* 0x000ee80000300800 */
[----:B------:R-:W2:Y:S01]  /*18980*/  LDL R3, [R1+0x6b4] ;  /* 0x0006b40001037983 */ /* 0x000ea20000100800 */
[----:B0-----:R-:W0:Y:S02]  /*18990*/  S2R R28, SR_TID.X ;  /* 0x00000000001c7919 */ /* 0x001e240000002100 */
[----:B0-----:R-:W-:-:S05]  /*189a0*/  LOP3.LUT R28, R28, 0x3f, RZ, 0xc0, !PT ;  /* 0x0000003f1c1c7812 */ /* 0x001fca00078ec0ff */
[----:B------:R-:W-:-:S05]  /*189b0*/  IMAD.SHL.U32 R28, R28, 0x2, RZ ;  /* 0x000000021c1c7824 */ /* 0x000fca00078e00ff */
[----:B---3--:R0:W-:Y:S02]  /*189c0*/  STS.U16 [R28+UR5+0x4000], R2 ;  /* 0x004000021c007988 */ /* 0x0081e40008000405 */
[----:B0-----:R-:W-:Y:S01]  /*189d0*/  PRMT R28, RZ, 0x7610, R28 ;  /* 0x00007610ff1c7816 */ /* 0x001fe2000000001c */
[----:B----4-:R-:W-:Y:S02]  /*189e0*/  @!P2 IMAD.MOV.U32 R2, RZ, RZ, R11 ;  /* 0x000000ffff02a224 */ /* 0x010fe400078e000b */
[----:B------:R-:W3:Y:S04]  /*189f0*/  LDL.LU R11, [R1+0xe8] ;  /* 0x0000e800010b7983 */ /* 0x000ee80000300800 */
[----:B--2---:R-:W2:Y:S01]  /*18a00*/  @!P2 LDG.E.U16 R28, desc[UR8][R2.64] ;  /* 0x00000008021ca981 */ /* 0x004ea2000c1e1500 */
[----:B------:R-:W-:-:S03]  /*18a10*/  PRMT R17, RZ, 0x7610, R17 ;  /* 0x00007610ff117816 */ /* 0x000fc60000000011 */
[----:B--2---:R0:W-:Y:S04]  /*18a20*/  STL [R1+0x78], R28 ;  /* 0x0000781c01007387 */ /* 0x0041e80000100800 */
[----:B------:R-:W2:Y:S01]  /*18a30*/  LDL R3, [R1+0x63c] ;  /* 0x00063c0001037983 */ /* 0x000ea20000100800 */
[----:B------:R-:W-:Y:S01]  /*18a40*/  @!P1 IMAD.MOV.U32 R2, RZ, RZ, R18 ;  /* 0x000000ffff029224 */ /* 0x000fe200078e0012 */
[----:B0-----:R-:W0:Y:S04]  /*18a50*/  S2R R28, SR_TID.X ;  /* 0x00000000001c7919 */ /* 0x001e280000002100 */
[----:B--2---:R-:W2:Y:S04]  /*18a60*/  @!P1 LDG.E.U16 R17, desc[UR8][R2.64] ;  /* 0x0000000802119981 */ /* 0x004ea8000c1e1500 */
[----:B------:R-:W4:Y:S04]  /*18a70*/  LDL R2, [R1+0x634] ;  /* 0x0006340001027983 */ /* 0x000f280000100800 */
[----:B------:R-:W4:Y:S01]  /*18a80*/  LDL R3, [R1+0x638] ;  /* 0x0006380001037983 */ /* 0x000f220000100800 */
[----:B0-----:R-:W-:-:S05]  /*18a90*/  LOP3.LUT R28, R28, 0x3f, RZ, 0xc0, !PT ;  /* 0x0000003f1c1c7812 */ /* 0x001fca00078ec0ff */
[----:B------:R-:W-:Y:S01]  /*18aa0*/  IMAD.SHL.U32 R28, R28, 0x2, RZ ;  /* 0x000000021c1c7824 */ /* 0x000fe200078e00ff */
[----:B------:R-:W-:-:S04]  /*18ab0*/  PRMT R14, RZ, 0x7610, R14 ;  /* 0x00007610ff0e7816 */ /* 0x000fc8000000000e */
[----:B------:R0:W-:Y:S04]  /*18ac0*/  STS.U16 [R28+UR5+0x4080], R8 ;  /* 0x004080081c007988 */ /* 0x0001e80008000405 */
[----:B------:R-:W-:Y:S04]  /*18ad0*/  STS.U16 [R28+UR5+0x4800], R0 ;  /* 0x004800001c007988 */ /* 0x000fe80008000405 */
[----:B0-----:R-:W3:Y:S04]  /*18ae0*/  LDL R8, [R1+0x5b8] ;  /* 0x0005b80001087983 */ /* 0x001ee80000100800 */
[----:B--2---:R0:W-:Y:S04]  /*18af0*/  STL [R1+0x74], R17 ;  /* 0x0000741101007387 */ /* 0x0041e80000100800 */
[----:B0-----:R-:W2:Y:S01]  /*18b00*/  LDL.LU R17, [R1+0xec] ;  /* 0x0000ec0001117983 */ /* 0x001ea20000300800 */
[----:B----4-:R-:W-:-:S03]  /*18b10*/  @!P2 LOP3.LUT R3, R3, R2, RZ, 0x3c, !PT ;  /* 0x000000020303a212 */ /* 0x010fc600078e3cff */
[----:B------:R-:W4:Y:S01]  /*18b20*/  LDL R0, [R1+0x540] ;  /* 0x0005400001007983 */ /* 0x000f220000100800 */
[----:B------:R-:W-:-:S03]  /*18b30*/  @!P2 LOP3.LUT R2, R3, R2, RZ, 0x3c, !PT ;  /* 0x000000020302a212 */ /* 0x000fc600078e3cff */
[----:B------:R-:W2:Y:S01]  /*18b40*/  LDL.LU R18, [R1+0xf4] ;  /* 0x0000f40001127983 */ /* 0x000ea20000300800 */
[----:B------:R-:W-:-:S05]  /*18b50*/  @!P2 LOP3.LUT R3, R3, R2, RZ, 0x3c, !PT ;  /* 0x000000020303a212 */ /* 0x000fca00078e3cff */
[----:B------:R0:W3:Y:S04]  /*18b60*/  @!P2 LDG.E.U16 R14, desc[UR8][R2.64] ;  /* 0x00000008020ea981 */ /* 0x0000e8000c1e1500 */
[----:B------:R-:W0:Y:S04]  /*18b70*/  LDL R2, [R1+0x5bc] ;  /* 0x0005bc0001027983 */ /* 0x000e280000100800 */
[----:B------:R-:W0:Y:S04]  /*18b80*/  LDL R3, [R1+0x5c0] ;  /* 0x0005c00001037983 */ /* 0x000e280000100800 */
[----:B------:R1:W-:Y:S02]  /*18b90*/  STS.U16 [R28+UR5+0x4880], R19 ;  /* 0x004880131c007988 */ /* 0x0003e40008000405 */
[----:B-1----:R-:W-:-:S02]  /*18ba0*/  PRMT R28, RZ, 0x7610, R28 ;  /* 0x00007610ff1c7816 */ /* 0x002fc4000000001c */
[----:B0-----:R-:W-:-:S04]  /*18bb0*/  @!P1 LOP3.LUT R3, R3, R2, RZ, 0x3c, !PT ;  /* 0x0000000203039212 */ /* 0x001fc800078e3cff */
[----:B------:R-:W-:-:S04]  /*18bc0*/  @!P1 LOP3.LUT R2, R3, R2, RZ, 0x3c, !PT ;  /* 0x0000000203029212 */ /* 0x000fc800078e3cff */
[----:B------:R-:W-:-:S05]  /*18bd0*/  @!P1 LOP3.LUT R3, R3, R2, RZ, 0x3c, !PT ;  /* 0x0000000203039212 */ /* 0x000fca00078e3cff */
[----:B------:R-:W4:Y:S04]  /*18be0*/  @!P1 LDG.E.U16 R28, desc[UR8][R2.64] ;  /* 0x00000008021c9981 */ /* 0x000f28000c1e1500 */
[----:B---3--:R0:W-:Y:S04]  /*18bf0*/  STL [R1+0x70], R14 ;  /* 0x0000700e01007387 */ /* 0x0081e80000100800 */
[----:B0-----:R-:W3:Y:S04]  /*18c00*/  LDL.LU R14, [R1+0xf8] ;  /* 0x0000f800010e7983 */ /* 0x001ee80000300800 */
[----:B------:R-:W2:Y:S04]  /*18c10*/  LDL.LU R19, [R1+0x135c] ;  /* 0x00135c0001137983 */ /* 0x000ea80000300800 */
[----:B----4-:R0:W-:Y:S04]  /*18c20*/  STL [R1+0x6c], R28 ;  /* 0x00006c1c01007387 */ /* 0x0101e80000100800 */
[----:B------:R-:W4:Y:S04]  /*18c30*/  LDL.LU R2, [R1+0xe0] ;  /* 0x0000e00001027983 */ /* 0x000f280000300800 */
[----:B------:R-:W3:Y:S01]  /*18c40*/  LDL R3, [R1+0x5b4] ;  /* 0x0005b40001037983 */ /* 0x000ee20000100800 */
[----:B0-----:R-:W0:Y:S01]  /*18c50*/  S2R R28, SR_TID.X ;  /* 0x00000000001c7919 */ /* 0x001e220000002100 */
[----:B--2---:R-:W-:-:S02]  /*18c60*/  PRMT R19, RZ, 0x7610, R19 ;  /* 0x00007610ff137816 */ /* 0x004fc40000000013 */
[----:B0-----:R-:W-:-:S05]  /*18c70*/  LOP3.LUT R28, R28, 0x3f, RZ, 0xc0, !PT ;  /* 0x0000003f1c1c7812 */ /* 0x001fca00078ec0ff */
[----:B------:R-:W-:-:S05]  /*18c80*/  IMAD.SHL.U32 R28, R28, 0x2, RZ ;  /* 0x000000021c1c7824 */ /* 0x000fca00078e00ff */
[----:B----4-:R0:W-:Y:S02]  /*18c90*/  STS.U16 [R28+UR5+0x5000], R2 ;  /* 0x005000021c007988 */ /* 0x0101e40008000405 */
[----:B0-----:R-:W-:Y:S02]  /*18ca0*/  @!P2 IMAD.MOV.U32 R2, RZ, RZ, R8 ;  /* 0x000000ffff02a224 */ /* 0x001fe400078e0008 */
[----:B------:R-:W2:Y:S04]  /*18cb0*/  LDL.LU R8, [R1+0xfc] ;  /* 0x0000fc0001087983 */ /* 0x000ea80000300800 */
[----:B---3--:R0:W3:Y:S04]  /*18cc0*/  @!P2 LDG.E.U16 R19, desc[UR8][R2.64] ;  /* 0x000000080213a981 */ /* 0x0080e8000c1e1500 */
[----:B------:R-:W4:Y:S01]  /*18cd0*/  LDL R3, [R1+0x53c] ;  /* 0x00053c0001037983 */ /* 0x000f220000100800 */
[----:B------:R-:W-:Y:S01]  /*18ce0*/  PRMT R9, RZ, 0x7610, R9 ;  /* 0x00007610ff097816 */ /* 0x000fe20000000009 */
[----:B0-----:R-:W-:-:S02]  /*18cf0*/  @!P1 IMAD.MOV.U32 R2, RZ, RZ, R0 ;  /* 0x000000ffff029224 */ /* 0x001fc400078e0000 */
[----:B------:R0:W-:Y:S04]  /*18d00*/  STS.U16 [R28+UR5+0x5080], R16 ;  /* 0x005080101c007988 */ /* 0x0001e80008000405 */
[----:B---3--:R1:W-:Y:S04]  /*18d10*/  STL [R1+0x68], R19 ;  /* 0x0000681301007387 */ /* 0x0083e80000100800 */
[----:B0-----:R-:W3:Y:S04]  /*18d20*/  LDL R16, [R1+0x4b8] ;  /* 0x0004b80001107983 */ /* 0x001ee80000100800 */
[----:B-1----:R-:W2:Y:S04]  /*18d30*/  LDL R19, [R1+0x4b4] ;  /* 0x0004b40001137983 */ /* 0x002ea80000100800 */
[----:B------:R-:W2:Y:S04]  /*18d40*/  LDL.LU R0, [R1+0x104] ;  /* 0x0001040001007983 */ /* 0x000ea80000300800 */
[----:B----4-:R0:W4:Y:S04]  /*18d50*/  @!P1 LDG.E.U16 R9, desc[UR8][R2.64] ;  /* 0x0000000802099981 */ /* 0x010128000c1e1500 */
[----:B------:R-:W0:Y:S04]  /*18d60*/  LDL R2, [R1+0x534] ;  /* 0x0005340001027983 */ /* 0x000e280000100800 */
[----:B------:R-:W0:Y:S04]  /*18d70*/  LDL R3, [R1+0x538] ;  /* 0x0005380001037983 */ /* 0x000e280000100800 */
[----:B------:R1:W-:Y:S02]  /*18d80*/  STS.U16 [R28+UR5+0x5800], R11 ;  /* 0x0058000b1c007988 */ /* 0x0003e40008000405 */
[----:B-1----:R-:W-:-:S02]  /*18d90*/  PRMT R28, RZ, 0x7610, R28 ;  /* 0x00007610ff1c7816 */ /* 0x002fc4000000001c */
[----:B------:R-:W2:Y:S01]  /*18da0*/  LDL R11, [R1+0x43c] ;  /* 0x00043c00010b7983 */ /* 0x000ea20000100800 */
[----:B0-----:R-:W-:-:S04]  /*18db0*/  @!P2 LOP3.LUT R3, R3, R2, RZ, 0x3c, !PT ;  /* 0x000000020303a212 */ /* 0x001fc800078e3cff */
[----:B------:R-:W-:-:S04]  /*18dc0*/  @!P2 LOP3.LUT R2, R3, R2, RZ, 0x3c, !PT ;  /* 0x000000020302a212 */ /* 0x000fc800078e3cff */
[----:B------:R-:W-:-:S05]  /*18dd0*/  @!P2 LOP3.LUT R3, R3, R2, RZ, 0x3c, !PT ;  /* 0x000000020303a212 */ /* 0x000fca00078e3cff */
[----:B------:R-:W3:Y:S04]  /*18de0*/  @!P2 LDG.E.U16 R28, desc[UR8][R2.64] ;  /* 0x00000008021ca981 */ /* 0x000ee8000c1e1500 */
[----:B----4-:R0:W-:Y:S04]  /*18df0*/  STL [R1+0x64], R9 ;  /* 0x0000640901007387 */ /* 0x0101e80000100800 */
[----:B0-----:R-:W4:Y:S04]  /*18e00*/  LDL R9, [R1+0x440] ;  /* 0x0004400001097983 */ /* 0x001f280000100800 */
[----:B---3--:R0:W-:Y:S04]  /*18e10*/  STL [R1+0x60], R28 ;  /* 0x0000601c01007387 */ /* 0x0081e80000100800 */
[----:B------:R-:W3:Y:S04]  /*18e20*/  LDL R2, [R1+0x4bc] ;  /* 0x0004bc0001027983 */ /* 0x000ee80000100800 */
[----:B------:R-:W3:Y:S01]  /*18e30*/  LDL R3, [R1+0x4c0] ;  /* 0x0004c00001037983 */ /* 0x000ee20000100800 */
[----:B0-----:R-:W0:Y:S02]  /*18e40*/  S2R R28, SR_TID.X ;  /* 0x00000000001c7919 */ /* 0x001e240000002100 */
[----:B0-----:R-:W-:-:S05]  /*18e50*/  LOP3.LUT R28, R28, 0x3f, RZ, 0xc0, !PT ;  /* 0x0000003f1c1c7812 */ /* 0x001fca00078ec0ff */
[----:B------:R-:W-:-:S05]  /*18e60*/  IMAD.SHL.U32 R28, R28, 0x2, RZ ;  /* 0x000000021c1c7824 */ /* 0x000fca00078e00ff */
[----:B------:R0:W-:Y:S04]  /*18e70*/  STS.U16 [R28+UR5+0x5880], R17 ;  /* 0x005880111c007988 */ /* 0x0001e80008000405 */
[----:B0-----:R-:W4:Y:S01]  /*18e80*/  LDL.LU R17, [R1+0x1358] ;  /* 0x0013580001117983 */ /* 0x001f220000300800 */
[----:B------:R-:W-:Y:S02]  /*18e90*/  PRMT R28, RZ, 0x7610, R28 ;  /* 0x00007610ff1c7816 */ /* 0x000fe4000000001c */
[----:B---3--:R-:W-:-:S04]  /*18ea0*/  @!P1 LOP3.LUT R3, R3, R2, RZ, 0x3c, !PT ;  /* 0x0000000203039212 */ /* 0x008fc800078e3cff */
[----:B------:R-:W-:-:S04]  /*18eb0*/  @!P1 LOP3.LUT R2, R3, R2, RZ, 0x3c, !PT ;  /* 0x0000000203029212 */ /* 0x000fc800078e3cff */
[----:B------:R-:W-:-:S05]  /*18ec0*/  @!P1 LOP3.LUT R3, R3, R2, RZ, 0x3c, !PT ;  /* 0x0000000203039212 */ /* 0x000fca00078e3cff */
[----:B------:R0:W3:Y:S02]  /*18ed0*/  @!P1 LDG.E.U16 R28, desc[UR8][R2.64] ;  /* 0x00000008021c9981 */ /* 0x0000e4000c1e1500 */
[----:B0-----:R-:W-:Y:S02]  /*18ee0*/  @!P2 IMAD.MOV.U32 R2, RZ, RZ, R16 ;  /* 0x000000ffff02a224 */ /* 0x001fe400078e0010 */
[----:B--2---:R-:W-:Y:S01]  /*18ef0*/  @!P2 IMAD.MOV.U32 R3, RZ, RZ, R19 ;  /* 0x000000ffff03a224 */ /* 0x004fe200078e0013 */
[----:B----4-:R-:W-:-:S06]  /*18f00*/  PRMT R17, RZ, 0x7610, R17 ;  /* 0x00007610ff117816 */ /* 0x010fcc0000000011 */
[----:B------:R0:W2:Y:S01]  /*18f10*/  @!P2 LDG.E.U16 R17, desc[UR8][R2.64] ;  /* 0x000000080211a981 */ /* 0x0000a2000c1e1500 */
[----:B------:R-:W-:Y:S01]  /*18f20*/  PRMT R23, RZ, 0x7610, R23 ;  /* 0x00007610ff177816 */ /* 0x000fe20000000017 */
[----:B0-----:R-:W-:Y:S02]  /*18f30*/  @!P1 IMAD.MOV.U32 R2, RZ, RZ, R9 ;  /* 0x000000ffff029224 */ /* 0x001fe400078e0009 */
[----:B------:R-:W-:-:S05]  /*18f40*/  @!P1 IMAD.MOV.U32 R3, RZ, RZ, R11 ;  /* 0x000000ffff039224 */ /* 0x000fca00078e000b */
[----:B------:R0:W4:Y:S04]  /*18f50*/  @!P1 LDG.E.U16 R23, desc[UR8][R2.64] ;  /* 0x0000000802179981 */ /* 0x000128000c1e1500 */
[----:B---3--:R1:W-:Y:S02]  /*18f60*/  STL [R1+0x5c], R28 ;  /* 0x00005c1c01007387 */ /* 0x0083e40000100800 */
[----:B-1----:R-:W1:Y:S02]  /*18f70*/  S2R R28, SR_TID.X ;  /* 0x00000000001c7919 */ /* 0x002e640000002100 */
[----:B-1----:R-:W-:-:S05]  /*18f80*/  LOP3.LUT R28, R28, 0x3f, RZ, 0xc0, !PT ;  /* 0x0000003f1c1c7812 */ /* 0x002fca00078ec0ff */
[----:B------:R-:W-:-:S05]  /*18f90*/  IMAD.SHL.U32 R28, R28, 0x2, RZ ;  /* 0x000000021c1c7824 */ /* 0x000fca00078e00ff */
[----:B------:R1:W-:Y:S04]  /*18fa0*/  STS.U16 [R28+UR5+0x6000], R18 ;  /* 0x006000121c007988 */ /* 0x0003e80008000405 */
[----:B------:R3:W-:Y:S04]  /*18fb0*/  STS.U16 [R28+UR5+0x6080], R14 ;  /* 0x0060800e1c007988 */ /* 0x0007e80008000405 */
[----:B-1----:R-:W0:Y:S04]  /*18fc0*/  LDL R18, [R1+0x438] ;  /* 0x0004380001127983 */ /* 0x002e280000100800 */
[----:B------:R-:W4:Y:S04]  /*18fd0*/  LDL.LU R16, [R1+0x10c] ;  /* 0x00010c0001107983 */ /* 0x000f280000300800 */
[----:B--2---:R1:W-:Y:S04]  /*18fe0*/  STL [R1], R17 ;  /* 0x0000001101007387 */ /* 0x0043e80000100800 */
[----:B---3--:R-:W2:Y:S04]  /*18ff0*/  LDL R14, [R1+0x3c0] ;  /* 0x0003c000010e7983 */ /* 0x008ea80000100800 */
[----:B-1----:R-:W3:Y:S04]  /*19000*/  LDL R17, [R1+0x3bc] ;  /* 0x0003bc0001117983 */ /* 0x002ee80000100800 */
[----:B------:R-:W3:Y:S04]  /*19010*/  LDL.LU R19, [R1+0x114] ;  /* 0x0001140001137983 */ /* 0x000ee80000300800 */
[----:B------:R-:W3:Y:S04]  /*19020*/  LDL.LU R11, [R1+0x118] ;  /* 0x00011800010b7983 */ /* 0x000ee80000300800 */
[----:B------:R-:W4:Y:S01]  /*19030*/  LDL R3, [R1+0x434] ;  /* 0x0004340001037983 */ /* 0x000f220000100800 */
[----:B------:R-:W-:Y:S01]  /*19040*/  PRMT R21, RZ, 0x7610, R21 ;  /* 0x00007610ff157816 */ /* 0x000fe20000000015 */
[----:B0-----:R-:W-:-:S05]  /*19050*/  @!P2 IMAD.MOV.U32 R2, RZ, RZ, R18 ;  /* 0x000000ffff02a224 */ /* 0x001fca00078e0012 */
[----:B----4-:R2:W4:Y:S01]  /*19060*/  @!P2 LDG.E.U16 R21, desc[UR8][R2.64] ;  /* 0x000000080215a981 */ /* 0x010522000c1e1500 */
[----:B------:R-:W-:-:S03]  /*19070*/  PRMT R7, RZ, 0x7610, R7 ;  /* 0x00007610ff077816 */ /* 0x000fc60000000007 */
[----:B------:R-:W-:Y:S04]  /*19080*/  STL [R1+0x12ec], R23 ;  /* 0x0012ec1701007387 */ /* 0x000fe80000100800 */
[----:B------:R0:W-:Y:S01]  /*19090*/  STS.U16 [R28+UR5+0x6800], R8 ;  /* 0x006800081c007988 */ /* 0x0001e20008000405 */
[----:B--2---:R-:W-:Y:S02]  /*190a0*/  @!P1 IMAD.MOV.U32 R2, RZ, RZ, R14 ;  /* 0x000000ffff029224 */ /* 0x004fe400078e000e */
[----:B---3--:R-:W-:Y:S01]  /*190b0*/  @!P1 IMAD.MOV.U32 R3, RZ, RZ, R17 ;  /* 0x000000ffff039224 */ /* 0x008fe200078e0011 */
[----:B------:R-:W2:Y:S04]  /*190c0*/  LDL R9, [R1+0x3b4] ;  /* 0x0003b40001097983 */ /* 0x000ea80000100800 */
[----:B------:R1:W-:Y:S04]  /*190d0*/  STS.U16 [R28+UR5+0x6880], R0 ;  /* 0x006880001c007988 */ /* 0x0003e80008000405 */
[----:B0-----:R-:W3:Y:S04]  /*190e0*/  LDL R8, [R1+0x3b8] ;  /* 0x0003b80001087983 */ /* 0x001ee80000100800 */
[----:B------:R3:W2:Y:S04]  /*190f0*/  @!P1 LDG.E.U16 R7, desc[UR8][R2.64] ;  /* 0x0000000802079981 */ /* 0x0006a8000c1e1500 */
[----:B----4-:R-:W-:Y:S04]  /*19100*/  STL [R1+0x12f0], R21 ;  /* 0x0012f01501007387 */ /* 0x010fe80000100800 */
[----:B------:R-:W4:Y:S04]  /*19110*/  LDL R23, [R1+0x33c] ;  /* 0x00033c0001177983 */ /* 0x000f280000100800 */
[----:B-1----:R-:W4:Y:S04]  /*19120*/  LDL R0, [R1+0x340] ;  /* 0x0003400001007983 */ /* 0x002f280000100800 */
[----:B------:R-:W4:Y:S04]  /*19130*/  LDL R17, [R1+0x334] ;  /* 0x0003340001117983 */ /* 0x000f280000100800 */
[----:B------:R-:W4:Y:S04]  /*19140*/  LDL R14, [R1+0x338] ;  /* 0x00033800010e7983 */ /* 0x000f280000100800 */
[----:B------:R-:W4:Y:S04]  /*19150*/  LDL.LU R18, [R1+0x120] ;  /* 0x0001200001127983 */ /* 0x000f280000300800 */
[----:B------:R-:W4:Y:S01]  /*19160*/  LDL.LU R3, [R1+0x108] ;  /* 0x0001080001037983 */ /* 0x000f220000300800 */
[----:B------:R-:W-:Y:S01]  /*19170*/  PRMT R6, RZ, 0x7610, R6 ;  /* 0x00007610ff067816 */ /* 0x000fe20000000006 */
[----:B---3--:R-:W-:Y:S01]  /*19180*/  @!P2 IMAD.MOV.U32 R2, RZ, RZ, R8 ;  /* 0x000000ffff02a224 */ /* 0x008fe200078e0008 */
[----:B------:R-:W-:-:S02]  /*19190*/  PRMT R5, RZ, 0x7610, R5 ;  /* 0x00007610ff057816 */ /* 0x000fc40000000005 */
[----:B------:R-:W-:Y:S01]  /*191a0*/  PRMT R4, RZ, 0x7610, R4 ;  /* 0x00007610ff047816 */ /* 0x000fe20000000004 */
[----:B--2---:R-:W-:Y:S04]  /*191b0*/  STL [R1+0x12f4], R7 ;  /* 0x0012f40701007387 */ /* 0x004fe80000100800 */
[----:B------:R-:W2:Y:S04]  /*191c0*/  LDL R8, [R1+0x2c0] ;  /* 0x0002c00001087983 */ /* 0x000ea80000100800 */
[----:B----4-:R0:W-:Y:S02]  /*191d0*/  STS.U16 [R28+UR5+0x7000], R3 ;  /* 0x007000031c007988 */ /* 0x0101e40008000405 */
[----:B0-----:R-:W-:-:S02]  /*191e0*/  @!P2 IMAD.MOV.U32 R3, RZ, RZ, R9 ;  /* 0x000000ffff03a224 */ /* 0x001fc400078e0009 */
[----:B------:R-:W2:Y:S04]  /*191f0*/  LDL R9, [R1+0x2bc] ;  /* 0x0002bc0001097983 */ /* 0x000ea80000100800 */
[----:B------:R0:W3:Y:S02]  /*19200*/  @!P2 LDG.E.U16 R6, desc[UR8][R2.64] ;  /* 0x000000080206a981 */ /* 0x0000e4000c1e1500 */
[----:B0-----:R-:W-:Y:S02]  /*19210*/  @!P1 IMAD.MOV.U32 R2, RZ, RZ, R0 ;  /* 0x000000ffff029224 */ /* 0x001fe400078e0000 */
[----:B------:R-:W-:-:S05]  /*19220*/  @!P1 IMAD.MOV.U32 R3, RZ, RZ, R23 ;  /* 0x000000ffff039224 */ /* 0x000fca00078e0017 */
[----:B------:R0:W4:Y:S02]  /*19230*/  @!P1 LDG.E.U16 R5, desc[UR8][R2.64] ;  /* 0x0000000802059981 */ /* 0x000124000c1e1500 */
[----:B0-----:R-:W-:Y:S01]  /*19240*/  @!P2 IMAD.MOV.U32 R2, RZ, RZ, R14 ;  /* 0x000000ffff02a224 */ /* 0x001fe200078e000e */
[----:B------:R-:W-:-:S05]  /*19250*/  @!P2 MOV R3, R17 ;  /* 0x000000110003a202 */ /* 0x000fca0000000f00 */
[----:B------:R0:W4:Y:S04]  /*19260*/  @!P2 LDG.E.U16 R4, desc[UR8][R2.64] ;  /* 0x000000080204a981 */ /* 0x000128000c1e1500 */
[----:B------:R1:W-:Y:S01]  /*19270*/  STS.U16 [R28+UR5+0x7080], R16 ;  /* 0x007080101c007988 */ /* 0x0003e20008000405 */
[----:B0-----:R-:W-:-:S03]  /*19280*/  PRMT R3, RZ, 0x7610, R3 ;  /* 0x00007610ff037816 */ /* 0x001fc60000000003 */
[----:B------:R0:W-:Y:S04]  /*19290*/  STS.U16 [R28+UR5+0x7800], R19 ;  /* 0x007800131c007988 */ /* 0x0001e80008000405 */
[----:B--2---:R-:W2:Y:S04]  /*192a0*/  @!P1 LDG.E.U16 R3, desc[UR8][R8.64] ;  /* 0x0000000808039981 */ /* 0x004ea8000c1e1500 */
[----:B---3--:R-:W-:Y:S04]  /*192b0*/  STL [R1+0x12f8], R6 ;  /* 0x0012f80601007387 */ /* 0x008fe80000100800 */
[----:B-1----:R-:W3:Y:S04]  /*192c0*/  LDL.LU R16, [R1+0x128] ;  /* 0x0001280001107983 */ /* 0x002ee80000300800 */
[----:B------:R-:W3:Y:S04]  /*192d0*/  LDL.LU R0, [R1+0x130] ;  /* 0x0001300001007983 */ /* 0x000ee80000300800 */
[----:B----4-:R-:W-:Y:S04]  /*192e0*/  STL [R1+0x12fc], R5 ;  /* 0x0012fc0501007387 */ /* 0x010fe80000100800 */
[----:B------:R-:W-:Y:S04]  /*192f0*/  STL [R1+0x1300], R4 ;  /* 0x0013000401007387 */ /* 0x000fe80000100800 */
[----:B------:R-:W4:Y:S04]  /*19300*/  LDL R17, [R1+0xa30] ;  /* 0x000a300001117983 */ /* 0x000f280000100800 */
[----:B0-----:R-:W3:Y:S04]  /*19310*/  LDL.LU R19, [R1+0x134] ;  /* 0x0001340001137983 */ /* 0x001ee80000300800 */
[----:B------:R-:W4:Y:S04]  /*19320*/  LDL R8, [R1+0x2b4] ;  /* 0x0002b40001087983 */ /* 0x000f280000100800 */
[----:B------:R-:W4:Y:S01]  /*19330*/  LDL R9, [R1+0x2b8] ;  /* 0x0002b80001097983 */ /* 0x000f220000100800 */
[----:B------:R-:W-:-:S03]  /*19340*/  PRMT R2, RZ, 0x7610, R2 ;  /* 0x00007610ff027816 */ /* 0x000fc60000000002 */
[----:B------:R0:W-:Y:S04]  /*19350*/  STS.U16 [R28+UR5+0x7880], R11 ;  /* 0x0078800b1c007988 */ /* 0x0001e80008000405 */
[----:B------:R-:W3:Y:S04]  /*19360*/  LDL R14, [R1+0xa24] ;  /* 0x000a2400010e7983 */ /* 0x000ee80000100800 */
[----:B------:R1:W-:Y:S04]  /*19370*/  STS.U16 [R15+UR5+0x100], R18 ;  /* 0x000100120f007988 */ /* 0x0003e80008000405 */
[----:B0-----:R-:W3:Y:S04]  /*19380*/  LDL R11, [R1+0xa28] ;  /* 0x000a2800010b7983 */ /* 0x001ee80000100800 */
[----:B--2---:R-:W-:Y:S04]  /*19390*/  STL [R1+0x1304], R3 ;  /* 0x0013040301007387 */ /* 0x004fe80000100800 */
[----:B-1----:R-:W2:Y:S04]  /*193a0*/  LDL.LU R18, [R1+0x138] ;  /* 0x0001380001127983 */ /* 0x002ea80000300800 */
[----:B------:R-:W2:Y:S01]  /*193b0*/  LDL.LU R23, [R1+0x140] ;  /* 0x0001400001177983 */ /* 0x000ea20000300800 */
[----:B----4-:R-:W-:-:S04]  /*193c0*/  @!P2 LOP3.LUT R9, R9, R8, RZ, 0x3c, !PT ;  /* 0x000000080909a212 */ /* 0x010fc800078e3cff */
[----:B------:R-:W-:-:S04]  /*193d0*/  @!P2 LOP3.LUT R8, R9, R8, RZ, 0x3c, !PT ;  /* 0x000000080908a212 */ /* 0x000fc800078e3cff */
[----:B------:R-:W-:-:S05]  /*193e0*/  @!P2 LOP3.LUT R9, R9, R8, RZ, 0x3c, !PT ;  /* 0x000000080909a212 */ /* 0x000fca00078e3cff */
[----:B------:R0:W4:Y:S04]  /*193f0*/  @!P2 LDG.E.U16 R2, desc[UR8][R8.64] ;  /* 0x000000080802a981 */ /* 0x000128000c1e1500 */
[----:B------:R-:W3:Y:S04]  /*19400*/  LDL.LU R8, [R1+0x124] ;  /* 0x0001240001087983 */ /* 0x000ee80000300800 */
[----:B------:R-:W2:Y:S01]  /*19410*/  LDL R9, [R1+0xa2c] ;  /* 0x000a2c0001097983 */ /* 0x000ea20000100800 */
[----:B------:R-:W-:-:S03]  /*19420*/  PRMT R20, RZ, 0x7610, R20 ;  /* 0x00007610ff147816 */ /* 0x000fc60000000014 */
[----:B---3--:R0:W-:Y:S02]  /*19430*/  STS.U16 [R15+UR5+0x180], R8 ;  /* 0x000180080f007988 */ /* 0x0081e40008000405 */
[----:B0-----:R-:W-:-:S05]  /*19440*/  @!P1 IMAD.MOV.U32 R8, RZ, RZ, R17 ;  /* 0x000000ffff089224 */ /* 0x001fca00078e0011 */
[----:B--2---:R0:W2:Y:S01]  /*19450*/  @!P1 LDG.E.U16 R20, desc[UR8][R8.64] ;  /* 0x0000000808149981 */ /* 0x0040a2000c1e1500 */
[----:B------:R-:W-:-:S03]  /*19460*/  PRMT R4, RZ, 0x7610, R4 ;  /* 0x00007610ff047816 */ /* 0x000fc60000000004 */
[----:B----4-:R-:W-:Y:S04]  /*19470*/  STL [R1+0x1308], R2 ;  /* 0x0013080201007387 */ /* 0x010fe80000100800 */
[----:B------:R-:W3:Y:S01]  /*19480*/  LDL.LU R17, [R1+0x144] ;  /* 0x0001440001117983 */ /* 0x000ee20000300800 */
[----:B0-----:R-:W-:Y:S02]  /*19490*/  @!P2 IMAD.MOV.U32 R8, RZ, RZ, R11 ;  /* 0x000000ffff08a224 */ /* 0x001fe400078e000b */
[----:B------:R-:W-:Y:S01]  /*194a0*/  @!P2 IMAD.MOV.U32 R9, RZ, RZ, R14 ;  /* 0x000000ffff09a224 */ /* 0x000fe200078e000e */
[----:B------:R-:W-:Y:S04]  /*194b0*/  STS.U16 [R15+UR5+0x900], R16 ;  /* 0x000900100f007988 */ /* 0x000fe80008000405 */
[----:B------:R0:W4:Y:S04]  /*194c0*/  @!P2 LDG.E.U16 R4, desc[UR8][R8.64] ;  /* 0x000000080804a981 */ /* 0x000128000c1e1500 */
[----:B--2---:R1:W-:Y:S04]  /*194d0*/  STL [R1+0x58], R20 ;  /* 0x0000581401007387 */ /* 0x0043e80000100800 */
[----:B-1----:R-:W2:Y:S04]  /*194e0*/  LDL.LU R20, [R1+0x1354] ;  /* 0x0013540001147983 */ /* 0x002ea80000300800 */
[----:B------:R-:W3:Y:S04]  /*194f0*/  LDL.LU R16, [R1+0x148] ;  /* 0x0001480001107983 */ /* 0x000ee80000300800 */
[----:B------:R-:W0:Y:S04]  /*19500*/  LDL R8, [R1+0x9ac] ;  /* 0x0009ac0001087983 */ /* 0x000e280000100800 */
[----:B------:R-:W0:Y:S04]  /*19510*/  LDL R9, [R1+0x9b0] ;  /* 0x0009b00001097983 */ /* 0x000e280000100800 */
[----:B------:R-:W3:Y:S01]  /*19520*/  LDL R11, [R1+0x924] ;  /* 0x00092400010b7983 */ /* 0x000ee20000100800 */
[----:B--2---:R-:W-:-:S02]  /*19530*/  PRMT R20, RZ, 0x7610, R20 ;  /* 0x00007610ff147816 */ /* 0x004fc40000000014 */
[----:B0-----:R-:W-:-:S04]  /*19540*/  @!P1 LOP3.LUT R9, R9, R8, RZ, 0x3c, !PT ;  /* 0x0000000809099212 */ /* 0x001fc800078e3cff */
[----:B------:R-:W-:-:S04]  /*19550*/  @!P1 LOP3.LUT R8, R9, R8, RZ, 0x3c, !PT ;  /* 0x0000000809089212 */ /* 0x000fc800078e3cff */
[----:B------:R-:W-:-:S05]  /*19560*/  @!P1 LOP3.LUT R9, R9, R8, RZ, 0x3c, !PT ;  /* 0x0000000809099212 */ /* 0x000fca00078e3cff */
[----:B------:R-:W2:Y:S04]  /*19570*/  @!P1 LDG.E.U16 R20, desc[UR8][R8.64] ;  /* 0x0000000808149981 */ /* 0x000ea8000c1e1500 */
[----:B----4-:R0:W-:Y:S04]  /*19580*/  STL [R1+0x54], R4 ;  /* 0x0000540401007387 */ /* 0x0101e80000100800 */
[----:B------:R1:W-:Y:S04]  /*19590*/  STS.U16 [R15+UR5+0x980], R0 ;  /* 0x000980000f007988 */ /* 0x0003e80008000405 */
[----:B0-----:R-:W4:Y:S04]  /*195a0*/  LDL R4, [R1+0x928] ;  /* 0x0009280001047983 */ /* 0x001f280000100800 */
[----:B-1----:R-:W3:Y:S04]  /*195b0*/  LDL.LU R0, [R1+0x150] ;  /* 0x0001500001007983 */ /* 0x002ee80000300800 */
[----:B------:R-:W3:Y:S04]  /*195c0*/  LDL.LU R14, [R1+0x154] ;  /* 0x00015400010e7983 */ /* 0x000ee80000300800 */
        /* <DEDUP_REMOVED lines=9> */
[----:B------:R0:W-:Y:S04]  /*19660*/  STS.U16 [R15+UR5+0x1100], R19 ;  /* 0x001100130f007988 */ /* 0x0001e80008000405 */
[----:B0-----:R-:W2:Y:S04]  /*19670*/  LDL.LU R19, [R1+0x134c] ;  /* 0x00134c0001137983 */ /* 0x001ea80000300800 */
[----:B------:R-:W3:Y:S04]  /*19680*/  LDL R8, [R1+0x92c] ;  /* 0x00092c0001087983 */ /* 0x000ee80000100800 */
[----:B------:R-:W3:Y:S04]  /*19690*/  LDL R9, [R1+0x930] ;  /* 0x0009300001097983 */ /* 0x000ee80000100800 */
[----:B------:R-:W-:Y:S04]  /*196a0*/  STS.U16 [R15+UR5+0x1180], R18 ;  /* 0x001180120f007988 */ /* 0x000fe80008000405 */
[----:B----4-:R0:W-:Y:S04]  /*196b0*/  STL [R1+0x4c], R12 ;  /* 0x00004c0c01007387 */ /* 0x0101e80000100800 */
[----:B0-----:R-:W4:Y:S04]  /*196c0*/  LDL.LU R12, [R1+0x158] ;  /* 0x00015800010c7983 */ /* 0x001f280000300800 */
[----:B------:R-:W2:Y:S01]  /*196d0*/  LDL.LU R18, [R1+0x1348] ;  /* 0x0013480001127983 */ /* 0x000ea20000300800 */
[----:B---3--:R-:W-:-:S04]  /*196e0*/  @!P1 LOP3.LUT R9, R9, R8, RZ, 0x3c, !PT ;  /* 0x0000000809099212 */ /* 0x008fc800078e3cff */
[----:B------:R-:W-:-:S04]  /*196f0*/  @!P1 LOP3.LUT R8, R9, R8, RZ, 0x3c, !PT ;  /* 0x0000000809089212 */ /* 0x000fc800078e3cff */
[----:B------:R-:W-:Y:S02]  /*19700*/  @!P1 LOP3.LUT R9, R9, R8, RZ, 0x3c, !PT ;  /* 0x0000000809099212 */ /* 0x000fe400078e3cff */
[----:B--2---:R-:W-:-:S06]  /*19710*/  PRMT R18, RZ, 0x7610, R18 ;  /* 0x00007610ff127816 */ /* 0x004fcc0000000012 */
[----:B------:R-:W2:Y:S04]  /*19720*/  @!P1 LDG.E.U16 R18, desc[UR8][R8.64] ;  /* 0x0000000808129981 */ /* 0x000ea8000c1e1500 */
[----:B--2---:R0:W-:Y:S04]  /*19730*/  STL [R1+0x48], R18 ;  /* 0x0000481201007387 */ /* 0x0041e80000100800 */
[----:B0-----:R-:W2:Y:S01]  /*19740*/  LDL.LU R18, [R1+0x1344] ;  /* 0x0013440001127983 */ /* 0x001ea20000300800 */
[----:B------:R-:W-:Y:S02]  /*19750*/  @!P2 IMAD.MOV.U32 R8, RZ, RZ, R4 ;  /* 0x000000ffff08a224 */ /* 0x000fe400078e0004 */
[----:B------:R-:W-:Y:S01]  /*19760*/  @!P2 IMAD.MOV.U32 R9, RZ, RZ, R11 ;  /* 0x000000ffff09a224 */ /* 0x000fe200078e000b */
[----:B--2---:R-:W-:-:S06]  /*19770*/  PRMT R18, RZ, 0x7610, R18 ;  /* 0x00007610ff127816 */ /* 0x004fcc0000000012 */
[----:B------:R-:W2:Y:S04]  /*19780*/  @!P2 LDG.E.U16 R18, desc[UR8][R8.64] ;  /* 0x000000080812a981 */ /* 0x000ea8000c1e1500 */
[----:B------:R0:W-:Y:S04]  /*19790*/  STS.U16 [R15+UR5+0x1900], R23 ;  /* 0x001900170f007988 */ /* 0x0001e80008000405 */
[----:B0-----:R-:W3:Y:S04]  /*197a0*/  LDL.LU R23, [R1+0x160] ;  /* 0x0001600001177983 */ /* 0x001ee80000300800 */
[----:B------:R-:W4:Y:S04]  /*197b0*/  LDL R11, [R1+0x824] ;  /* 0x00082400010b7983 */ /* 0x000f280000100800 */
[----:B------:R-:W3:Y:S04]  /*197c0*/  LDL R4, [R1+0x828] ;  /* 0x0008280001047983 */ /* 0x000ee80000100800 */
        /* <DEDUP_REMOVED lines=27> */
[----:B------:R-:W-:Y:S01]  /*19980*/  PRMT R3, RZ, 0x7610, R3 ;  /* 0x00007610ff037816 */ /* 0x000fe20000000003 */
[----:B------:R0:W-:Y:S04]  /*19990*/  STS.U16 [R15+UR5+0x2180], R0 ;  /* 0x002180000f007988 */ /* 0x0001e80008000405 */
[----:B0-----:R-:W3:Y:S01]  /*199a0*/  LDL.LU R0, [R1+0x132c] ;  /* 0x00132c0001007983 */ /* 0x001ee20000300800 */
[----:B----4-:R-:W-:-:S04]  /*199b0*/  @!P1 LOP3.LUT R9, R9, R8, RZ, 0x3c, !PT ;  /* 0x0000000809099212 */ /* 0x010fc800078e3cff */
[----:B------:R-:W-:-:S04]  /*199c0*/  @!P1 LOP3.LUT R8, R9, R8, RZ, 0x3c, !PT ;  /* 0x0000000809089212 */ /* 0x000fc800078e3cff */
[----:B------:R-:W-:-:S05]  /*199d0*/  @!P1 LOP3.LUT R9, R9, R8, RZ, 0x3c, !PT ;  /* 0x0000000809099212 */ /* 0x000fca00078e3cff */
[----:B------:R0:W4:Y:S02]  /*199e0*/  @!P1 LDG.E.U16 R13, desc[UR8][R8.64] ;  /* 0x00000008080d9981 */ /* 0x000124000c1e1500 */
[----:B0-----:R-:W-:Y:S02]  /*199f0*/  @!P2 IMAD.MOV.U32 R8, RZ, RZ, R4 ;  /* 0x000000ffff08a224 */ /* 0x001fe400078e0004 */
[----:B------:R-:W-:-:S05]  /*19a00*/  @!P2 IMAD.MOV.U32 R9, RZ, RZ, R11 ;  /* 0x000000ffff09a224 */ /* 0x000fca00078e000b */
[----:B------:R0:W2:Y:S04]  /*19a10*/  @!P2 LDG.E.U16 R3, desc[UR8][R8.64] ;  /* 0x000000080803a981 */ /* 0x0000a8000c1e1500 */
[----:B------:R-:W0:Y:S04]  /*19a20*/  LDL R8, [R1+0x7ac] ;  /* 0x0007ac0001087983 */ /* 0x000e280000100800 */
[----:B------:R-:W0:Y:S01]  /*19a30*/  LDL R9, [R1+0x7b0] ;  /* 0x0007b00001097983 */ /* 0x000e220000100800 */
[----:B------:R-:W-:-:S03]  /*19a40*/  PRMT R7, RZ, 0x7610, R7 ;  /* 0x00007610ff077816 */ /* 0x000fc60000000007 */
[----:B------:R1:W-:Y:S04]  /*19a50*/  STS.U16 [R15+UR5+0x2900], R14 ;  /* 0x0029000e0f007988 */ /* 0x0003e80008000405 */
[----:B------:R-:W-:Y:S04]  /*19a60*/  STS.U16 [R15+UR5+0x2980], R12 ;  /* 0x0029800c0f007988 */ /* 0x000fe80008000405 */
[----:B-1----:R-:W3:Y:S04]  /*19a70*/  LDL R14, [R1+0x7a8] ;  /* 0x0007a800010e7983 */ /* 0x002ee80000100800 */
[----:B----4-:R1:W-:Y:S04]  /*19a80*/  STL [R1+0x38], R13 ;  /* 0x0000380d01007387 */ /* 0x0103e80000100800 */
[----:B-1----:R-:W4:Y:S04]  /*19a90*/  LDL R13, [R1+0x730] ;  /* 0x00073000010d7983 */ /* 0x002f280000100800 */
[----:B------:R-:W4:Y:S04]  /*19aa0*/  LDL.LU R11, [R1+0x174] ;  /* 0x00017400010b7983 */ /* 0x000f280000300800 */
[----:B------:R-:W4:Y:S01]  /*19ab0*/  LDL R4, [R1+0x724] ;  /* 0x0007240001047983 */ /* 0x000f220000100800 */
[----:B0-----:R-:W-:-:S04]  /*19ac0*/  @!P1 LOP3.LUT R9, R9, R8, RZ, 0x3c, !PT ;  /* 0x0000000809099212 */ /* 0x001fc800078e3cff */
[C---:B------:R-:W-:Y:S01]  /*19ad0*/  @!P1 LOP3.LUT R8, R9.reuse, R8, RZ, 0x3c, !PT ;  /* 0x0000000809089212 */ /* 0x040fe200078e3cff */
[----:B--2---:R0:W-:Y:S03]  /*19ae0*/  STL [R1+0x34], R3 ;  /* 0x0000340301007387 */ /* 0x0041e60000100800 */
[----:B------:R-:W-:-:S05]  /*19af0*/  @!P1 LOP3.LUT R9, R9, R8, RZ, 0x3c, !PT ;  /* 0x0000000809099212 */ /* 0x000fca00078e3cff */
[----:B------:R1:W2:Y:S04]  /*19b00*/  @!P1 LDG.E.U16 R7, desc[UR8][R8.64] ;  /* 0x0000000808079981 */ /* 0x0002a8000c1e1500 */
[----:B0-----:R-:W4:Y:S04]  /*19b10*/  LDL R3, [R1+0x728] ;  /* 0x0007280001037983 */ /* 0x001f280000100800 */
[----:B------:R-:W4:Y:S04]  /*19b20*/  LDL.LU R12, [R1+0x178] ;  /* 0x00017800010c7983 */ /* 0x000f280000300800 */
[----:B------:R-:W2:Y:S01]  /*19b30*/  LDL R9, [R1+0x7a4] ;  /* 0x0007a40001097983 */ /* 0x000ea20000100800 */
[----:B---3--:R-:W-:Y:S01]  /*19b40*/  PRMT R0, RZ, 0x7610, R0 ;  /* 0x00007610ff007816 */ /* 0x008fe20000000000 */
[----:B-1----:R-:W-:-:S02]  /*19b50*/  @!P2 IMAD.MOV.U32 R8, RZ, RZ, R14 ;  /* 0x000000ffff08a224 */ /* 0x002fc400078e000e */
[----:B------:R0:W-:Y:S04]  /*19b60*/  STS.U16 [R15+UR5+0x3100], R23 ;  /* 0x003100170f007988 */ /* 0x0001e80008000405 */
[----:B0-----:R-:W3:Y:S04]  /*19b70*/  LDL R23, [R1+0x6ac] ;  /* 0x0006ac0001177983 */ /* 0x001ee80000100800 */
[----:B--2---:R-:W2:Y:S04]  /*19b80*/  @!P2 LDG.E.U16 R0, desc[UR8][R8.64] ;  /* 0x000000080800a981 */ /* 0x004ea8000c1e1500 */
[----:B------:R0:W-:Y:S04]  /*19b90*/  STL [R1+0x30], R7 ;  /* 0x0000300701007387 */ /* 0x0001e80000100800 */
[----:B0-----:R-:W3:Y:S04]  /*19ba0*/  LDL R7, [R1+0x6b0] ;  /* 0x0006b00001077983 */ /* 0x001ee80000100800 */
[----:B------:R-:W3:Y:S04]  /*19bb0*/  LDL.LU R14, [R1+0x17c] ;  /* 0x00017c00010e7983 */ /* 0x000ee80000300800 */
[----:B--2---:R0:W-:Y:S04]  /*19bc0*/  STL [R1+0x2c], R0 ;  /* 0x00002c0001007387 */ /* 0x0041e80000100800 */
[----:B0-----:R-:W2:Y:S04]  /*19bd0*/  LDL.LU R0, [R1+0x1328] ;  /* 0x0013280001007983 */ /* 0x001ea80000300800 */
[----:B------:R-:W4:Y:S04]  /*19be0*/  LDL.LU R8, [R1+0x164] ;  /* 0x0001640001087983 */ /* 0x000f280000300800 */
[----:B------:R-:W3:Y:S01]  /*19bf0*/  LDL R9, [R1+0x72c] ;  /* 0x00072c0001097983 */ /* 0x000ee20000100800 */
[----:B--2---:R-:W-:-:S03]  /*19c00*/  PRMT R0, RZ, 0x7610, R0 ;  /* 0x00007610ff007816 */ /* 0x004fc60000000000 */
[----:B----4-:R0:W-:Y:S02]  /*19c10*/  STS.U16 [R15+UR5+0x3180], R8 ;  /* 0x003180080f007988 */ /* 0x0101e40008000405 */
[----:B0-----:R-:W-:Y:S02]  /*19c20*/  @!P1 IMAD.MOV.U32 R8, RZ, RZ, R13 ;  /* 0x000000ffff089224 */ /* 0x001fe400078e000d */
[----:B------:R-:W2:Y:S04]  /*19c30*/  LDL.LU R13, [R1+0x190] ;  /* 0x00019000010d7983 */ /* 0x000ea80000300800 */
[----:B---3--:R-:W3:Y:S04]  /*19c40*/  @!P1 LDG.E.U16 R0, desc[UR8][R8.64] ;  /* 0x0000000808009981 */ /* 0x008ee8000c1e1500 */
[----:B---3--:R0:W-:Y:S04]  /*19c50*/  STL [R1+0x28], R0 ;  /* 0x0000280001007387 */ /* 0x0081e80000100800 */
[----:B0-----:R-:W3:Y:S04]  /*19c60*/  LDL.LU R0, [R1+0x1324] ;  /* 0x0013240001007983 */ /* 0x001ee80000300800 */
[----:B------:R-:W4:Y:S01]  /*19c70*/  LDL.LU R9, [R1+0x168] ;  /* 0x0001680001097983 */ /* 0x000f220000300800 */
[----:B------:R-:W-:-:S03]  /*19c80*/  @!P2 IMAD.MOV.U32 R8, RZ, RZ, R3 ;  /* 0x000000ffff08a224 */ /* 0x000fc600078e0003 */
[----:B------:R-:W2:Y:S01]  /*19c90*/  LDL R3, [R1+0x630] ;  /* 0x0006300001037983 */ /* 0x000ea20000100800 */
[----:B---3--:R-:W-:-:S03]  /*19ca0*/  PRMT R0, RZ, 0x7610, R0 ;  /* 0x00007610ff007816 */ /* 0x008fc60000000000 */
[----:B----4-:R0:W-:Y:S02]  /*19cb0*/  STS.U16 [R15+UR5+0x3900], R9 ;  /* 0x003900090f007988 */ /* 0x0101e40008000405 */
[----:B0-----:R-:W-:Y:S02]  /*19cc0*/  @!P2 IMAD.MOV.U32 R9, RZ, RZ, R4 ;  /* 0x000000ffff09a224 */ /* 0x001fe400078e0004 */
[----:B------:R-:W3:Y:S04]  /*19cd0*/  LDL R4, [R1+0x62c] ;  /* 0x00062c0001047983 */ /* 0x000ee80000100800 */
[----:B------:R-:W4:Y:S04]  /*19ce0*/  @!P2 LDG.E.U16 R0, desc[UR8][R8.64] ;  /* 0x000000080800a981 */ /* 0x000f28000c1e1500 */
[----:B----4-:R0:W-:Y:S04]  /*19cf0*/  STL [R1+0x24], R0 ;  /* 0x0000240001007387 */ /* 0x0101e80000100800 */
[----:B0-----:R-:W4:Y:S04]  /*19d00*/  LDL.LU R0, [R1+0x1320] ;  /* 0x0013200001007983 */ /* 0x001f280000300800 */
[----:B------:R-:W2:Y:S01]  /*19d10*/  LDL.LU R9, [R1+0x16c] ;  /* 0x00016c0001097983 */ /* 0x000ea20000300800 */
[----:B------:R-:W-:Y:S01]  /*19d20*/  PRMT R5, RZ, 0x7610, R5 ;  /* 0x00007610ff057816 */ /* 0x000fe20000000005 */
[----:B------:R-:W-:Y:S01]  /*19d30*/  @!P1 IMAD.MOV.U32 R8, RZ, RZ, R7 ;  /* 0x000000ffff089224 */ /* 0x000fe200078e0007 */
[----:B------:R-:W-:Y:S01]  /*19d40*/  PRMT R28, RZ, 0x7610, R28 ;  /* 0x00007610ff1c7816 */ /* 0x000fe2000000001c */
[----:B------:R-:W3:Y:S04]  /*19d50*/  LDL R7, [R1+0x624] ;  /* 0x0006240001077983 */ /* 0x000ee80000100800 */
[----:B--2---:R0:W-:Y:S02]  /*19d60*/  STS.U16 [R15+UR5+0x3980], R9 ;  /* 0x003980090f007988 */ /* 0x0041e40008000405 */
[----:B0-----:R-:W-:-:S05]  /*19d70*/  @!P1 IMAD.MOV.U32 R9, RZ, RZ, R23 ;  /* 0x000000ffff099224 */ /* 0x001fca00078e0017 */
[----:B------:R-:W2:Y:S04]  /*19d80*/  @!P1 LDG.E.U16 R5, desc[UR8][R8.64] ;  /* 0x0000000808059981 */ /* 0x000ea8000c1e1500 */
[----:B------:R-:W3:Y:S04]  /*19d90*/  LDL R8, [R1+0x6a4] ;  /* 0x0006a40001087983 */ /* 0x000ee80000100800 */
[----:B------:R-:W3:Y:S01]  /*19da0*/  LDL R9, [R1+0x6a8] ;  /* 0x0006a80001097983 */ /* 0x000ee20000100800 */
[----:B----4-:R-:W-:-:S03]  /*19db0*/  PRMT R0, RZ, 0x7610, R0 ;  /* 0x00007610ff007816 */ /* 0x010fc60000000000 */
[----:B--2---:R0:W-:Y:S04]  /*19dc0*/  STL [R1+0x20], R5 ;  /* 0x0000200501007387 */ /* 0x0041e80000100800 */
[----:B0-----:R-:W2:Y:S01]  /*19dd0*/  LDL R5, [R1+0x628] ;  /* 0x0006280001057983 */ /* 0x001ea20000100800 */
[----:B---3--:R-:W-:-:S03]  /*19de0*/  @!P2 LOP3.LUT R9, R9, R8, RZ, 0x3c, !PT ;  /* 0x000000080909a212 */ /* 0x008fc600078e3cff */
[----:B------:R-:W3:Y:S01]  /*19df0*/  LDL.LU R23, [R1+0x198] ;  /* 0x0001980001177983 */ /* 0x000ee20000300800 */
[----:B------:R-:W-:-:S04]  /*19e00*/  @!P2 LOP3.LUT R8, R9, R8, RZ, 0x3c, !PT ;  /* 0x000000080908a212 */ /* 0x000fc800078e3cff */
[----:B------:R-:W-:-:S05]  /*19e10*/  @!P2 LOP3.LUT R9, R9, R8, RZ, 0x3c, !PT ;  /* 0x000000080909a212 */ /* 0x000fca00078e3cff */
[----:B------:R0:W4:Y:S02]  /*19e20*/  @!P2 LDG.E.U16 R28, desc[UR8][R8.64] ;  /* 0x00000008081ca981 */ /* 0x000124000c1e1500 */
[----:B0-----:R-:W-:Y:S02]  /*19e30*/  @!P1 IMAD.MOV.U32 R8, RZ, RZ, R3 ;  /* 0x000000ffff089224 */ /* 0x001fe400078e0003 */
[----:B------:R-:W-:-:S05]  /*19e40*/  @!P1 IMAD.MOV.U32 R9, RZ, RZ, R4 ;  /* 0x000000ffff099224 */ /* 0x000fca00078e0004 */
[----:B------:R0:W3:Y:S01]  /*19e50*/  @!P1 LDG.E.U16 R0, desc[UR8][R8.64] ;  /* 0x0000000808009981 */ /* 0x0000e2000c1e1500 */
[----:B------:R-:W-:-:S03]  /*19e60*/  PRMT R2, RZ, 0x7610, R2 ;  /* 0x00007610ff027816 */ /* 0x000fc60000000002 */
[----:B------:R1:W-:Y:S01]  /*19e70*/  STS.U16 [R15+UR5+0x4100], R11 ;  /* 0x0041000b0f007988 */ /* 0x0003e20008000405 */
[----:B0-----:R-:W-:-:S03]  /*19e80*/  @!P2 IMAD.MOV.U32 R9, RZ, RZ, R7 ;  /* 0x000000ffff09a224 */ /* 0x001fc600078e0007 */
[----:B------:R-:W-:Y:S04]  /*19e90*/  STS.U16 [R15+UR5+0x4180], R12 ;  /* 0x0041800c0f007988 */ /* 0x000fe80008000405 */
[----:B-1----:R-:W3:Y:S01]  /*19ea0*/  LDL.LU R11, [R1+0x1a0] ;  /* 0x0001a000010b7983 */ /* 0x002ee20000300800 */
[----:B--2---:R-:W-:-:S05]  /*19eb0*/  @!P2 IMAD.MOV.U32 R8, RZ, RZ, R5 ;  /* 0x000000ffff08a224 */ /* 0x004fca00078e0005 */
[----:B------:R-:W2:Y:S04]  /*19ec0*/  @!P2 LDG.E.U16 R2, desc[UR8][R8.64] ;  /* 0x000000080802a981 */ /* 0x000ea8000c1e1500 */
[----:B----4-:R0:W-:Y:S04]  /*19ed0*/  STL [R1+0x1c], R28 ;  /* 0x00001c1c01007387 */ /* 0x0101e80000100800 */
[----:B------:R-:W4:Y:S04]  /*19ee0*/  LDL R4, [R1+0x5a4] ;  /* 0x0005a40001047983 */ /* 0x000f280000100800 */
[----:B------:R-:W4:Y:S04]  /*19ef0*/  LDL R3, [R1+0x5a8] ;  /* 0x0005a80001037983 */ /* 0x000f280000100800 */
[----:B0-----:R-:W4:Y:S04]  /*19f00*/  LDL R28, [R1+0x5b0] ;  /* 0x0005b000011c7983 */ /* 0x001f280000100800 */
[----:B------:R-:W4:Y:S04]  /*19f10*/  LDL.LU R12, [R1+0x1a4] ;  /* 0x0001a400010c7983 */ /* 0x000f280000300800 */
[----:B---3--:R0:W-:Y:S04]  /*19f20*/  STL [R1+0x18], R0 ;  /* 0x0000180001007387 */ /* 0x0081e80000100800 */
[----:B0-----:R-:W3:Y:S04]  /*19f30*/  LDL.LU R0, [R1+0x131c] ;  /* 0x00131c0001007983 */ /* 0x001ee80000300800 */
[----:B------:R-:W4:Y:S04]  /*19f40*/  LDL R9, [R1+0x5ac] ;  /* 0x0005ac0001097983 */ /* 0x000f280000100800 */
[----:B------:R0:W-:Y:S04]  /*19f50*/  STS.U16 [R15+UR5+0x4900], R14 ;  /* 0x0049000e0f007988 */ /* 0x0001e80008000405 */
[----:B------:R-:W4:Y:S04]  /*19f60*/  LDL R7, [R1+0x530] ;  /* 0x0005300001077983 */ /* 0x000f280000100800 */
[----:B------:R-:W4:Y:S04]  /*19f70*/  LDL R5, [R1+0x524] ;  /* 0x0005240001057983 */ /* 0x000f280000100800 */
[----:B0-----:R-:W4:Y:S04]  /*19f80*/  LDL R14, [R1+0x52c] ;  /* 0x00052c00010e7983 */ /* 0x001f280000100800 */
[----:B------:R-:W-:Y:S04]  /*19f90*/  STS.U16 [R15+UR5+0x4980], R13 ;  /* 0x0049800d0f007988 */ /* 0x000fe80008000405 */
[----:B--2---:R0:W-:Y:S04]  /*19fa0*/  STL [R1+0x14], R2 ;  /* 0x0000140201007387 */ /* 0x0041e80000100800 */
[----:B0-----:R-:W2:Y:S04]  /*19fb0*/  LDL R2, [R1+0x528] ;  /* 0x0005280001027983 */ /* 0x001ea80000100800 */
[----:B------:R-:W2:Y:S04]  /*19fc0*/  LDL.LU R13, [R1+0x1a8] ;  /* 0x0001a800010d7983 */ /* 0x000ea80000300800 */
[----:B---3--:R0:W-:Y:S04]  /*19fd0*/  STS.U16 [R15+UR5+0x5100], R0 ;  /* 0x005100000f007988 */ /* 0x0081e80008000405 */
[----:B0-----:R-:W3:Y:S01]  /*19fe0*/  LDL.LU R0, [R1+0x1318] ;  /* 0x0013180001007983 */ /* 0x001ee20000300800 */
[----:B------:R-:W-:Y:S01]  /*19ff0*/  PRMT R10, RZ, 0x7610, R10 ;  /* 0x00007610ff0a7816 */ /* 0x000fe2000000000a */
[----:B----4-:R-:W-:Y:S01]  /*1a000*/  @!P1 IMAD.MOV.U32 R8, RZ, RZ, R28 ;  /* 0x000000ffff089224 */ /* 0x010fe200078e001c */
[----:B------:R-:W-:-:S04]  /*1a010*/  PRMT R21, RZ, 0x7610, R21 ;  /* 0x00007610ff157816 */ /* 0x000fc80000000015 */
[----:B------:R0:W4:Y:S01]  /*1a020*/  @!P1 LDG.E.U16 R10, desc[UR8][R8.64] ;  /* 0x00000008080a9981 */ /* 0x000122000c1e1500 */
[----:B------:R-:W-:Y:S01]  /*1a030*/  PRMT R6, RZ, 0x7610, R6 ;  /* 0x00007610ff067816 */ /* 0x000fe20000000006 */
[----:B0-----:R-:W-:Y:S02]  /*1a040*/  @!P2 IMAD.MOV.U32 R8, RZ, RZ, R3 ;  /* 0x000000ffff08a224 */ /* 0x001fe400078e0003 */
[----:B------:R-:W-:Y:S01]  /*1a050*/  @!P2 IMAD.MOV.U32 R9, RZ, RZ, R4 ;  /* 0x000000ffff09a224 */ /* 0x000fe200078e0004 */
[----:B------:R-:W4:Y:S04]  /*1a060*/  LDL R3, [R1+0x4b0] ;  /* 0x0004b00001037983 */ /* 0x000f280000100800 */
[----:B------:R0:W4:Y:S04]  /*1a070*/  @!P2 LDG.E.U16 R21, desc[UR8][R8.64] ;  /* 0x000000080815a981 */ /* 0x000128000c1e1500 */
[----:B------:R-:W4:Y:S01]  /*1a080*/  LDL R4, [R1+0x4ac] ;  /* 0x0004ac0001047983 */ /* 0x000f220000100800 */
[----:B0-----:R-:W-:-:S02]  /*1a090*/  @!P1 IMAD.MOV.U32 R8, RZ, RZ, R7 ;  /* 0x000000ffff089224 */ /* 0x001fc400078e0007 */
[----:B------:R-:W-:-:S05]  /*1a0a0*/  @!P1 IMAD.MOV.U32 R9, RZ, RZ, R14 ;  /* 0x000000ffff099224 */ /* 0x000fca00078e000e */
[----:B------:R0:W4:Y:S02]  /*1a0b0*/  @!P1 LDG.E.U16 R6, desc[UR8][R8.64] ;  /* 0x0000000808069981 */ /* 0x000124000c1e1500 */
[----:B0-----:R-:W-:Y:S02]  /*1a0c0*/  @!P2 IMAD.MOV.U32 R9, RZ, RZ, R5 ;  /* 0x000000ffff09a224 */ /* 0x001fe400078e0005 */
[----:B--2---:R-:W-:Y:S01]  /*1a0d0*/  @!P2 IMAD.MOV.U32 R8, RZ, RZ, R2 ;  /* 0x000000ffff08a224 */ /* 0x004fe200078e0002 */
[----:B---3--:R-:W-:-:S06]  /*1a0e0*/  PRMT R0, RZ, 0x7610, R0 ;  /* 0x00007610ff007816 */ /* 0x008fcc0000000000 */
[----:B------:R-:W2:Y:S04]  /*1a0f0*/  @!P2 LDG.E.U16 R0, desc[UR8][R8.64] ;  /* 0x000000080800a981 */ /* 0x000ea8000c1e1500 */
[----:B----4-:R0:W-:Y:S04]  /*1a100*/  STL [R1+0x10], R10 ;  /* 0x0000100a01007387 */ /* 0x0101e80000100800 */
[----:B------:R-:W-:Y:S04]  /*1a110*/  STS.U16 [R15+UR5+0x5180], R23 ;  /* 0x005180170f007988 */ /* 0x000fe80008000405 */
[----:B0-----:R-:W3:Y:S04]  /*1a120*/  LDL.LU R10, [R1+0x1b0] ;  /* 0x0001b000010a7983 */ /* 0x001ee80000300800 */
[----:B------:R-:W4:Y:S04]  /*1a130*/  LDL.LU R14, [R1+0x1b4] ;  /* 0x0001b400010e7983 */ /* 0x000f280000300800 */
[----:B------:R-:W3:Y:S04]  /*1a140*/  LDL R7, [R1+0x4a4] ;  /* 0x0004a40001077983 */ /* 0x000ee80000100800 */
[----:B------:R-:W4:Y:S04]  /*1a150*/  LDL R2, [R1+0x4a8] ;  /* 0x0004a80001027983 */ /* 0x000f280000100800 */
[----:B------:R0:W-:Y:S04]  /*1a160*/  STS.U16 [R15+UR5+0x5900], R11 ;  /* 0x0059000b0f007988 */ /* 0x0001e80008000405 */
[----:B0-----:R-:W3:Y:S04]  /*1a170*/  LDL.LU R11, [R1+0x1b8] ;  /* 0x0001b800010b7983 */ /* 0x001ee80000300800 */
[----:B--2---:R-:W-:Y:S04]  /*1a180*/  STL [R1+0x129c], R0 ;  /* 0x00129c0001007387 */ /* 0x004fe80000100800 */
[----:B------:R0:W-:Y:S04]  /*1a190*/  STL [R1+0x8], R6 ;  /* 0x0000080601007387 */ /* 0x0001e80000100800 */
[----:B------:R-:W2:Y:S04]  /*1a1a0*/  LDL R5, [R1+0x430] ;  /* 0x0004300001057983 */ /* 0x000ea80000100800 */
[----:B0-----:R-:W2:Y:S01]  /*1a1b0*/  LDL R6, [R1+0x42c] ;  /* 0x00042c0001067983 */ /* 0x001ea20000100800 */
[----:B------:R-:W-:Y:S01]  /*1a1c0*/  PRMT R27, RZ, 0x7610, R27 ;  /* 0x00007610ff1b7816 */ /* 0x000fe2000000001b */
[----:B------:R-:W-:-:S02]  /*1a1d0*/  @!P1 IMAD.MOV.U32 R8, RZ, RZ, R3 ;  /* 0x000000ffff089224 */ /* 0x000fc400078e0003 */
[----:B------:R-:W-:Y:S01]  /*1a1e0*/  @!P1 IMAD.MOV.U32 R9, RZ, RZ, R4 ;  /* 0x000000ffff099224 */ /* 0x000fe200078e0004 */
[----:B------:R-:W-:Y:S02]  /*1a1f0*/  PRMT R25, RZ, 0x7610, R25 ;  /* 0x00007610ff197816 */ /* 0x000fe40000000019 */
[----:B------:R-:W-:Y:S01]  /*1a200*/  PRMT R19, RZ, 0x7610, R19 ;  /* 0x00007610ff137816 */ /* 0x000fe20000000013 */
[----:B------:R0:W-:Y:S04]  /*1a210*/  STS.U16 [R15+UR5+0x5980], R12 ;  /* 0x0059800c0f007988 */ /* 0x0001e80008000405 */
[----:B------:R4:W2:Y:S04]  /*1a220*/  @!P1 LDG.E.U16 R27, desc[UR8][R8.64] ;  /* 0x00000008081b9981 */ /* 0x0008a8000c1e1500 */
[----:B------:R-:W2:Y:S04]  /*1a230*/  LDL R3, [R1+0x428] ;  /* 0x0004280001037983 */ /* 0x000ea80000100800 */
[----:B0-----:R-:W2:Y:S01]  /*1a240*/  LDL.LU R12, [R1+0x1c0] ;  /* 0x0001c000010c7983 */ /* 0x001ea20000300800 */
[----:B----4-:R-:W-:-:S02]  /*1a250*/  @!P2 IMAD.MOV.U32 R8, RZ, RZ, R2 ;  /* 0x000000ffff08a224 */ /* 0x010fc400078e0002 */
[----:B---3--:R-:W-:-:S05]  /*1a260*/  @!P2 IMAD.MOV.U32 R9, RZ, RZ, R7 ;  /* 0x000000ffff09a224 */ /* 0x008fca00078e0007 */
[----:B------:R2:W3:Y:S02]  /*1a270*/  @!P2 LDG.E.U16 R25, desc[UR8][R8.64] ;  /* 0x000000080819a981 */ /* 0x0004e4000c1e1500 */
[----:B--2---:R-:W-:Y:S01]  /*1a280*/  @!P1 IMAD.MOV.U32 R8, RZ, RZ, R5 ;  /* 0x000000ffff089224 */ /* 0x004fe200078e0005 */
[----:B------:R-:W-:-:S05]  /*1a290*/  @!P1 MOV R9, R6 ;  /* 0x0000000600099202 */ /* 0x000fca0000000f00 */
[----:B------:R-:W2:Y:S04]  /*1a2a0*/  @!P1 LDG.E.U16 R19, desc[UR8][R8.64] ;  /* 0x0000000808139981 */ /* 0x000ea8000c1e1500 */
[----:B------:R-:W-:Y:S04]  /*1a2b0*/  STL [R1+0x12a0], R27 ;  /* 0x0012a01b01007387 */ /* 0x000fe80000100800 */
[----:B------:R-:W4:Y:S04]  /*1a2c0*/  LDL R4, [R1+0x424] ;  /* 0x0004240001047983 */ /* 0x000f280000100800 */
[----:B------:R0:W-:Y:S04]  /*1a2d0*/  STS.U16 [R15+UR5+0x6100], R13 ;  /* 0x0061000d0f007988 */ /* 0x0001e80008000405 */
[----:B0-----:R-:W4:Y:S04]  /*1a2e0*/  LDL.LU R13, [R1+0x1c4] ;  /* 0x0001c400010d7983 */ /* 0x001f280000300800 */
[----:B------:R-:W4:Y:S04]  /*1a2f0*/  LDL R2, [R1+0x3ac] ;  /* 0x0003ac0001027983 */ /* 0x000f280000100800 */
[----:B------:R-:W4:Y:S04]  /*1a300*/  LDL R0, [R1+0x3b0] ;  /* 0x0003b00001007983 */ /* 0x000f280000100800 */
[----:B------:R-:W-:Y:S04]  /*1a310*/  STL [R1+0xc], R21 ;  /* 0x00000c1501007387 */ /* 0x000fe80000100800 */
[----:B---3--:R-:W-:Y:S04]  /*1a320*/  STL [R1+0x12a4], R25 ;  /* 0x0012a41901007387 */ /* 0x008fe80000100800 */
[----:B------:R-:W3:Y:S04]  /*1a330*/  LDL.LU R7, [R1+0x1cc] ;  /* 0x0001cc0001077983 */ /* 0x000ee80000300800 */
[----:B------:R-:W3:Y:S04]  /*1a340*/  LDL R5, [R1+0x3a8] ;  /* 0x0003a80001057983 */ /* 0x000ee80000100800 */
[----:B--2---:R-:W-:Y:S04]  /*1a350*/  STL [R1+0x12a8], R19 ;  /* 0x0012a81301007387 */ /* 0x004fe80000100800 */
[----:B------:R-:W2:Y:S01]  /*1a360*/  LDL R6, [R1+0x3a4] ;  /* 0x0003a40001067983 */ /* 0x000ea20000100800 */
[----:B------:R-:W-:Y:S01]  /*1a370*/  PRMT R16, RZ, 0x7610, R16 ;  /* 0x00007610ff107816 */ /* 0x000fe20000000010 */
[----:B------:R-:W-:-:S02]  /*1a380*/  @!P2 IMAD.MOV.U32 R8, RZ, RZ, R3 ;  /* 0x000000ffff08a224 */ /* 0x000fc400078e0003 */
[----:B----4-:R-:W-:Y:S01]  /*1a390*/  @!P2 IMAD.MOV.U32 R9, RZ, RZ, R4 ;  /* 0x000000ffff09a224 */ /* 0x010fe200078e0004 */
[----:B------:R0:W-:Y:S04]  /*1a3a0*/  STS.U16 [R15+UR5+0x6180], R10 ;  /* 0x0061800a0f007988 */ /* 0x0001e80008000405 */
[----:B------:R-:W-:Y:S04]  /*1a3b0*/  STS.U16 [R15+UR5+0x6900], R14 ;  /* 0x0069000e0f007988 */ /* 0x000fe80008000405 */
[----:B------:R1:W4:Y:S04]  /*1a3c0*/  @!P2 LDG.E.U16 R16, desc[UR8][R8.64] ;  /* 0x000000080810a981 */ /* 0x000328000c1e1500 */
[----:B------:R0:W-:Y:S04]  /*1a3d0*/  STS.U16 [R15+UR5+0x6980], R11 ;  /* 0x0069800b0f007988 */ /* 0x0001e80008000405 */
[----:B------:R-:W4:Y:S01]  /*1a3e0*/  LDL R4, [R1+0x32c] ;  /* 0x00032c0001047983 */ /* 0x000f220000100800 */
[----:B-1----:R-:W-:-:S03]  /*1a3f0*/  PRMT R8, RZ, 0x7610, R8 ;  /* 0x00007610ff087816 */ /* 0x002fc60000000008 */
[----:B------:R-:W4:Y:S01]  /*1a400*/  LDL R3, [R1+0x330] ;  /* 0x0003300001037983 */ /* 0x000f220000100800 */
[----:B0-----:R-:W-:Y:S02]  /*1a410*/  @!P1 IMAD.MOV.U32 R10, RZ, RZ, R0 ;  /* 0x000000ffff0a9224 */ /* 0x001fe400078e0000 */
[----:B------:R-:W-:Y:S01]  /*1a420*/  @!P1 IMAD.MOV.U32 R11, RZ, RZ, R2 ;  /* 0x000000ffff0b9224 */ /* 0x000fe200078e0002 */
[----:B------:R-:W-:Y:S01]  /*1a430*/  PRMT R9, RZ, 0x7610, R9 ;  /* 0x00007610ff097816 */ /* 0x000fe20000000009 */
[----:B------:R-:W4:Y:S04]  /*1a440*/  LDL.LU R14, [R1+0x1c8] ;  /* 0x0001c800010e7983 */ /* 0x000f280000300800 */
[----:B------:R3:W4:Y:S02]  /*1a450*/  @!P1 LDG.E.U16 R8, desc[UR8][R10.64] ;  /* 0x000000080a089981 */ /* 0x000724000c1e1500 */
[----:B---3--:R-:W-:-:S02]  /*1a460*/  @!P2 IMAD.MOV.U32 R10, RZ, RZ, R5 ;  /* 0x000000ffff0aa224 */ /* 0x008fc400078e0005 */
[----:B--2---:R-:W-:-:S05]  /*1a470*/  @!P2 IMAD.MOV.U32 R11, RZ, RZ, R6 ;  /* 0x000000ffff0ba224 */ /* 0x004fca00078e0006 */
[----:B------:R0:W2:Y:S04]  /*1a480*/  @!P2 LDG.E.U16 R9, desc[UR8][R10.64] ;  /* 0x000000080a09a981 */ /* 0x0000a8000c1e1500 */
[----:B------:R1:W-:Y:S04]  /*1a490*/  STS.U16 [R15+UR5+0x7100], R12 ;  /* 0x0071000c0f007988 */ /* 0x0003e80008000405 */
[----:B----4-:R-:W-:Y:S04]  /*1a4a0*/  STL [R1+0x12ac], R16 ;  /* 0x0012ac1001007387 */ /* 0x010fe80000100800 */
[----:B------:R-:W3:Y:S04]  /*1a4b0*/  LDL R2, [R1+0x324] ;  /* 0x0003240001027983 */ /* 0x000ee80000100800 */
[----:B------:R-:W4:Y:S01]  /*1a4c0*/  LDL R0, [R1+0x328] ;  /* 0x0003280001007983 */ /* 0x000f220000100800 */
[----:B0-----:R-:W-:-:S03]  /*1a4d0*/  PRMT R10, RZ, 0x7610, R10 ;  /* 0x00007610ff0a7816 */ /* 0x001fc6000000000a */
[----:B------:R0:W-:Y:S01]  /*1a4e0*/  STS.U16 [R15+UR5+0x7180], R13 ;  /* 0x0071800d0f007988 */ /* 0x0001e20008000405 */
[----:B-1----:R-:W-:-:S03]  /*1a4f0*/  @!P1 IMAD.MOV.U32 R12, RZ, RZ, R3 ;  /* 0x000000ffff0c9224 */ /* 0x002fc600078e0003 */
[----:B------:R1:W-:Y:S01]  /*1a500*/  STL [R1+0x12b0], R8 ;  /* 0x0012b00801007387 */ /* 0x0003e20000100800 */
[----:B0-----:R-:W-:-:S03]  /*1a510*/  @!P1 IMAD.MOV.U32 R13, RZ, RZ, R4 ;  /* 0x000000ffff0d9224 */ /* 0x001fc600078e0004 */
[----:B------:R-:W4:Y:S04]  /*1a520*/  LDL.LU R21, [R1+0x1f0] ;  /* 0x0001f00001157983 */ /* 0x000f280000300800 */
[----:B------:R3:W4:Y:S04]  /*1a530*/  @!P1 LDG.E.U16 R10, desc[UR8][R12.64] ;  /* 0x000000080c0a9981 */ /* 0x000728000c1e1500 */
[----:B--2---:R-:W-:Y:S04]  /*1a540*/  STL [R1+0x12b4], R9 ;  /* 0x0012b40901007387 */ /* 0x004fe80000100800 */
[----:B-1----:R-:W2:Y:S04]  /*1a550*/  LDL R8, [R1+0x2ac] ;  /* 0x0002ac0001087983 */ /* 0x002ea80000100800 */
[----:B------:R-:W2:Y:S01]  /*1a560*/  LDL R6, [R1+0x2b0] ;  /* 0x0002b00001067983 */ /* 0x000ea20000100800 */
[----:B------:R-:W-:-:S03]  /*1a570*/  PRMT R11, RZ, 0x7610, R11 ;  /* 0x00007610ff0b7816 */ /* 0x000fc6000000000b */
[----:B------:R0:W-:Y:S01]  /*1a580*/  STS.U16 [R15+UR5+0x7900], R7 ;  /* 0x007900070f007988 */ /* 0x0001e20008000405 */
[----:B---3--:R-:W-:Y:S02]  /*1a590*/  @!P2 IMAD.MOV.U32 R13, RZ, RZ, R2 ;  /* 0x000000ffff0da224 */ /* 0x008fe400078e0002 */
[----:B----4-:R-:W-:Y:S01]  /*1a5a0*/  @!P2 IMAD.MOV.U32 R12, RZ, RZ, R0 ;  /* 0x000000ffff0ca224 */ /* 0x010fe200078e0000 */
[----:B------:R2:W-:Y:S04]  /*1a5b0*/  STS.U16 [R15+UR5+0x7980], R14 ;  /* 0x0079800e0f007988 */ /* 0x0005e80008000405 */
[----:B------:R1:W3:Y:S04]  /*1a5c0*/  @!P2 LDG.E.U16 R11, desc[UR8][R12.64] ;  /* 0x000000080c0ba981 */ /* 0x0002e8000c1e1500 */
[----:B------:R-:W4:Y:S01]  /*1a5d0*/  LDL.LU R23, [R1+0x1ec] ;  /* 0x0001ec0001177983 */ /* 0x000f220000300800 */
[----:B-1----:R-:W-:-:S03]  /*1a5e0*/  PRMT R12, RZ, 0x7610, R12 ;  /* 0x00007610ff0c7816 */ /* 0x002fc6000000000c */
[----:B------:R-:W-:Y:S04]  /*1a5f0*/  STL [R1+0x12b8], R10 ;  /* 0x0012b80a01007387 */ /* 0x000fe80000100800 */
[----:B------:R-:W4:Y:S01]  /*1a600*/  LDL R3, [R1+0x2a4] ;  /* 0x0002a40001037983 */ /* 0x000f220000100800 */
[----:B0-----:R-:W0:Y:S03]  /*1a610*/  S2R R7, SR_TID.X ;  /* 0x0000000000077919 */ /* 0x001e260000002100 */
[----:B------:R-:W4:Y:S01]  /*1a620*/  LDL R2, [R1+0x2a8] ;  /* 0x0002a80001027983 */ /* 0x000f220000100800 */
[----:B--2---:R-:W-:Y:S02]  /*1a630*/  @!P1 IMAD.MOV.U32 R15, RZ, RZ, R8 ;  /* 0x000000ffff0f9224 */ /* 0x004fe400078e0008 */
[----:B------:R-:W-:-:S05]  /*1a640*/  @!P1 IMAD.MOV.U32 R14, RZ, RZ, R6 ;  /* 0x000000ffff0e9224 */ /* 0x000fca00078e0006 */
[----:B------:R4:W2:Y:S01]  /*1a650*/  @!P1 LDG.E.U16 R12, desc[UR8][R14.64] ;  /* 0x000000080e0c9981 */ /* 0x0008a2000c1e1500 */
[----:B0-----:R-:W-:-:S03]  /*1a660*/  LOP3.LUT R0, R7, 0x3f, RZ, 0xc0, !PT ;  /* 0x0000003f07007812 */ /* 0x001fc600078ec0ff */
[----:B------:R-:W2:Y:S04]  /*1a670*/  LDL.LU R7, [R1+0x1e8] ;  /* 0x0001e80001077983 */ /* 0x000ea80000300800 */
[----:B---3--:R-:W-:Y:S04]  /*1a680*/  STL [R1+0x12bc], R11 ;  /* 0x0012bc0b01007387 */ /* 0x008fe80000100800 */
[----:B------:R-:W3:Y:S04]  /*1a690*/  LDL.LU R5, [R1+0x1e4] ;  /* 0x0001e40001057983 */ /* 0x000ee80000300800 */
[----:B------:R0:W-:Y:S04]  /*1a6a0*/  STL [R1+0x130c], R0 ;  /* 0x00130c0001007387 */ /* 0x0001e80000100800 */
[----:B------:R-:W3:Y:S04]  /*1a6b0*/  LDL R9, [R1+0xa1c] ;  /* 0x000a1c0001097983 */ /* 0x000ee80000100800 */
[----:B------:R-:W3:Y:S01]  /*1a6c0*/  LDL R8, [R1+0xa20] ;  /* 0x000a200001087983 */ /* 0x000ee20000100800 */
[----:B----4-:R-:W-:-:S03]  /*1a6d0*/  @!P2 IMAD.MOV.U32 R15, RZ, RZ, R3 ;  /* 0x000000ffff0fa224 */ /* 0x010fc600078e0003 */
[----:B--2---:R-:W-:Y:S04]  /*1a6e0*/  STL [R1+0x12c0], R12 ;  /* 0x0012c00c01007387 */ /* 0x004fe80000100800 */
[----:B------:R-:W2:Y:S04]  /*1a6f0*/  LDL.LU R27, [R1+0x1e0] ;  /* 0x0001e000011b7983 */ /* 0x000ea80000300800 */
[----:B------:R-:W4:Y:S04]  /*1a700*/  LDL R6, [R1+0xa14] ;  /* 0x000a140001067983 */ /* 0x000f280000100800 */
[----:B------:R-:W2:Y:S01]  /*1a710*/  LDL R3, [R1+0xa18] ;  /* 0x000a180001037983 */ /* 0x000ea20000100800 */
[----:B------:R-:W-:Y:S01]  /*1a720*/  PRMT R13, RZ, 0x7610, R13 ;  /* 0x00007610ff0d7816 */ /* 0x000fe2000000000d */
[----:B------:R-:W-:Y:S01]  /*1a730*/  @!P2 IMAD.MOV.U32 R14, RZ, RZ, R2 ;  /* 0x000000ffff0ea224 */ /* 0x000fe200078e0002 */
[----:B------:R-:W-:-:S02]  /*1a740*/  PRMT R17, RZ, 0x7610, R17 ;  /* 0x00007610ff117816 */ /* 0x000fc40000000011 */
[----:B------:R-:W-:Y:S01]  /*1a750*/  PRMT R18, RZ, 0x7610, R18 ;  /* 0x00007610ff127816 */ /* 0x000fe20000000012 */
[----:B------:R-:W-:Y:S01]  /*1a760*/  IMAD.SHL.U32 R4, R0, 0x2, RZ ;  /* 0x0000000200047824 */ /* 0x000fe200078e00ff */
[----:B------:R3:W2:Y:S04]  /*1a770*/  @!P2 LDG.E.U16 R13, desc[UR8][R14.64] ;  /* 0x000000080e0da981 */ /* 0x0006a8000c1e1500 */
[----:B------:R-:W2:Y:S04]  /*1a780*/  LDL R2, [R1+0x99c] ;  /* 0x00099c0001027983 */ /* 0x000ea80000100800 */
[----:B0-----:R-:W2:Y:S01]  /*1a790*/  LDL R0, [R1+0x9a0] ;  /* 0x0009a00001007983 */ /* 0x001ea20000100800 */
[----:B---3--:R-:W-:-:S02]  /*1a7a0*/  @!P1 IMAD.MOV.U32 R14, RZ, RZ, R8 ;  /* 0x000000ffff0e9224 */ /* 0x008fc400078e0008 */
[----:B------:R-:W-:Y:S01]  /*1a7b0*/  @!P1 IMAD.MOV.U32 R15, RZ, RZ, R9 ;  /* 0x000000ffff0f9224 */ /* 0x000fe200078e0009 */
[----:B------:R-:W-:Y:S01]  /*1a7c0*/  LOP3.LUT R4, R4, 0x20, RZ, 0x3c, !PT ;  /* 0x0000002004047812 */ /* 0x000fe200078e3cff */
[----:B------:R-:W3:Y:S04]  /*1a7d0*/  LDL.LU R28, [R1+0x1dc] ;  /* 0x0001dc00011c7983 */ /* 0x000ee80000300800 */
[----:B------:R4:W3:Y:S02]  /*1a7e0*/  @!P1 LDG.E.U16 R17, desc[UR8][R14.64] ;  /* 0x000000080e119981 */ /* 0x0008e4000c1e1500 */
[----:B----4-:R-:W-:Y:S02]  /*1a7f0*/  @!P2 IMAD.MOV.U32 R15, RZ, RZ, R6 ;  /* 0x000000ffff0fa224 */ /* 0x010fe400078e0006 */
[----:B--2---:R-:W-:-:S05]  /*1a800*/  @!P2 IMAD.MOV.U32 R14, RZ, RZ, R3 ;  /* 0x000000ffff0ea224 */ /* 0x004fca00078e0003 */
[----:B------:R-:W2:Y:S04]  /*1a810*/  @!P2 LDG.E.U16 R18, desc[UR8][R14.64] ;  /* 0x000000080e12a981 */ /* 0x000ea8000c1e1500 */
[----:B------:R0:W-:Y:S04]  /*1a820*/  STS.U16 [R4+UR5+0x200], R21 ;  /* 0x0002001504007988 */ /* 0x0001e80008000405 */
[----:B------:R1:W-:Y:S04]  /*1a830*/  STS.U16 [R4+UR5+0x280], R23 ;  /* 0x0002801704007988 */ /* 0x0003e80008000405 */
[----:B0-----:R-:W4:Y:S04]  /*1a840*/  LDL.LU R21, [R1+0x1d8] ;  /* 0x0001d80001157983 */ /* 0x001f280000300800 */
[----:B------:R-:W-:Y:S04]  /*1a850*/  STL [R1+0x12c4], R13 ;  /* 0x0012c40d01007387 */ /* 0x000fe80000100800 */
[----:B-1----:R-:W4:Y:S04]  /*1a860*/  LDL.LU R23, [R1+0x1d4] ;  /* 0x0001d40001177983 */ /* 0x002f280000300800 */
[----:B------:R-:W4:Y:S04]  /*1a870*/  LDL R9, [R1+0x994] ;  /* 0x0009940001097983 */ /* 0x000f280000100800 */
[----:B------:R-:W4:Y:S04]  /*1a880*/  LDL R8, [R1+0x998] ;  /* 0x0009980001087983 */ /* 0x000f280000100800 */
[----:B---3--:R-:W-:Y:S04]  /*1a890*/  STL [R1+0x12c8], R17 ;  /* 0x0012c81101007387 */ /* 0x008fe80000100800 */
[----:B------:R0:W-:Y:S04]  /*1a8a0*/  STS.U16 [R4+UR5+0xa00], R7 ;  /* 0x000a000704007988 */ /* 0x0001e80008000405 */
[----:B------:R-:W3:Y:S04]  /*1a8b0*/  LDL R6, [R1+0x920] ;  /* 0x0009200001067983 */ /* 0x000ee80000100800 */
[----:B0-----:R-:W3:Y:S04]  /*1a8c0*/  LDL R7, [R1+0x91c] ;  /* 0x00091c0001077983 */ /* 0x001ee80000100800 */
[----:B------:R0:W-:Y:S04]  /*1a8d0*/  STS.U16 [R4+UR5+0xa80], R5 ;  /* 0x000a800504007988 */ /* 0x0001e80008000405 */
[----:B--2---:R-:W-:Y:S04]  /*1a8e0*/  STL [R1+0x12cc], R18 ;  /* 0x0012cc1201007387 */ /* 0x004fe80000100800 */
[----:B0-----:R-:W2:Y:S04]  /*1a8f0*/  LDL R5, [R1+0x914] ;  /* 0x0009140001057983 */ /* 0x001ea80000100800 */
[----:B------:R-:W2:Y:S01]  /*1a900*/  LDL R3, [R1+0x918] ;  /* 0x0009180001037983 */ /* 0x000ea20000100800 */
[----:B------:R-:W-:-:S02]  /*1a910*/  @!P1 IMAD.MOV.U32 R14, RZ, RZ, R0 ;  /* 0x000000ffff0e9224 */ /* 0x000fc400078e0000 */
[----:B------:R-:W-:Y:S01]  /*1a920*/  @!P1 IMAD.MOV.U32 R15, RZ, RZ, R2 ;  /* 0x000000ffff0f9224 */ /* 0x000fe200078e0002 */
[----:B------:R-:W2:Y:S01]  /*1a930*/  LDL R0, [R1+0x8a0] ;  /* 0x0008a00001007983 */ /* 0x000ea20000100800 */
[----:B------:R-:W-:-:S03]  /*1a940*/  PRMT R20, RZ, 0x7610, R20 ;  /* 0x00007610ff147816 */ /* 0x000fc60000000014 */
[----:B------:R-:W2:Y:S01]  /*1a950*/  LDL R2, [R1+0x89c] ;  /* 0x00089c0001027983 */ /* 0x000ea20000100800 */
[----:B------:R-:W-:-:S03]  /*1a960*/  PRMT R22, RZ, 0x7610, R22 ;  /* 0x00007610ff167816 */ /* 0x000fc60000000016 */
[----:B------:R4:W2:Y:S01]  /*1a970*/  @!P1 LDG.E.U16 R20, desc[UR8][R14.64] ;  /* 0x000000080e149981 */ /* 0x0008a2000c1e1500 */
[----:B------:R-:W-:Y:S01]  /*1a980*/  PRMT R24, RZ, 0x7610, R24 ;  /* 0x00007610ff187816 */ /* 0x000fe20000000018 */
[----:B----4-:R-:W-:Y:S02]  /*1a990*/  @!P2 IMAD.MOV.U32 R14, RZ, RZ, R8 ;  /* 0x000000ffff0ea224 */ /* 0x010fe400078e0008 */
[----:B------:R-:W-:-:S05]  /*1a9a0*/  @!P2 IMAD.MOV.U32 R15, RZ, RZ, R9 ;  /* 0x000000ffff0fa224 */ /* 0x000fca00078e0009 */
[----:B------:R3:W4:Y:S01]  /*1a9b0*/  @!P2 LDG.E.U16 R22, desc[UR8][R14.64] ;  /* 0x000000080e16a981 */ /* 0x000722000c1e1500 */
[----:B------:R-:W-:Y:S01]  /*1a9c0*/  PRMT R26, RZ, 0x7610, R26 ;  /* 0x00007610ff1a7816 */ /* 0x000fe2000000001a */
[----:B---3--:R-:W-:Y:S02]  /*1a9d0*/  @!P1 IMAD.MOV.U32 R14, RZ, RZ, R6 ;  /* 0x000000ffff0e9224 */ /* 0x008fe400078e0006 */
[----:B------:R-:W-:-:S05]  /*1a9e0*/  @!P1 IMAD.MOV.U32 R15, RZ, RZ, R7 ;  /* 0x000000ffff0f9224 */ /* 0x000fca00078e0007 */
[----:B------:R2:W3:Y:S02]  /*1a9f0*/  @!P1 LDG.E.U16 R24, desc[UR8][R14.64] ;  /* 0x000000080e189981 */ /* 0x0004e4000c1e1500 */
[----:B--2---:R-:W-:Y:S02]  /*1aa00*/  @!P2 IMAD.MOV.U32 R15, RZ, RZ, R5 ;  /* 0x000000ffff0fa224 */ /* 0x004fe400078e0005 */
[----:B------:R-:W-:-:S05]  /*1aa10*/  @!P2 IMAD.MOV.U32 R14, RZ, RZ, R3 ;  /* 0x000000ffff0ea224 */ /* 0x000fca00078e0003 */
[----:B------:R0:W2:Y:S01]  /*1aa20*/  @!P2 LDG.E.U16 R26, desc[UR8][R14.64] ;  /* 0x000000080e1aa981 */ /* 0x0000a2000c1e1500 */
[----:B------:R-:W-:Y:S01]  /*1aa30*/  PRMT R29, RZ, 0x7610, R29 ;  /* 0x00007610ff1d7816 */ /* 0x000fe2000000001d */
[----:B0-----:R-:W-:Y:S02]  /*1aa40*/  @!P1 IMAD.MOV.U32 R14, RZ, RZ, R0 ;  /* 0x000000ffff0e9224 */ /* 0x001fe400078e0000 */
[----:B------:R-:W-:-:S05]  /*1aa50*/  @!P1 IMAD.MOV.U32 R15, RZ, RZ, R2 ;  /* 0x000000ffff0f9224 */ /* 0x000fca00078e0002 */
[----:B------:R-:W2:Y:S04]  /*1aa60*/  @!P1 LDG.E.U16 R29, desc[UR8][R14.64] ;  /* 0x000000080e1d9981 */ /* 0x000ea8000c1e1500 */
[----:B------:R-:W-:Y:S04]  /*1aa70*/  STL [R1+0x12d0], R20 ;  /* 0x0012d01401007387 */ /* 0x000fe80000100800 */
[----:B----4-:R-:W-:Y:S04]  /*1aa80*/  STL [R1+0x12d4], R22 ;  /* 0x0012d41601007387 */ /* 0x010fe80000100800 */
[----:B---3--:R-:W-:Y:S04]  /*1aa90*/  STL [R1+0x12d8], R24 ;  /* 0x0012d81801007387 */ /* 0x008fe80000100800 */
[----:B--2---:R-:W-:Y:S04]  /*1aaa0*/  STL [R1+0x12dc], R26 ;  /* 0x0012dc1a01007387 */ /* 0x004fe80000100800 */
[----:B------:R-:W2:Y:S04]  /*1aab0*/  LDL.LU R12, [R1+0x1d0] ;  /* 0x0001d000010c7983 */ /* 0x000ea80000300800 */
[----:B------:R-:W3:Y:S04]  /*1aac0*/  LDL.LU R0, [R1+0x1bc] ;  /* 0x0001bc0001007983 */ /* 0x000ee80000300800 */
[----:B------:R-:W4:Y:S04]  /*1aad0*/  LDL.LU R11, [R1+0x1ac] ;  /* 0x0001ac00010b7983 */ /* 0x000f280000300800 */
[----:B------:R-:W4:Y:S04]  /*1aae0*/  LDL.LU R10, [R1+0x19c] ;  /* 0x00019c00010a7983 */ /* 0x000f280000300800 */
[----:B------:R-:W4:Y:S04]  /*1aaf0*/  LDL.LU R9, [R1+0x18c] ;  /* 0x00018c0001097983 */ /* 0x000f280000300800 */
[----:B------:R-:W4:Y:S04]  /*1ab00*/  LDL.LU R8, [R1+0x170] ;  /* 0x0001700001087983 */ /* 0x000f280000300800 */
[----:B------:R-:W4:Y:S04]  /*1ab10*/  LDL.LU R16, [R1+0x15c] ;  /* 0x00015c0001107983 */ /* 0x000f280000300800 */
[----:B------:R-:W4:Y:S04]  /*1ab20*/  LDL.LU R19, [R1+0x14c] ;  /* 0x00014c0001137983 */ /* 0x000f280000300800 */
[----:B------:R0:W-:Y:S04]  /*1ab30*/  STS.U16 [R4+UR5+0x1200], R27 ;  /* 0x0012001b04007988 */ /* 0x0001e80008000405 */
[----:B------:R-:W4:Y:S04]  /*1ab40*/  LDL.LU R25, [R1+0x13c] ;  /* 0x00013c0001197983 */ /* 0x000f280000300800 */
[----:B------:R1:W-:Y:S04]  /*1ab50*/  STS.U16 [R4+UR5+0x1280], R28 ;  /* 0x0012801c04007988 */ /* 0x0003e80008000405 */
[----:B0-----:R-:W4:Y:S04]  /*1ab60*/  LDL.LU R27, [R1+0x12c] ;  /* 0x00012c00011b7983 */ /* 0x001f280000300800 */
[----:B------:R-:W4:Y:S04]  /*1ab70*/  LDL.LU R2, [R1+0x11c] ;  /* 0x00011c0001027983 */ /* 0x000f280000300800 */
[----:B------:R-:W4:Y:S04]  /*1ab80*/  LDL.LU R3, [R1+0x110] ;  /* 0x0001100001037983 */ /* 0x000f280000300800 */
[----:B-1----:R-:W4:Y:S04]  /*1ab90*/  LDL.LU R28, [R1+0x100] ;  /* 0x00010000011c7983 */ /* 0x002f280000300800 */
[----:B------:R-:W4:Y:S04]  /*1aba0*/  LDL.LU R5, [R1+0xf0] ;  /* 0x0000f00001057983 */ /* 0x000f280000300800 */
[----:B------:R-:W4:Y:S04]  /*1abb0*/  LDL.LU R6, [R1+0xdc] ;  /* 0x0000dc0001067983 */ /* 0x000f280000300800 */
[----:B------:R0:W-:Y:S04]  /*1abc0*/  STS.U16 [R4+UR5+0x1a00], R21 ;  /* 0x001a001504007988 */ /* 0x0001e80008000405 */
[----:B------:R-:W4:Y:S04]  /*1abd0*/  LDL.LU R7, [R1+0xd8] ;  /* 0x0000d80001077983 */ /* 0x000f280000300800 */
[----:B------:R1:W-:Y:S04]  /*1abe0*/  STS.U16 [R4+UR5+0x1a80], R23 ;  /* 0x001a801704007988 */ /* 0x0003e80008000405 */
[----:B0-----:R-:W4:Y:S04]  /*1abf0*/  LDL.LU R21, [R1+0xd4] ;  /* 0x0000d40001157983 */ /* 0x001f280000300800 */
[----:B-1----:R-:W4:Y:S04]  /*1ac00*/  LDL.LU R23, [R1+0xd0] ;  /* 0x0000d00001177983 */ /* 0x002f280000300800 */
        /* <DEDUP_REMOVED lines=25> */
[----:B--2---:R-:W-:Y:S04]  /*1ada0*/  STS.U16 [R4+UR5+0x2200], R12 ;  /* 0x0022000c04007988 */ /* 0x004fe80008000405 */
[----:B---3--:R0:W-:Y:S04]  /*1adb0*/  STS.U16 [R4+UR5+0x2280], R0 ;  /* 0x0022800004007988 */ /* 0x0081e80008000405 */
[----:B0-----:R-:W2:Y:S04]  /*1adc0*/  LDL.LU R0, [R1+0xc4] ;  /* 0x0000c40001007983 */ /* 0x001ea80000300800 */
[----:B--2---:R0:W-:Y:S04]  /*1add0*/  STL [R1+0x1310], R0 ;  /* 0x0013100001007387 */ /* 0x0041e80000100800 */
[----:B0-----:R-:W2:Y:S04]  /*1ade0*/  LDL.LU R0, [R1+0xc8] ;  /* 0x0000c80001007983 */ /* 0x001ea80000300800 */
[----:B----4-:R-:W-:Y:S04]  /*1adf0*/  STS.U16 [R4+UR5+0x2a00], R11 ;  /* 0x002a000b04007988 */ /* 0x010fe80008000405 */
[----:B------:R-:W-:Y:S04]  /*1ae00*/  STS.U16 [R4+UR5+0x2a80], R10 ;  /* 0x002a800a04007988 */ /* 0x000fe80008000405 */
[----:B------:R-:W-:Y:S04]  /*1ae10*/  STS.U16 [R4+UR5+0x3200], R9 ;  /* 0x0032000904007988 */ /* 0x000fe80008000405 */
[----:B------:R-:W-:Y:S04]  /*1ae20*/  STS.U16 [R4+UR5+0x3280], R8 ;  /* 0x0032800804007988 */ /* 0x000fe80008000405 */
[----:B------:R-:W-:Y:S04]  /*1ae30*/  STS.U16 [R4+UR5+0x3a00], R16 ;  /* 0x003a001004007988 */ /* 0x000fe80008000405 */
[----:B------:R-:W-:Y:S04]  /*1ae40*/  STS.U16 [R4+UR5+0x3a80], R19 ;  /* 0x003a801304007988 */ /* 0x000fe80008000405 */
[----:B------:R-:W-:Y:S04]  /*1ae50*/  STS.U16 [R4+UR5+0x4200], R25 ;  /* 0x0042001904007988 */ /* 0x000fe80008000405 */
[----:B--2---:R0:W-:Y:S04]  /*1ae60*/  STL [R1+0x1314], R0 ;  /* 0x0013140001007387 */ /* 0x0041e80000100800 */
[----:B0-----:R-:W2:Y:S04]  /*1ae70*/  LDL.LU R0, [R1+0xcc] ;  /* 0x0000cc0001007983 */ /* 0x001ea80000300800 */
[----:B------:R-:W-:Y:S04]  /*1ae80*/  STS.U16 [R4+UR5+0x4280], R27 ;  /* 0x0042801b04007988 */ /* 0x000fe80008000405 */
[----:B------:R-:W-:Y:S04]  /*1ae90*/  STS.U16 [R4+UR5+0x4a00], R2 ;  /* 0x004a000204007988 */ /* 0x000fe80008000405 */
[----:B------:R-:W-:Y:S04]  /*1aea0*/  STS.U16 [R4+UR5+0x4a80], R3 ;  /* 0x004a800304007988 */ /* 0x000fe80008000405 */
[----:B------:R0:W-:Y:S04]  /*1aeb0*/  STS.U16 [R4+UR5+0x5200], R28 ;  /* 0x0052001c04007988 */ /* 0x0001e80008000405 */
[----:B------:R1:W-:Y:S04]  /*1aec0*/  STS.U16 [R4+UR5+0x5280], R5 ;  /* 0x0052800504007988 */ /* 0x0003e80008000405 */
[----:B0-----:R-:W3:Y:S04]  /*1aed0*/  LDL.LU R28, [R1] ;  /* 0x00000000011c7983 */ /* 0x001ee80000300800 */
[----:B------:R-:W4:Y:S04]  /*1aee0*/  LDL.LU R2, [R1+0xc0] ;  /* 0x0000c00001027983 */ /* 0x000f280000300800 */
[----:B------:R-:W3:Y:S04]  /*1aef0*/  LDL.LU R3, [R1+0xbc] ;  /* 0x0000bc0001037983 */ /* 0x000ee80000300800 */
[----:B------:R0:W-:Y:S04]  /*1af00*/  STS.U16 [R4+UR5+0x5a00], R6 ;  /* 0x005a000604007988 */ /* 0x0001e80008000405 */
[----:B-1----:R-:W3:Y:S04]  /*1af10*/  LDL.LU R5, [R1+0xb8] ;  /* 0x0000b80001057983 */ /* 0x002ee80000300800 */
[----:B------:R1:W-:Y:S04]  /*1af20*/  STS.U16 [R4+UR5+0x5a80], R7 ;  /* 0x005a800704007988 */ /* 0x0003e80008000405 */
[----:B0-----:R-:W3:Y:S04]  /*1af30*/  LDL.LU R6, [R1+0xb4] ;  /* 0x0000b40001067983 */ /* 0x001ee80000300800 */
[----:B------:R0:W-:Y:S04]  /*1af40*/  STS.U16 [R4+UR5+0x6200], R21 ;  /* 0x0062001504007988 */ /* 0x0001e80008000405 */
[----:B-1----:R-:W3:Y:S04]  /*1af50*/  LDL.LU R7, [R1+0xb0] ;  /* 0x0000b00001077983 */ /* 0x002ee80000300800 */
[----:B------:R1:W-:Y:S04]  /*1af60*/  STS.U16 [R4+UR5+0x6280], R23 ;  /* 0x0062801704007988 */ /* 0x0003e80008000405 */
[----:B0-----:R-:W3:Y:S04]  /*1af70*/  LDL.LU R21, [R1+0xac] ;  /* 0x0000ac0001157983 */ /* 0x001ee80000300800 */
[----:B-1----:R-:W3:Y:S04]  /*1af80*/  LDL.LU R23, [R1+0xa8] ;  /* 0x0000a80001177983 */ /* 0x002ee80000300800 */
[----:B------:R-:W3:Y:S04]  /*1af90*/  LDL.LU R15, [R1+0xa4] ;  /* 0x0000a400010f7983 */ /* 0x000ee80000300800 */
        /* <DEDUP_REMOVED lines=18> */
[----:B--2---:R0:W-:Y:S04]  /*1b0c0*/  STS.U16 [R4+UR5+0x6a00], R0 ;  /* 0x006a000004007988 */ /* 0x0041e80008000405 */
[----:B0-----:R-:W2:Y:S04]  /*1b0d0*/  LDL.LU R0, [R1+0x1314] ;  /* 0x0013140001007983 */ /* 0x001ea80000300800 */
[----:B--2---:R0:W-:Y:S04]  /*1b0e0*/  STS.U16 [R4+UR5+0x6a80], R0 ;  /* 0x006a800004007988 */ /* 0x0041e80008000405 */
[----:B0-----:R-:W2:Y:S04]  /*1b0f0*/  LDL.LU R0, [R1+0x1310] ;  /* 0x0013100001007983 */ /* 0x001ea80000300800 */
[----:B--2---:R0:W-:Y:S04]  /*1b100*/  STS.U16 [R4+UR5+0x7200], R0 ;  /* 0x0072000004007988 */ /* 0x0041e80008000405 */
[----:B0-----:R-:W2:Y:S04]  /*1b110*/  LDL.LU R0, [R1+0x130c] ;  /* 0x00130c0001007983 */ /* 0x001ea80000300800 */
[----:B----4-:R0:W-:Y:S04]  /*1b120*/  STS.U16 [R4+UR5+0x7280], R2 ;  /* 0x0072800204007988 */ /* 0x0101e80008000405 */
[----:B---3--:R1:W-:Y:S04]  /*1b130*/  STS.U16 [R4+UR5+0x7a00], R3 ;  /* 0x007a000304007988 */ /* 0x0083e80008000405 */
[----:B------:R3:W-:Y:S04]  /*1b140*/  STS.U16 [R4+UR5+0x7a80], R5 ;  /* 0x007a800504007988 */ /* 0x0007e80008000405 */
[----:B0-----:R-:W4:Y:S04]  /*1b150*/  LDL.LU R2, [R1+0x1308] ;  /* 0x0013080001027983 */ /* 0x001f280000300800 */
[----:B-1----:R-:W4:Y:S04]  /*1b160*/  LDL.LU R3, [R1+0x1304] ;  /* 0x0013040001037983 */ /* 0x002f280000300800 */
[----:B---3--:R-:W3:Y:S04]  /*1b170*/  LDL.LU R4, [R1+0x1300] ;  /* 0x0013000001047983 */ /* 0x008ee80000300800 */
[----:B------:R-:W4:Y:S01]  /*1b180*/  LDL.LU R5, [R1+0x12fc] ;  /* 0x0012fc0001057983 */ /* 0x000f220000300800 */
[----:B--2---:R-:W-:-:S04]  /*1b190*/  SHF.L.U32 R0, R0, 0x1, RZ ;  /* 0x0000000100007819 */ /* 0x004fc800000006ff */
[----:B------:R-:W-:-:S05]  /*1b1a0*/  LOP3.LUT R0, R0, 0x30, RZ, 0x3c, !PT ;  /* 0x0000003000007812 */ /* 0x000fca00078e3cff */
[----:B------:R0:W-:Y:S04]  /*1b1b0*/  STS.U16 [R0+UR5+0x300], R6 ;  /* 0x0003000600007988 */ /* 0x0001e80008000405 */
[----:B------:R1:W-:Y:S04]  /*1b1c0*/  STS.U16 [R0+UR5+0x380], R7 ;  /* 0x0003800700007988 */ /* 0x0003e80008000405 */
[----:B------:R2:W-:Y:S04]  /*1b1d0*/  STS.U16 [R0+UR5+0xb00], R21 ;  /* 0x000b001500007988 */ /* 0x0005e80008000405 */
[----:B0-----:R-:W3:Y:S04]  /*1b1e0*/  LDL.LU R6, [R1+0x12f8] ;  /* 0x0012f80001067983 */ /* 0x001ee80000300800 */
[----:B-1----:R-:W4:Y:S04]  /*1b1f0*/  LDL.LU R7, [R1+0x12f4] ;  /* 0x0012f40001077983 */ /* 0x002f280000300800 */
[----:B--2---:R-:W2:Y:S04]  /*1b200*/  LDL.LU R21, [R1+0x12f0] ;  /* 0x0012f00001157983 */ /* 0x004ea80000300800 */
[----:B------:R0:W-:Y:S04]  /*1b210*/  STS.U16 [R0+UR5+0xb80], R23 ;  /* 0x000b801700007988 */ /* 0x0001e80008000405 */
[----:B------:R1:W-:Y:S04]  /*1b220*/  STS.U16 [R0+UR5+0x1300], R15 ;  /* 0x0013000f00007988 */ /* 0x0003e80008000405 */
[----:B0-----:R-:W3:Y:S04]  /*1b230*/  LDL.LU R23, [R1+0x12ec] ;  /* 0x0012ec0001177983 */ /* 0x001ee80000300800 */
[----:B-1----:R-:W4:Y:S04]  /*1b240*/  LDL.LU R15, [R1+0x58] ;  /* 0x00005800010f7983 */ /* 0x002f280000300800 */
[----:B------:R-:W-:Y:S04]  /*1b250*/  STS.U16 [R0+UR5+0x1380], R14 ;  /* 0x0013800e00007988 */ /* 0x000fe80008000405 */
        /* <DEDUP_REMOVED lines=17> */
[----:B------:R0:W-:Y:S02]  /*1b370*/  STS.U16 [R0+UR5+0x5b80], R28 ;  /* 0x005b801c00007988 */ /* 0x0001e40008000405 */
[----:B0-----:R-:W0:Y:S02]  /*1b380*/  S2R R28, SR_TID.X ;  /* 0x00000000001c7919 */ /* 0x001e240000002100 */
[----:B0-----:R-:W-:Y:S01]  /*1b390*/  LOP3.LUT R28, R28, 0x3f, RZ, 0xc0, !PT ;  /* 0x0000003f1c1c7812 */ /* 0x001fe200078ec0ff */
[----:B----4-:R0:W-:Y:S04]  /*1b3a0*/  STL [R1+0x12e8], R15 ;  /* 0x0012e80f01007387 */ /* 0x0101e80000100800 */
[----:B------:R-:W4:Y:S04]  /*1b3b0*/  LDL.LU R29, [R1+0x54] ;  /* 0x00005400011d7983 */ /* 0x000f280000300800 */
[----:B------:R-:W4:Y:S01]  /*1b3c0*/  LDL.LU R26, [R1+0x50] ;  /* 0x00005000011a7983 */ /* 0x000f220000300800 */
[----:B0-----:R-:W-:-:S03]  /*1b3d0*/  IMAD.SHL.U32 R15, R28, 0x2, RZ ;  /* 0x000000021c0f7824 */ /* 0x001fc600078e00ff */
[----:B------:R-:W4:Y:S04]  /*1b3e0*/  LDL.LU R24, [R1+0x4c] ;  /* 0x00004c0001187983 */ /* 0x000f280000300800 */
[----:B------:R-:W4:Y:S01]  /*1b3f0*/  LDL.LU R22, [R1+0x48] ;  /* 0x0000480001167983 */ /* 0x000f220000300800 */
[----:B------:R-:W-:-:S03]  /*1b400*/  LOP3.LUT R15, R15, 0x30, RZ, 0x3c, !PT ;  /* 0x000000300f0f7812 */ /* 0x000fc600078e3cff */
        /* <DEDUP_REMOVED lines=8> */
[----:B---3--:R-:W-:Y:S04]  /*1b490*/  STS.U16 [R15+UR5+0x6300], R23 ;  /* 0x006300170f007988 */ /* 0x008fe80008000405 */
[----:B------:R-:W3:Y:S04]  /*1b4a0*/  LDL.LU R8, [R1+0x24] ;  /* 0x0000240001087983 */ /* 0x000ee80000300800 */
[----:B--2---:R-:W-:Y:S04]  /*1b4b0*/  STS.U16 [R15+UR5+0x6380], R21 ;  /* 0x006380150f007988 */ /* 0x004fe80008000405 */
[----:B------:R-:W2:Y:S04]  /*1b4c0*/  LDL.LU R16, [R1+0x20] ;  /* 0x0000200001107983 */ /* 0x000ea80000300800 */
[----:B------:R-:W-:Y:S04]  /*1b4d0*/  STS.U16 [R15+UR5+0x6b00], R7 ;  /* 0x006b00070f007988 */ /* 0x000fe80008000405 */
[----:B------:R-:W2:Y:S04]  /*1b4e0*/  LDL.LU R19, [R1+0x1c] ;  /* 0x00001c0001137983 */ /* 0x000ea80000300800 */
[----:B------:R-:W-:Y:S04]  /*1b4f0*/  STS.U16 [R15+UR5+0x6b80], R6 ;  /* 0x006b80060f007988 */ /* 0x000fe80008000405 */
[----:B------:R-:W2:Y:S04]  /*1b500*/  LDL.LU R25, [R1+0x18] ;  /* 0x0000180001197983 */ /* 0x000ea80000300800 */
[----:B------:R-:W-:Y:S04]  /*1b510*/  STS.U16 [R15+UR5+0x7300], R5 ;  /* 0x007300050f007988 */ /* 0x000fe80008000405 */
[----:B------:R-:W2:Y:S04]  /*1b520*/  LDL.LU R27, [R1+0x14] ;  /* 0x00001400011b7983 */ /* 0x000ea80000300800 */
[----:B------:R-:W-:Y:S04]  /*1b530*/  STS.U16 [R15+UR5+0x7380], R4 ;  /* 0x007380040f007988 */ /* 0x000fe80008000405 */
[----:B------:R-:W2:Y:S04]  /*1b540*/  LDL.LU R0, [R1+0x10] ;  /* 0x0000100001007983 */ /* 0x000ea80000300800 */
[----:B------:R0:W-:Y:S04]  /*1b550*/  STS.U16 [R15+UR5+0x7b00], R3 ;  /* 0x007b00030f007988 */ /* 0x0001e80008000405 */
[----:B------:R1:W-:Y:S04]  /*1b560*/  STS.U16 [R15+UR5+0x7b80], R2 ;  /* 0x007b80020f007988 */ /* 0x0003e80008000405 */
[----:B0-----:R-:W2:Y:S04]  /*1b570*/  LDL.LU R3, [R1+0x8] ;  /* 0x0000080001037983 */ /* 0x001ea80000300800 */
[----:B-1----:R-:W4:Y:S01]  /*1b580*/  LDL.LU R15, [R1+0x12e8] ;  /* 0x0012e800010f7983 */ /* 0x002f220000300800 */
[----:B------:R-:W0:Y:S03]  /*1b590*/  S2R R28, SR_TID.X ;  /* 0x00000000001c7919 */ /* 0x000e260000002100 */
[----:B------:R-:W2:Y:S01]  /*1b5a0*/  LDL.LU R2, [R1+0xc] ;  /* 0x00000c0001027983 */ /* 0x000ea20000300800 */
[----:B0-----:R-:W-:-:S05]  /*1b5b0*/  LOP3.LUT R14, R28, 0x3f, RZ, 0xc0, !PT ;  /* 0x0000003f1c0e7812 */ /* 0x001fca00078ec0ff */
[----:B------:R-:W-:-:S05]  /*1b5c0*/  IMAD.SHL.U32 R28, R14, 0x2, RZ ;  /* 0x000000020e1c7824 */ /* 0x000fca00078e00ff */
[----:B------:R-:W-:-:S05]  /*1b5d0*/  LOP3.LUT R28, R28, 0x40, RZ, 0x3c, !PT ;  /* 0x000000401c1c7812 */ /* 0x000fca00078e3cff */
[----:B----4-:R0:W-:Y:S04]  /*1b5e0*/  STS.U16 [R28+UR5+0x400], R15 ;  /* 0x0004000f1c007988 */ /* 0x0101e80008000405 */
[----:B------:R1:W-:Y:S04]  /*1b5f0*/  STS.U16 [R28+UR5+0x480], R29 ;  /* 0x0004801d1c007988 */ /* 0x0003e80008000405 */
[----:B------:R4:W-:Y:S04]  /*1b600*/  STS.U16 [R28+UR5+0xc00], R26 ;  /* 0x000c001a1c007988 */ /* 0x0009e80008000405 */
[----:B0-----:R-:W2:Y:S04]  /*1b610*/  LDL.LU R15, [R1+0x12e4] ;  /* 0x0012e400010f7983 */ /* 0x001ea80000300800 */
[----:B-1----:R-:W2:Y:S04]  /*1b620*/  LDL.LU R29, [R1+0x12e0] ;  /* 0x0012e000011d7983 */ /* 0x002ea80000300800 */
[----:B----4-:R-:W4:Y:S04]  /*1b630*/  LDL.LU R26, [R1+0x12dc] ;  /* 0x0012dc00011a7983 */ /* 0x010f280000300800 */
[----:B------:R0:W-:Y:S04]  /*1b640*/  STS.U16 [R28+UR5+0xc80], R24 ;  /* 0x000c80181c007988 */ /* 0x0001e80008000405 */
[----:B------:R1:W-:Y:S04]  /*1b650*/  STS.U16 [R28+UR5+0x1400], R22 ;  /* 0x001400161c007988 */ /* 0x0003e80008000405 */
[----:B------:R3:W-:Y:S04]  /*1b660*/  STS.U16 [R28+UR5+0x1480], R20 ;  /* 0x001480141c007988 */ /* 0x0007e80008000405 */
[----:B0-----:R-:W4:Y:S04]  /*1b670*/  LDL.LU R24, [R1+0x12d8] ;  /* 0x0012d80001187983 */ /* 0x001f280000300800 */
[----:B-1----:R-:W4:Y:S04]  /*1b680*/  LDL.LU R22, [R1+0x12d4] ;  /* 0x0012d40001167983 */ /* 0x002f280000300800 */
[----:B---3--:R-:W3:Y:S04]  /*1b690*/  LDL.LU R20, [R1+0x12d0] ;  /* 0x0012d00001147983 */ /* 0x008ee80000300800 */
[----:B------:R0:W-:Y:S04]  /*1b6a0*/  STS.U16 [R28+UR5+0x1c00], R18 ;  /* 0x001c00121c007988 */ /* 0x0001e80008000405 */
[----:B------:R1:W-:Y:S04]  /*1b6b0*/  STS.U16 [R28+UR5+0x1c80], R17 ;  /* 0x001c80111c007988 */ /* 0x0003e80008000405 */
[----:B------:R1:W-:Y:S04]  /*1b6c0*/  STS.U16 [R28+UR5+0x2400], R13 ;  /* 0x0024000d1c007988 */ /* 0x0003e80008000405 */
[----:B0-----:R-:W4:Y:S04]  /*1b6d0*/  LDL.LU R18, [R1+0x12cc] ;  /* 0x0012cc0001127983 */ /* 0x001f280000300800 */
[----:B-1----:R-:W3:Y:S04]  /*1b6e0*/  LDL.LU R17, [R1+0x12c8] ;  /* 0x0012c80001117983 */ /* 0x002ee80000300800 */
[----:B------:R-:W4:Y:S04]  /*1b6f0*/  LDL.LU R13, [R1+0x12c4] ;  /* 0x0012c400010d7983 */ /* 0x000f280000300800 */
[----:B------:R0:W-:Y:S04]  /*1b700*/  STS.U16 [R28+UR5+0x2480], R12 ;  /* 0x0024800c1c007988 */ /* 0x0001e80008000405 */
[----:B------:R1:W-:Y:S04]  /*1b710*/  STS.U16 [R28+UR5+0x2c00], R11 ;  /* 0x002c000b1c007988 */ /* 0x0003e80008000405 */
[----:B------:R1:W-:Y:S04]  /*1b720*/  STS.U16 [R28+UR5+0x2c80], R10 ;  /* 0x002c800a1c007988 */ /* 0x0003e80008000405 */
[----:B0-----:R-:W3:Y:S04]  /*1b730*/  LDL.LU R12, [R1+0x12c0] ;  /* 0x0012c000010c7983 */ /* 0x001ee80000300800 */
[----:B-1----:R-:W4:Y:S04]  /*1b740*/  LDL.LU R11, [R1+0x12bc] ;  /* 0x0012bc00010b7983 */ /* 0x002f280000300800 */
[----:B------:R-:W3:Y:S04]  /*1b750*/  LDL.LU R10, [R1+0x12b8] ;  /* 0x0012b800010a7983 */ /* 0x000ee80000300800 */
[----:B------:R0:W-:Y:S04]  /*1b760*/  STS.U16 [R28+UR5+0x3400], R9 ;  /* 0x003400091c007988 */ /* 0x0001e80008000405 */
[----:B------:R1:W-:Y:S04]  /*1b770*/  STS.U16 [R28+UR5+0x3480], R8 ;  /* 0x003480081c007988 */ /* 0x0003e80008000405 */
[----:B--2---:R2:W-:Y:S04]  /*1b780*/  STS.U16 [R28+UR5+0x3c00], R16 ;  /* 0x003c00101c007988 */ /* 0x0045e80008000405 */
[----:B0-----:R-:W4:Y:S04]  /*1b790*/  LDL.LU R9, [R1+0x12b4] ;  /* 0x0012b40001097983 */ /* 0x001f280000300800 */
[----:B-1----:R-:W3:Y:S04]  /*1b7a0*/  LDL.LU R8, [R1+0x12b0] ;  /* 0x0012b00001087983 */ /* 0x002ee80000300800 */
[----:B--2---:R-:W2:Y:S04]  /*1b7b0*/  LDL.LU R16, [R1+0x12ac] ;  /* 0x0012ac0001107983 */ /* 0x004ea80000300800 */
[----:B------:R0:W-:Y:S04]  /*1b7c0*/  STS.U16 [R28+UR5+0x3c80], R19 ;  /* 0x003c80131c007988 */ /* 0x0001e80008000405 */
[----:B------:R1:W-:Y:S04]  /*1b7d0*/  STS.U16 [R28+UR5+0x4400], R25 ;  /* 0x004400191c007988 */ /* 0x0003e80008000405 */
[----:B------:R1:W-:Y:S04]  /*1b7e0*/  STS.U16 [R28+UR5+0x4480], R27 ;  /* 0x0044801b1c007988 */ /* 0x0003e80008000405 */
[----:B0-----:R-:W4:Y:S04]  /*1b7f0*/  LDL.LU R19, [R1+0x12a8] ;  /* 0x0012a80001137983 */ /* 0x001f280000300800 */
[----:B-1----:R-:W3:Y:S04]  /*1b800*/  LDL.LU R25, [R1+0x12a4] ;  /* 0x0012a40001197983 */ /* 0x002ee80000300800 */
[----:B------:R-:W2:Y:S04]  /*1b810*/  LDL.LU R27, [R1+0x12a0] ;  /* 0x0012a000011b7983 */ /* 0x000ea80000300800 */
[----:B------:R0:W-:Y:S04]  /*1b820*/  STS.U16 [R28+UR5+0x4c00], R0 ;  /* 0x004c00001c007988 */ /* 0x0001e80008000405 */
[----:B0-----:R-:W4:Y:S04]  /*1b830*/  LDL.LU R0, [R1+0x129c] ;  /* 0x00129c0001007983 */ /* 0x001f280000300800 */
[----:B------:R-:W-:Y:S04]  /*1b840*/  STS.U16 [R28+UR5+0x4c80], R2 ;  /* 0x004c80021c007988 */ /* 0x000fe80008000405 */
[----:B------:R-:W-:Y:S04]  /*1b850*/  STS.U16 [R28+UR5+0x5400], R3 ;  /* 0x005400031c007988 */ /* 0x000fe80008000405 */
[----:B----4-:R0:W-:Y:S04]  /*1b860*/  STS.U16 [R28+UR5+0x5480], R0 ;  /* 0x005480001c007988 */ /* 0x0101e80008000405 */
[----:B0-----:R-:W4:Y:S04]  /*1b870*/  LDL.LU R0, [R1+0x1298] ;  /* 0x0012980001007983 */ /* 0x001f280000300800 */
[----:B------:R-:W3:Y:S04]  /*1b880*/  LDL R3, [R1+0xa0c] ;  /* 0x000a0c0001037983 */ /* 0x000ee80000100800 */
[----:B------:R-:W3:Y:S01]  /*1b890*/  LDL R2, [R1+0xa10] ;  /* 0x000a100001027983 */ /* 0x000ee20000100800 */
[----:B------:R-:W-:-:S03]  /*1b8a0*/  IMAD.SHL.U32 R14, R14, 0x2, RZ ;  /* 0x000000020e0e7824 */ /* 0x000fc600078e00ff */
[----:B--2---:R-:W-:Y:S01]  /*1b8b0*/  STS.U16 [R28+UR5+0x5c00], R27 ;  /* 0x005c001b1c007988 */ /* 0x004fe20008000405 */
[----:B----4-:R-:W-:-:S06]  /*1b8c0*/  PRMT R0, RZ, 0x7610, R0 ;  /* 0x00007610ff007816 */ /* 0x010fcc0000000000 */
[----:B---3--:R-:W2:Y:S04]  /*1b8d0*/  @!P1 LDG.E.U16 R0, desc[UR8][R2.64] ;  /* 0x0000000802009981 */ /* 0x008ea8000c1e1500 */
[----:B------:R-:W-:Y:S01]  /*1b8e0*/  STS.U16 [R28+UR5+0x5c80], R25 ;  /* 0x005c80191c007988 */ /* 0x000fe20008000405 */
[----:B------:R-:W-:-:S03]  /*1b8f0*/  LOP3.LUT R14, R14, 0x50, RZ, 0x3c, !PT ;  /* 0x000000500e0e7812 */ /* 0x000fc600078e3cff */
        /* <DEDUP_REMOVED lines=8> */
[----:B------:R-:W-:Y:S04]  /*1b980*/  STS.U16 [R14+UR5+0x500], R17 ;  /* 0x000500110e007988 */ /* 0x000fe80008000405 */
[----:B------:R-:W-:Y:S04]  /*1b990*/  STS.U16 [R14+UR5+0x580], R18 ;  /* 0x000580120e007988 */ /* 0x000fe80008000405 */
[----:B------:R-:W-:Y:S04]  /*1b9a0*/  STS.U16 [R14+UR5+0xd00], R20 ;  /* 0x000d00140e007988 */ /* 0x000fe80008000405 */
[----:B------:R-:W-:Y:S04]  /*1b9b0*/  STS.U16 [R14+UR5+0xd80], R22 ;  /* 0x000d80160e007988 */ /* 0x000fe80008000405 */
[----:B------:R-:W-:Y:S04]  /*1b9c0*/  STS.U16 [R14+UR5+0x1500], R24 ;  /* 0x001500180e007988 */ /* 0x000fe80008000405 */
[----:B------:R-:W-:Y:S04]  /*1b9d0*/  STS.U16 [R14+UR5+0x1580], R26 ;  /* 0x0015801a0e007988 */ /* 0x000fe80008000405 */
[----:B0-----:R-:W3:Y:S04]  /*1b9e0*/  LDL.LU R28, [R1+0x1fc] ;  /* 0x0001fc00011c7983 */ /* 0x001ee80000300800 */
[----:B------:R0:W-:Y:S04]  /*1b9f0*/  STS.U16 [R14+UR5+0x1d00], R29 ;  /* 0x001d001d0e007988 */ /* 0x0001e80008000405 */
[----:B0-----:R-:W4:Y:S04]  /*1ba00*/  LDL.LU R14, [R1+0x1294] ;  /* 0x00129400010e7983 */ /* 0x001f280000300800 */
        /* <DEDUP_REMOVED lines=376> */
[----:B----4-:R0:W-:Y:S04]  /*1d190*/  STL [R1+0x54], R12 ;  /* 0x0000540c01007387 */ /* 0x0101e80000100800 */
[----:B0-----:R-:W4:Y:S04]  /*1d1a0*/  LDL R12, [R1+0x5a0] ;  /* 0x0005a000010c7983 */ /* 0x001f280000100800 */
        /* <DEDUP_REMOVED lines=26> */
[----:B------:R0:W3:Y:S04]  /*1d350*/  @!P1 LDG.E.U16 R14, desc[UR8][R2.64] ;  /* 0x00000008020e9981 */ /* 0x0000e8000c1e1500 */
[----:B------:R-:W0:Y:S04]  /*1d360*/  LDL R2, [R1+0x5f4] ;  /* 0x0005f40001027983 */ /* 0x000e280000100800 */
[----:B------:R-:W0:Y:S01]  /*1d370*/  LDL R3, [R1+0x5f8] ;  /* 0x0005f80001037983 */ /* 0x000e220000100800 */
[----:B--2---:R-:W-:Y:S02]  /*1d380*/  PRMT R0, RZ, 0x7610, R0 ;  /* 0x00007610ff007816 */ /* 0x004fe40000000000 */
[----:B0-----:R-:W-:-:S04]  /*1d390*/  @!P2 LOP3.LUT R3, R3, R2, RZ, 0x3c, !PT ;  /* 0x000000020303a212 */ /* 0x001fc800078e3cff */
[----:B------:R-:W-:-:S04]  /*1d3a0*/  @!P2 LOP3.LUT R2, R3, R2, RZ, 0x3c, !PT ;  /* 0x000000020302a212 */ /* 0x000fc800078e3cff */
[----:B------:R-:W-:-:S05]  /*1d3b0*/  @!P2 LOP3.LUT R3, R3, R2, RZ, 0x3c, !PT ;  /* 0x000000020303a212 */ /* 0x000fca00078e3cff */
[----:B------:R-:W2:Y:S04]  /*1d3c0*/  @!P2 LDG.E.U16 R0, desc[UR8][R2.64] ;  /* 0x000000080200a981 */ /* 0x000ea8000c1e1500 */
[----:B---3--:R0:W-:Y:S04]  /*1d3d0*/  STL [R1+0x44], R14 ;  /* 0x0000440e01007387 */ /* 0x0081e80000100800 */
[----:B0-----:R-:W3:Y:S04]  /*1d3e0*/  LDL R14, [R1+0x580] ;  /* 0x00058000010e7983 */ /* 0x001ee80000100800 */
[----:B--2---:R0:W-:Y:S04]  /*1d3f0*/  STL [R1+0x40], R0 ;  /* 0x0000400001007387 */ /* 0x0041e80000100800 */
[----:B0-----:R-:W2:Y:S04]  /*1d400*/  LDL.LU R0, [R1+0x11e0] ;  /* 0x0011e00001007983 */ /* 0x001ea80000300800 */
[----:B------:R-:W4:Y:S01]  /*1d410*/  LDL R3, [R1+0x59c] ;  /* 0x00059c0001037983 */ /* 0x000f220000100800 */
[----:B------:R-:W-:Y:S01]  /*1d420*/  PRMT R15, RZ, 0x7610, R15 ;  /* 0x00007610ff0f7816 */ /* 0x000fe2000000000f */
[----:B------:R-:W-:-:S02]  /*1d430*/  @!P1 IMAD.MOV.U32 R2, RZ, RZ, R12 ;  /* 0x000000ffff029224 */ /* 0x000fc400078e000c */
[----:B------:R-:W3:Y:S04]  /*1d440*/  LDL R12, [R1+0x578] ;  /* 0x00057800010c7983 */ /* 0x000ee80000100800 */
[----:B----4-:R-:W4:Y:S04]  /*1d450*/  @!P1 LDG.E.U16 R15, desc[UR8][R2.64] ;  /* 0x00000008020f9981 */ /* 0x010f28000c1e1500 */
[----:B----4-:R0:W-:Y:S04]  /*1d460*/  STL [R1+0x3c], R15 ;  /* 0x00003c0f01007387 */ /* 0x0101e80000100800 */
[----:B0-----:R-:W4:Y:S04]  /*1d470*/  LDL.LU R15, [R1+0x11dc] ;  /* 0x0011dc00010f7983 */ /* 0x001f280000300800 */
[----:B------:R-:W3:Y:S04]  /*1d480*/  LDL R2, [R1+0x594] ;  /* 0x0005940001027983 */ /* 0x000ee80000100800 */
[----:B------:R-:W3:Y:S01]  /*1d490*/  LDL R3, [R1+0x598] ;  /* 0x0005980001037983 */ /* 0x000ee20000100800 */
[----:B--2---:R-:W-:-:S02]  /*1d4a0*/  PRMT R0, RZ, 0x7610, R0 ;  /* 0x00007610ff007816 */ /* 0x004fc40000000000 */
[----:B---3--:R-:W-:-:S04]  /*1d4b0*/  @!P2 LOP3.LUT R3, R3, R2, RZ, 0x3c, !PT ;  /* 0x000000020303a212 */ /* 0x008fc800078e3cff */
[----:B------:R-:W-:-:S04]  /*1d4c0*/  @!P2 LOP3.LUT R2, R3, R2, RZ, 0x3c, !PT ;  /* 0x000000020302a212 */ /* 0x000fc800078e3cff */
[----:B------:R-:W-:-:S05]  /*1d4d0*/  @!P2 LOP3.LUT R3, R3, R2, RZ, 0x3c, !PT ;  /* 0x000000020303a212 */ /* 0x000fca00078e3cff */
[----:B------:R-:W2:Y:S04]  /*1d4e0*/  @!P2 LDG.E.U16 R0, desc[UR8][R2.64] ;  /* 0x000000080200a981 */ /* 0x000ea8000c1e1500 */
[----:B--2---:R0:W-:Y:S04]  /*1d4f0*/  STL [R1+0x38], R0 ;  /* 0x0000380001007387 */ /* 0x0041e80000100800 */
[----:B0-----:R-:W2:Y:S04]  /*1d500*/  LDL.LU R0, [R1+0x11d8] ;  /* 0x0011d80001007983 */ /* 0x001ea80000300800 */
[----:B------:R-:W3:Y:S04]  /*1d510*/  LDL R2, [R1+0x58c] ;  /* 0x00058c0001027983 */ /* 0x000ee80000100800 */
[----:B------:R-:W3:Y:S02]  /*1d520*/  LDL R3, [R1+0x590] ;  /* 0x0005900001037983 */ /* 0x000ee40000100800 */
[----:B---3--:R-:W-:-:S02]  /*1d530*/  @!P1 LOP3.LUT R3, R3, R2, RZ, 0x3c, !PT ;  /* 0x0000000203039212 */ /* 0x008fc400078e3cff */
[----:B--2---:R-:W-:Y:S02]  /*1d540*/  PRMT R0, RZ, 0x7610, R0 ;  /* 0x00007610ff007816 */ /* 0x004fe40000000000 */
[----:B------:R-:W-:-:S04]  /*1d550*/  @!P1 LOP3.LUT R2, R3, R2, RZ, 0x3c, !PT ;  /* 0x0000000203029212 */ /* 0x000fc800078e3cff */
[----:B------:R-:W-:-:S05]  /*1d560*/  @!P1 LOP3.LUT R3, R3, R2, RZ, 0x3c, !PT ;  /* 0x0000000203039212 */ /* 0x000fca00078e3cff */
[----:B------:R-:W2:Y:S04]  /*1d570*/  @!P1 LDG.E.U16 R0, desc[UR8][R2.64] ;  /* 0x0000000802009981 */ /* 0x000ea8000c1e1500 */
[----:B--2---:R0:W-:Y:S04]  /*1d580*/  STL [R1+0x34], R0 ;  /* 0x0000340001007387 */ /* 0x0041e80000100800 */
[----:B0-----:R-:W2:Y:S04]  /*1d590*/  LDL.LU R0, [R1+0x11d4] ;  /* 0x0011d40001007983 */ /* 0x001ea80000300800 */
        /* <DEDUP_REMOVED lines=9> */
[----:B0-----:R-:W-:Y:S02]  /*1d630*/  @!P1 IMAD.MOV.U32 R2, RZ, RZ, R14 ;  /* 0x000000ffff029224 */ /* 0x001fe400078e000e */
[----:B---3--:R0:W-:Y:S01]  /*1d640*/  STL [R1+0x30], R7 ;  /* 0x0000300701007387 */ /* 0x0081e20000100800 */
[----:B------:R-:W-:-:S03]  /*1d650*/  PRMT R8, RZ, 0x7610, R8 ;  /* 0x00007610ff087816 */ /* 0x000fc60000000008 */
[----:B------:R-:W3:Y:S04]  /*1d660*/  LDL R14, [R1+0x504] ;  /* 0x00050400010e7983 */ /* 0x000ee80000100800 */
[----:B----4-:R1:W4:Y:S04]  /*1d670*/  @!P1 LDG.E.U16 R13, desc[UR8][R2.64] ;  /* 0x00000008020d9981 */ /* 0x010328000c1e1500 */
[----:B0-----:R-:W3:Y:S04]  /*1d680*/  LDL R7, [R1+0x510] ;  /* 0x0005100001077983 */ /* 0x001ee80000100800 */
[----:B------:R-:W3:Y:S01]  /*1d690*/  LDL R3, [R1+0x574] ;  /* 0x0005740001037983 */ /* 0x000ee20000100800 */
[----:B-1----:R-:W-:-:S03]  /*1d6a0*/  @!P2 IMAD.MOV.U32 R2, RZ, RZ, R12 ;  /* 0x000000ffff02a224 */ /* 0x002fc600078e000c */
[----:B----4-:R0:W-:Y:S01]  /*1d6b0*/  STL [R1+0x2c], R13 ;  /* 0x00002c0d01007387 */ /* 0x0101e20000100800 */
[----:B--2---:R-:W-:-:S03]  /*1d6c0*/  PRMT R0, RZ, 0x7610, R0 ;  /* 0x00007610ff007816 */ /* 0x004fc60000000000 */
[----:B------:R-:W2:Y:S04]  /*1d6d0*/  LDL R12, [R1+0x4fc] ;  /* 0x0004fc00010c7983 */ /* 0x000ea80000100800 */
[----:B---3--:R1:W3:Y:S04]  /*1d6e0*/  @!P2 LDG.E.U16 R8, desc[UR8][R2.64] ;  /* 0x000000080208a981 */ /* 0x0082e8000c1e1500 */
[----:B0-----:R-:W4:Y:S04]  /*1d6f0*/  LDL R13, [R1+0x508] ;  /* 0x00050800010d7983 */ /* 0x001f280000100800 */
[----:B------:R-:W1:Y:S04]  /*1d700*/  LDL R2, [R1+0x51c] ;  /* 0x00051c0001027983 */ /* 0x000e680000100800 */
[----:B------:R-:W1:Y:S02]  /*1d710*/  LDL R3, [R1+0x520] ;  /* 0x0005200001037983 */ /* 0x000e640000100800 */
[----:B-1----:R-:W-:-:S04]  /*1d720*/  @!P1 LOP3.LUT R3, R3, R2, RZ, 0x3c, !PT ;  /* 0x0000000203039212 */ /* 0x002fc800078e3cff */
[----:B------:R-:W-:-:S04]  /*1d730*/  @!P1 LOP3.LUT R2, R3, R2, RZ, 0x3c, !PT ;  /* 0x0000000203029212 */ /* 0x000fc800078e3cff */
[----:B------:R-:W-:-:S05]  /*1d740*/  @!P1 LOP3.LUT R3, R3, R2, RZ, 0x3c, !PT ;  /* 0x0000000203039212 */ /* 0x000fca00078e3cff */
[----:B------:R-:W2:Y:S04]  /*1d750*/  @!P1 LDG.E.U16 R0, desc[UR8][R2.64] ;  /* 0x0000000802009981 */ /* 0x000ea8000c1e1500 */
[----:B---3--:R0:W-:Y:S04]  /*1d760*/  STL [R1+0x28], R8 ;  /* 0x0000280801007387 */ /* 0x0081e80000100800 */
[----:B0-----:R-:W3:Y:S04]  /*1d770*/  LDL R8, [R1+0x500] ;  /* 0x0005000001087983 */ /* 0x001ee80000100800 */
[----:B--2---:R0:W-:Y:S04]  /*1d780*/  STL [R1+0x24], R0 ;  /* 0x0000240001007387 */ /* 0x0041e80000100800 */
[----:B0-----:R-:W2:Y:S04]  /*1d790*/  LDL.LU R0, [R1+0x11d0] ;  /* 0x0011d00001007983 */ /* 0x001ea80000300800 */
[----:B------:R-:W4:Y:S04]  /*1d7a0*/  LDL R2, [R1+0x514] ;  /* 0x0005140001027983 */ /* 0x000f280000100800 */
[----:B------:R-:W4:Y:S02]  /*1d7b0*/  LDL R3, [R1+0x518] ;  /* 0x0005180001037983 */ /* 0x000f240000100800 */
[----:B----4-:R-:W-:-:S02]  /*1d7c0*/  @!P2 LOP3.LUT R3, R3, R2, RZ, 0x3c, !PT ;  /* 0x000000020303a212 */ /* 0x010fc400078e3cff */
[----:B--2---:R-:W-:Y:S02]  /*1d7d0*/  PRMT R0, RZ, 0x7610, R0 ;  /* 0x00007610ff007816 */ /* 0x004fe40000000000 */
[----:B------:R-:W-:-:S04]  /*1d7e0*/  @!P2 LOP3.LUT R2, R3, R2, RZ, 0x3c, !PT ;  /* 0x000000020302a212 */ /* 0x000fc800078e3cff */
[----:B------:R-:W-:-:S05]  /*1d7f0*/  @!P2 LOP3.LUT R3, R3, R2, RZ, 0x3c, !PT ;  /* 0x000000020303a212 */ /* 0x000fca00078e3cff */
[----:B------:R-:W2:Y:S01]  /*1d800*/  @!P2 LDG.E.U16 R0, desc[UR8][R2.64] ;  /* 0x000000080200a981 */ /* 0x000ea2000c1e1500 */
[----:B------:R-:W-:-:S03]  /*1d810*/  PRMT R6, RZ, 0x7610, R6 ;  /* 0x00007610ff067816 */ /* 0x000fc60000000006 */
[----:B--2---:R0:W-:Y:S04]  /*1d820*/  STL [R1+0x20], R0 ;  /* 0x0000200001007387 */ /* 0x0041e80000100800 */
[----:B0-----:R-:W2:Y:S04]  /*1d830*/  LDL.LU R0, [R1+0x11cc] ;  /* 0x0011cc0001007983 */ /* 0x001ea80000300800 */
[----:B------:R-:W4:Y:S01]  /*1d840*/  LDL R3, [R1+0x50c] ;  /* 0x00050c0001037983 */ /* 0x000f220000100800 */
[----:B------:R-:W-:Y:S01]  /*1d850*/  @!P1 IMAD.MOV.U32 R2, RZ, RZ, R7 ;  /* 0x000000ffff029224 */ /* 0x000fe200078e0007 */
[----:B------:R-:W-:-:S02]  /*1d860*/  PRMT R11, RZ, 0x7610, R11 ;  /* 0x00007610ff0b7816 */ /* 0x000fc4000000000b */
[----:B------:R-:W-:Y:S01]  /*1d870*/  PRMT R4, RZ, 0x7610, R4 ;  /* 0x00007610ff047816 */ /* 0x000fe20000000004 */
[----:B------:R-:W2:Y:S04]  /*1d880*/  LDL R7, [R1+0x49c] ;  /* 0x00049c0001077983 */ /* 0x000ea80000100800 */
[----:B----4-:R0:W4:Y:S02]  /*1d890*/  @!P1 LDG.E.U16 R6, desc[UR8][R2.64] ;  /* 0x0000000802069981 */ /* 0x010124000c1e1500 */
[----:B0-----:R-:W-:Y:S02]  /*1d8a0*/  @!P2 IMAD.MOV.U32 R2, RZ, RZ, R13 ;  /* 0x000000ffff02a224 */ /* 0x001fe400078e000d */
[----:B------:R-:W-:-:S05]  /*1d8b0*/  @!P2 IMAD.MOV.U32 R3, RZ, RZ, R14 ;  /* 0x000000ffff03a224 */ /* 0x000fca00078e000e */
[----:B------:R3:W2:Y:S02]  /*1d8c0*/  @!P2 LDG.E.U16 R11, desc[UR8][R2.64] ;  /* 0x00000008020ba981 */ /* 0x0006a4000c1e1500 */
[----:B---3--:R-:W-:Y:S02]  /*1d8d0*/  @!P1 IMAD.MOV.U32 R2, RZ, RZ, R8 ;  /* 0x000000ffff029224 */ /* 0x008fe400078e0008 */
[----:B------:R-:W-:-:S05]  /*1d8e0*/  @!P1 IMAD.MOV.U32 R3, RZ, RZ, R12 ;  /* 0x000000ffff039224 */ /* 0x000fca00078e000c */
[----:B------:R-:W3:Y:S04]  /*1d8f0*/  @!P1 LDG.E.U16 R4, desc[UR8][R2.64] ;  /* 0x0000000802049981 */ /* 0x000ee8000c1e1500 */
[----:B----4-:R0:W-:Y:S04]  /*1d900*/  STL [R1+0x1c], R6 ;  /* 0x00001c0601007387 */ /* 0x0101e80000100800 */
[----:B------:R-:W4:Y:S04]  /*1d910*/  LDL R14, [R1+0x494] ;  /* 0x00049400010e7983 */ /* 0x000f280000100800 */
[----:B0-----:R-:W4:Y:S04]  /*1d920*/  LDL R6, [R1+0x4a0] ;  /* 0x0004a00001067983 */ /* 0x001f280000100800 */
[----:B--2---:R0:W-:Y:S04]  /*1d930*/  STL [R1+0x18], R11 ;  /* 0x0000180b01007387 */ /* 0x0041e80000100800 */
[----:B------:R-:W2:Y:S04]  /*1d940*/  LDL R2, [R1+0x4f4] ;  /* 0x0004f40001027983 */ /* 0x000ea80000100800 */
[----:B------:R-:W2:Y:S04]  /*1d950*/  LDL R3, [R1+0x4f8] ;  /* 0x0004f80001037983 */ /* 0x000ea80000100800 */
[----:B------:R-:W4:Y:S04]  /*1d960*/  LDL R13, [R1+0x48c] ;  /* 0x00048c00010d7983 */ /* 0x000f280000100800 */
[----:B------:R-:W4:Y:S04]  /*1d970*/  LDL R12, [R1+0x490] ;  /* 0x00049000010c7983 */ /* 0x000f280000100800 */
[----:B------:R-:W4:Y:S04]  /*1d980*/  LDL R8, [R1+0x484] ;  /* 0x0004840001087983 */ /* 0x000f280000100800 */
[----:B0-----:R-:W4:Y:S04]  /*1d990*/  LDL R11, [R1+0x498] ;  /* 0x00049800010b7983 */ /* 0x001f280000100800 */
[----:B---3--:R0:W-:Y:S04]  /*1d9a0*/  STL [R1+0x14], R4 ;  /* 0x0000140401007387 */ /* 0x0081e80000100800 */
[----:B0-----:R-:W3:Y:S01]  /*1d9b0*/  LDL R4, [R1+0x488] ;  /* 0x0004880001047983 */ /* 0x001ee20000100800 */
[----:B------:R-:W-:-:S02]  /*1d9c0*/  PRMT R15, RZ, 0x7610, R15 ;  /* 0x00007610ff0f7816 */ /* 0x000fc4000000000f */
[----:B------:R-:W-:Y:S02]  /*1d9d0*/  PRMT R0, RZ, 0x7610, R0 ;  /* 0x00007610ff007816 */ /* 0x000fe40000000000 */
[----:B------:R-:W-:Y:S02]  /*1d9e0*/  PRMT R10, RZ, 0x7610, R10 ;  /* 0x00007610ff0a7816 */ /* 0x000fe4000000000a */
[----:B------:R-:W-:Y:S02]  /*1d9f0*/  PRMT R9, RZ, 0x7610, R9 ;  /* 0x00007610ff097816 */ /* 0x000fe40000000009 */
[----:B------:R-:W-:Y:S02]  /*1da00*/  PRMT R5, RZ, 0x7610, R5 ;  /* 0x00007610ff057816 */ /* 0x000fe40000000005 */
[----:B--2---:R-:W-:-:S04]  /*1da10*/  @!P2 LOP3.LUT R3, R3, R2, RZ, 0x3c, !PT ;  /* 0x000000020303a212 */ /* 0x004fc800078e3cff */
[----:B------:R-:W-:-:S04]  /*1da20*/  @!P2 LOP3.LUT R2, R3, R2, RZ, 0x3c, !PT ;  /* 0x000000020302a212 */ /* 0x000fc800078e3cff */
[----:B------:R-:W-:-:S05]  /*1da30*/  @!P2 LOP3.LUT R3, R3, R2, RZ, 0x3c, !PT ;  /* 0x000000020303a212 */ /* 0x000fca00078e3cff */
[----:B------:R4:W2:Y:S02]  /*1da40*/  @!P2 LDG.E.U16 R15, desc[UR8][R2.64] ;  /* 0x00000008020fa981 */ /* 0x0008a4000c1e1500 */
[----:B----4-:R-:W-:Y:S02]  /*1da50*/  @!P1 IMAD.MOV.U32 R2, RZ, RZ, R6 ;  /* 0x000000ffff029224 */ /* 0x010fe400078e0006 */
[----:B------:R-:W-:Y:S01]  /*1da60*/  @!P1 IMAD.MOV.U32 R3, RZ, RZ, R7 ;  /* 0x000000ffff039224 */ /* 0x000fe200078e0007 */
[----:B------:R-:W4:Y:S04]  /*1da70*/  LDL R6, [R1+0x480] ;  /* 0x0004800001067983 */ /* 0x000f280000100800 */
[----:B------:R-:W2:Y:S04]  /*1da80*/  LDL R7, [R1+0x47c] ;  /* 0x00047c0001077983 */ /* 0x000ea80000100800 */
[----:B------:R0:W2:Y:S02]  /*1da90*/  @!P1 LDG.E.U16 R0, desc[UR8][R2.64] ;  /* 0x0000000802009981 */ /* 0x0000a4000c1e1500 */
[----:B0-----:R-:W-:-:S02]  /*1daa0*/  @!P2 IMAD.MOV.U32 R2, RZ, RZ, R11 ;  /* 0x000000ffff02a224 */ /* 0x001fc400078e000b */
[----:B------:R-:W-:Y:S01]  /*1dab0*/  @!P2 IMAD.MOV.U32 R3, RZ, RZ, R14 ;  /* 0x000000ffff03a224 */ /* 0x000fe200078e000e */
[----:B------:R-:W2:Y:S04]  /*1dac0*/  LDL R11, [R1+0x474] ;  /* 0x00047400010b7983 */ /* 0x000ea80000100800 */
[----:B------:R0:W4:Y:S02]  /*1dad0*/  @!P2 LDG.E.U16 R10, desc[UR8][R2.64] ;  /* 0x00000008020aa981 */ /* 0x000124000c1e1500 */
[----:B0-----:R-:W-:Y:S02]  /*1dae0*/  @!P1 IMAD.MOV.U32 R2, RZ, RZ, R12 ;  /* 0x000000ffff029224 */ /* 0x001fe400078e000c */
[----:B------:R-:W-:-:S05]  /*1daf0*/  @!P1 IMAD.MOV.U32 R3, RZ, RZ, R13 ;  /* 0x000000ffff039224 */ /* 0x000fca00078e000d */
[----:B------:R3:W2:Y:S02]  /*1db00*/  @!P1 LDG.E.U16 R9, desc[UR8][R2.64] ;  /* 0x0000000802099981 */ /* 0x0006a4000c1e1500 */
[----:B---3--:R-:W-:Y:S02]  /*1db10*/  @!P2 IMAD.MOV.U32 R2, RZ, RZ, R4 ;  /* 0x000000ffff02a224 */ /* 0x008fe400078e0004 */
[----:B------:R-:W-:-:S05]  /*1db20*/  @!P2 IMAD.MOV.U32 R3, RZ, RZ, R8 ;  /* 0x000000ffff03a224 */ /* 0x000fca00078e0008 */
[----:B------:R-:W3:Y:S04]  /*1db30*/  @!P2 LDG.E.U16 R5, desc[UR8][R2.64] ;  /* 0x000000080205a981 */ /* 0x000ee8000c1e1500 */
[----:B----4-:R0:W-:Y:S04]  /*1db40*/  STL [R1+0x8], R10 ;  /* 0x0000080a01007387 */ /* 0x0101e80000100800 */
[----:B0-----:R-:W4:Y:S04]  /*1db50*/  LDL R10, [R1+0x478] ;  /* 0x00047800010a7983 */ /* 0x001f280000100800 */
[----:B--2---:R0:W-:Y:S04]  /*1db60*/  STL [R1+0x4], R9 ;  /* 0x0000040901007387 */ /* 0x0041e80000100800 */
[----:B------:R-:W2:Y:S04]  /*1db70*/  LDL R8, [R1+0x420] ;  /* 0x0004200001087983 */ /* 0x000ea80000100800 */
[----:B------:R-:W2:Y:S04]  /*1db80*/  LDL R4, [R1+0x418] ;  /* 0x0004180001047983 */ /* 0x000ea80000100800 */
[----:B0-----:R-:W2:Y:S04]  /*1db90*/  LDL R9, [R1+0x41c] ;  /* 0x00041c0001097983 */ /* 0x001ea80000100800 */
[----:B---3--:R0:W-:Y:S01]  /*1dba0*/  STL [R1], R5 ;  /* 0x0000000501007387 */ /* 0x0081e20000100800 */
[----:B------:R-:W-:-:S02]  /*1dbb0*/  @!P1 IMAD.MOV.U32 R2, RZ, RZ, R6 ;  /* 0x000000ffff029224 */ /* 0x000fc400078e0006 */
[----:B------:R-:W-:Y:S01]  /*1dbc0*/  @!P1 IMAD.MOV.U32 R3, RZ, RZ, R7 ;  /* 0x000000ffff039224 */ /* 0x000fe200078e0007 */
[----:B------:R-:W3:Y:S04]  /*1dbd0*/  LDL R6, [R1+0x410] ;  /* 0x0004100001067983 */ /* 0x000ee80000100800 */
[----:B------:R-:W3:Y:S04]  /*1dbe0*/  LDL R7, [R1+0x40c] ;  /* 0x00040c0001077983 */ /* 0x000ee80000100800 */
[----:B0-----:R-:W3:Y:S01]  /*1dbf0*/  LDL R5, [R1+0x414] ;  /* 0x0004140001057983 */ /* 0x001ee20000100800 */
[----:B------:R-:W-:-:S06]  /*1dc00*/  PRMT R27, RZ, 0x7610, R27 ;  /* 0x00007610ff1b7816 */ /* 0x000fcc000000001b */
[----:B------:R0:W3:Y:S01]  /*1dc10*/  @!P1 LDG.E.U16 R27, desc[UR8][R2.64] ;  /* 0x00000008021b9981 */ /* 0x0000e2000c1e1500 */
[----:B------:R-:W-:Y:S01]  /*1dc20*/  PRMT R25, RZ, 0x7610, R25 ;  /* 0x00007610ff197816 */ /* 0x000fe20000000019 */
[----:B0-----:R-:W-:Y:S01]  /*1dc30*/  @!P2 IMAD.MOV.U32 R3, RZ, RZ, R11 ;  /* 0x000000ffff03a224 */ /* 0x001fe200078e000b */
[----:B------:R-:W-:Y:S02]  /*1dc40*/  PRMT R23, RZ, 0x7610, R23 ;  /* 0x00007610ff177816 */ /* 0x000fe40000000017 */
[----:B------:R-:W-:Y:S02]  /*1dc50*/  PRMT R21, RZ, 0x7610, R21 ;  /* 0x00007610ff157816 */ /* 0x000fe40000000015 */
[----:B------:R-:W-:Y:S01]  /*1dc60*/  PRMT R19, RZ, 0x7610, R19 ;  /* 0x00007610ff137816 */ /* 0x000fe20000000013 */
[----:B----4-:R-:W-:-:S05]  /*1dc70*/  @!P2 IMAD.MOV.U32 R2, RZ, RZ, R10 ;  /* 0x000000ffff02a224 */ /* 0x010fca00078e000a */
[----:B------:R2:W4:Y:S02]  /*1dc80*/  @!P2 LDG.E.U16 R25, desc[UR8][R2.64] ;  /* 0x000000080219a981 */ /* 0x000524000c1e1500 */
[----:B--2---:R-:W-:Y:S02]  /*1dc90*/  @!P1 IMAD.MOV.U32 R2, RZ, RZ, R8 ;  /* 0x000000ffff029224 */ /* 0x004fe400078e0008 */
[----:B------:R-:W-:-:S05]  /*1dca0*/  @!P1 IMAD.MOV.U32 R3, RZ, RZ, R9 ;  /* 0x000000ffff039224 */ /* 0x000fca00078e0009 */
[----:B------:R0:W2:Y:S02]  /*1dcb0*/  @!P1 LDG.E.U16 R23, desc[UR8][R2.64] ;  /* 0x0000000802179981 */ /* 0x0000a4000c1e1500 */
[----:B0-----:R-:W-:Y:S02]  /*1dcc0*/  @!P2 IMAD.MOV.U32 R2, RZ, RZ, R4 ;  /* 0x000000ffff02a224 */ /* 0x001fe400078e0004 */
[----:B---3--:R-:W-:-:S05]  /*1dcd0*/  @!P2 IMAD.MOV.U32 R3, RZ, RZ, R5 ;  /* 0x000000ffff03a224 */ /* 0x008fca00078e0005 */
[----:B------:R0:W3:Y:S02]  /*1dce0*/  @!P2 LDG.E.U16 R21, desc[UR8][R2.64] ;  /* 0x000000080215a981 */ /* 0x0000e4000c1e1500 */
[----:B0-----:R-:W-:Y:S02]  /*1dcf0*/  @!P1 IMAD.MOV.U32 R2, RZ, RZ, R6 ;  /* 0x000000ffff029224 */ /* 0x001fe400078e0006 */
[----:B------:R-:W-:-:S05]  /*1dd00*/  @!P1 IMAD.MOV.U32 R3, RZ, RZ, R7 ;  /* 0x000000ffff039224 */ /* 0x000fca00078e0007 */
[----:B------:R-:W2:Y:S04]  /*1dd10*/  @!P1 LDG.E.U16 R19, desc[UR8][R2.64] ;  /* 0x0000000802139981 */ /* 0x000ea8000c1e1500 */
[----:B------:R-:W-:Y:S04]  /*1dd20*/  STL [R1+0x1190], R27 ;  /* 0x0011901b01007387 */ /* 0x000fe80000100800 */
[----:B------:R-:W-:Y:S04]  /*1dd30*/  STL [R1+0x10], R15 ;  /* 0x0000100f01007387 */ /* 0x000fe80000100800 */
[----:B------:R-:W3:Y:S04]  /*1dd40*/  LDL R11, [R1+0x404] ;  /* 0x00040400010b7983 */ /* 0x000ee80000100800 */
[----:B------:R-:W3:Y:S04]  /*1dd50*/  LDL R10, [R1+0x408] ;  /* 0x00040800010a7983 */ /* 0x000ee80000100800 */
[----:B----4-:R0:W-:Y:S04]  /*1dd60*/  STL [R1+0x1194], R25 ;  /* 0x0011941901007387 */ /* 0x0101e80000100800 */
[----:B------:R-:W4:Y:S04]  /*1dd70*/  LDL R5, [R1+0x3fc] ;  /* 0x0003fc0001057983 */ /* 0x000f280000100800 */
[----:B------:R-:W4:Y:S04]  /*1dd80*/  LDL R4, [R1+0x400] ;  /* 0x0004000001047983 */ /* 0x000f280000100800 */
[----:B------:R-:W4:Y:S04]  /*1dd90*/  LDL R9, [R1+0x39c] ;  /* 0x00039c0001097983 */ /* 0x000f280000100800 */
[----:B------:R-:W4:Y:S04]  /*1dda0*/  LDL R8, [R1+0x3a0] ;  /* 0x0003a00001087983 */ /* 0x000f280000100800 */
[----:B------:R-:W4:Y:S04]  /*1ddb0*/  LDL R7, [R1+0x394] ;  /* 0x0003940001077983 */ /* 0x000f280000100800 */
[----:B------:R-:W4:Y:S04]  /*1ddc0*/  LDL R6, [R1+0x398] ;  /* 0x0003980001067983 */ /* 0x000f280000100800 */
[----:B--2---:R1:W-:Y:S04]  /*1ddd0*/  STL [R1+0x11a0], R19 ;  /* 0x0011a01301007387 */ /* 0x0043e80000100800 */
[----:B------:R-:W2:Y:S04]  /*1dde0*/  LDL R13, [R1+0x38c] ;  /* 0x00038c00010d7983 */ /* 0x000ea80000100800 */
[----:B------:R-:W2:Y:S01]  /*1ddf0*/  LDL R12, [R1+0x390] ;  /* 0x00039000010c7983 */ /* 0x000ea20000100800 */
[----:B------:R-:W-:-:S02]  /*1de00*/  PRMT R16, RZ, 0x7610, R16 ;  /* 0x00007610ff107816 */ /* 0x000fc40000000010 */
[----:B---3--:R-:W-:Y:S01]  /*1de10*/  @!P2 MOV R2, R10 ;  /* 0x0000000a0002a202 */ /* 0x008fe20000000f00 */
[----:B------:R-:W-:-:S05]  /*1de20*/  @!P2 IMAD.MOV.U32 R3, RZ, RZ, R11 ;  /* 0x000000ffff03a224 */ /* 0x000fca00078e000b */
[----:B------:R3:W2:Y:S02]  /*1de30*/  @!P2 LDG.E.U16 R16, desc[UR8][R2.64] ;  /* 0x000000080210a981 */ /* 0x0006a4000c1e1500 */
[----:B---3--:R-:W-:Y:S02]  /*1de40*/  PRMT R2, RZ, 0x7610, R2 ;  /* 0x00007610ff027816 */ /* 0x008fe40000000002 */
[----:B------:R-:W-:-:S04]  /*1de50*/  PRMT R3, RZ, 0x7610, R3 ;  /* 0x00007610ff037816 */ /* 0x000fc80000000003 */
[----:B----4-:R3:W4:Y:S02]  /*1de60*/  @!P1 LDG.E.U16 R2, desc[UR8][R4.64] ;  /* 0x0000000804029981 */ /* 0x010724000c1e1500 */
[----:B---3--:R-:W-:Y:S02]  /*1de70*/  @!P1 IMAD.MOV.U32 R4, RZ, RZ, R8 ;  /* 0x000000ffff049224 */ /* 0x008fe400078e0008 */
[----:B------:R-:W-:-:S05]  /*1de80*/  @!P1 IMAD.MOV.U32 R5, RZ, RZ, R9 ;  /* 0x000000ffff059224 */ /* 0x000fca00078e0009 */
[----:B------:R3:W4:Y:S02]  /*1de90*/  @!P1 LDG.E.U16 R3, desc[UR8][R4.64] ;  /* 0x0000000804039981 */ /* 0x000724000c1e1500 */
[----:B---3--:R-:W-:Y:S02]  /*1dea0*/  PRMT R4, RZ, 0x7610, R4 ;  /* 0x00007610ff047816 */ /* 0x008fe40000000004 */
[----:B------:R-:W-:-:S04]  /*1deb0*/  PRMT R5, RZ, 0x7610, R5 ;  /* 0x00007610ff057816 */ /* 0x000fc80000000005 */
[----:B------:R2:W3:Y:S02]  /*1dec0*/  @!P2 LDG.E.U16 R4, desc[UR8][R6.64] ;  /* 0x000000080604a981 */ /* 0x0004e4000c1e1500 */
[----:B--2---:R-:W-:Y:S02]  /*1ded0*/  @!P1 IMAD.MOV.U32 R7, RZ, RZ, R13 ;  /* 0x000000ffff079224 */ /* 0x004fe400078e000d */
[----:B------:R-:W-:-:S05]  /*1dee0*/  @!P1 IMAD.MOV.U32 R6, RZ, RZ, R12 ;  /* 0x000000ffff069224 */ /* 0x000fca00078e000c */
[----:B------:R-:W2:Y:S04]  /*1def0*/  @!P1 LDG.E.U16 R5, desc[UR8][R6.64] ;  /* 0x0000000806059981 */ /* 0x000ea8000c1e1500 */
[----:B------:R1:W-:Y:S04]  /*1df00*/  STL [R1+0x11a4], R16 ;  /* 0x0011a41001007387 */ /* 0x0003e80000100800 */
[----:B----4-:R4:W-:Y:S04]  /*1df10*/  STL [R1+0x1198], R2 ;  /* 0x0011980201007387 */ /* 0x0109e80000100800 */
[----:B------:R-:W3:Y:S04]  /*1df20*/  LDL R9, [R1+0x31c] ;  /* 0x00031c0001097983 */ /* 0x000ee80000100800 */
[----:B------:R-:W3:Y:S04]  /*1df30*/  LDL R8, [R1+0x320] ;  /* 0x0003200001087983 */ /* 0x000ee80000100800 */
[----:B0-----:R-:W3:Y:S04]  /*1df40*/  LDL R25, [R1+0x314] ;  /* 0x0003140001197983 */ /* 0x001ee80000100800 */
[----:B------:R-:W3:Y:S04]  /*1df50*/  LDL R11, [R1+0x318] ;  /* 0x00031800010b7983 */ /* 0x000ee80000100800 */
[----:B------:R-:W3:Y:S04]  /*1df60*/  LDL R10, [R1+0x29c] ;  /* 0x00029c00010a7983 */ /* 0x000ee80000100800 */
[----:B-1----:R-:W3:Y:S04]  /*1df70*/  LDL R19, [R1+0x298] ;  /* 0x0002980001137983 */ /* 0x002ee80000100800 */
[----:B------:R-:W3:Y:S04]  /*1df80*/  LDL R16, [R1+0xa78] ;  /* 0x000a780001107983 */ /* 0x000ee80000100800 */
[----:B----4-:R-:W4:Y:S04]  /*1df90*/  LDL R2, [R1+0x2a0] ;  /* 0x0002a00001027983 */ /* 0x010f280000100800 */
[----:B------:R-:W4:Y:S04]  /*1dfa0*/  LDL R13, [R1+0x384] ;  /* 0x00038400010d7983 */ /* 0x000f280000100800 */
[----:B------:R-:W4:Y:S04]  /*1dfb0*/  LDL R12, [R1+0x388] ;  /* 0x00038800010c7983 */ /* 0x000f280000100800 */
[----:B--2---:R0:W-:Y:S04]  /*1dfc0*/  STL [R1+0x11a8], R5 ;  /* 0x0011a80501007387 */ /* 0x0041e80000100800 */
[----:B------:R-:W2:Y:S04]  /*1dfd0*/  LDL R15, [R1+0x30c] ;  /* 0x00030c00010f7983 */ /* 0x000ea80000100800 */
[----:B------:R-:W2:Y:S01]  /*1dfe0*/  LDL R14, [R1+0x310] ;  /* 0x00031000010e7983 */ /* 0x000ea20000100800 */
[----:B------:R-:W-:-:S02]  /*1dff0*/  PRMT R6, RZ, 0x7610, R6 ;  /* 0x00007610ff067816 */ /* 0x000fc40000000006 */
[----:B------:R-:W-:Y:S01]  /*1e000*/  PRMT R7, RZ, 0x7610, R7 ;  /* 0x00007610ff077816 */ /* 0x000fe20000000007 */
[----:B0-----:R-:W2:Y:S04]  /*1e010*/  LDL R5, [R1+0x304] ;  /* 0x0003040001057983 */ /* 0x001ea80000100800 */
[----:B---3--:R0:W3:Y:S02]  /*1e020*/  @!P1 LDG.E.U16 R6, desc[UR8][R8.64] ;  /* 0x0000000808069981 */ /* 0x0080e4000c1e1500 */
[----:B0-----:R-:W-:Y:S02]  /*1e030*/  @!P2 IMAD.MOV.U32 R8, RZ, RZ, R11 ;  /* 0x000000ffff08a224 */ /* 0x001fe400078e000b */
[----:B------:R-:W-:Y:S02]  /*1e040*/  @!P2 IMAD.MOV.U32 R9, RZ, RZ, R25 ;  /* 0x000000ffff09a224 */ /* 0x000fe400078e0019 */
[----:B------:R-:W-:-:S02]  /*1e050*/  @!P1 IMAD.MOV.U32 R11, RZ, RZ, R10 ;  /* 0x000000ffff0b9224 */ /* 0x000fc400078e000a */
[----:B----4-:R-:W-:Y:S02]  /*1e060*/  @!P1 IMAD.MOV.U32 R10, RZ, RZ, R2 ;  /* 0x000000ffff0a9224 */ /* 0x010fe400078e0002 */
[----:B------:R-:W4:Y:S04]  /*1e070*/  LDL R2, [R1+0x308] ;  /* 0x0003080001027983 */ /* 0x000f280000100800 */
[----:B------:R0:W3:Y:S02]  /*1e080*/  @!P2 LDG.E.U16 R7, desc[UR8][R8.64] ;  /* 0x000000080807a981 */ /* 0x0000e4000c1e1500 */
[----:B0-----:R-:W-:Y:S02]  /*1e090*/  PRMT R8, RZ, 0x7610, R8 ;  /* 0x00007610ff087816 */ /* 0x001fe40000000008 */
[----:B------:R-:W-:-:S04]  /*1e0a0*/  PRMT R9, RZ, 0x7610, R9 ;  /* 0x00007610ff097816 */ /* 0x000fc80000000009 */
[----:B------:R0:W3:Y:S02]  /*1e0b0*/  @!P1 LDG.E.U16 R8, desc[UR8][R10.64] ;  /* 0x000000080a089981 */ /* 0x0000e4000c1e1500 */
[----:B0-----:R-:W-:Y:S02]  /*1e0c0*/  @!P2 IMAD.MOV.U32 R10, RZ, RZ, R16 ;  /* 0x000000ffff0aa224 */ /* 0x001fe400078e0010 */
[----:B------:R-:W-:-:S05]  /*1e0d0*/  @!P2 IMAD.MOV.U32 R11, RZ, RZ, R19 ;  /* 0x000000ffff0ba224 */ /* 0x000fca00078e0013 */
[----:B------:R0:W3:Y:S02]  /*1e0e0*/  @!P2 LDG.E.U16 R9, desc[UR8][R10.64] ;  /* 0x000000080a09a981 */ /* 0x0000e4000c1e1500 */
[----:B0-----:R-:W-:Y:S02]  /*1e0f0*/  PRMT R10, RZ, 0x7610, R10 ;  /* 0x00007610ff0a7816 */ /* 0x001fe4000000000a */
[----:B------:R-:W-:-:S04]  /*1e100*/  PRMT R11, RZ, 0x7610, R11 ;  /* 0x00007610ff0b7816 */ /* 0x000fc8000000000b */
[----:B------:R2:W3:Y:S02]  /*1e110*/  @!P2 LDG.E.U16 R10, desc[UR8][R12.64] ;  /* 0x000000080c0aa981 */ /* 0x0004e4000c1e1500 */
[----:B--2---:R-:W-:Y:S02]  /*1e120*/  @!P1 IMAD.MOV.U32 R12, RZ, RZ, R14 ;  /* 0x000000ffff0c9224 */ /* 0x004fe400078e000e */
[----:B------:R-:W-:-:S05]  /*1e130*/  @!P1 IMAD.MOV.U32 R13, RZ, RZ, R15 ;  /* 0x000000ffff0d9224 */ /* 0x000fca00078e000f */
[----:B------:R0:W2:Y:S01]  /*1e140*/  @!P1 LDG.E.U16 R11, desc[UR8][R12.64] ;  /* 0x000000080c0b9981 */ /* 0x0000a2000c1e1500 */
[----:B------:R-:W-:Y:S01]  /*1e150*/  @!P2 IMAD.MOV.U32 R15, RZ, RZ, R5 ;  /* 0x000000ffff0fa224 */ /* 0x000fe200078e0005 */
[----:B0-----:R-:W-:Y:S01]  /*1e160*/  PRMT R12, RZ, 0x7610, R12 ;  /* 0x00007610ff0c7816 */ /* 0x001fe2000000000c */
[----:B----4-:R-:W-:-:S05]  /*1e170*/  @!P2 IMAD.MOV.U32 R14, RZ, RZ, R2 ;  /* 0x000000ffff0ea224 */ /* 0x010fca00078e0002 */
[----:B------:R0:W4:Y:S04]  /*1e180*/  @!P2 LDG.E.U16 R12, desc[UR8][R14.64] ;  /* 0x000000080e0ca981 */ /* 0x000128000c1e1500 */
[----:B---3--:R1:W-:Y:S04]  /*1e190*/  STL [R1+0x11ac], R10 ;  /* 0x0011ac0a01007387 */ /* 0x0083e80000100800 */
[----:B------:R-:W3:Y:S04]  /*1e1a0*/  LDL R27, [R1+0x28c] ;  /* 0x00028c00011b7983 */ /* 0x000ee80000100800 */
[----:B------:R-:W4:Y:S04]  /*1e1b0*/  LDL R25, [R1+0x290] ;  /* 0x0002900001197983 */ /* 0x000f280000100800 */
[----:B------:R-:W3:Y:S04]  /*1e1c0*/  LDL R19, [R1+0x3f4] ;  /* 0x0003f40001137983 */ /* 0x000ee80000100800 */
[----:B------:R-:W3:Y:S04]  /*1e1d0*/  LDL R16, [R1+0x3f8] ;  /* 0x0003f80001107983 */ /* 0x000ee80000100800 */
[----:B--2---:R2:W-:Y:S04]  /*1e1e0*/  STL [R1+0x11b0], R11 ;  /* 0x0011b00b01007387 */ /* 0x0045e80000100800 */
[----:B------:R-:W0:Y:S04]  /*1e1f0*/  LDL R14, [R1+0x294] ;  /* 0x00029400010e7983 */ /* 0x000e280000100800 */
[----:B------:R-:W0:Y:S04]  /*1e200*/  LDL R15, [R1+0xa74] ;  /* 0x000a7400010f7983 */ /* 0x000e280000100800 */
[----:B-1----:R-:W3:Y:S01]  /*1e210*/  LDL R10, [R1+0x380] ;  /* 0x00038000010a7983 */ /* 0x002ee20000100800 */
[----:B------:R-:W-:-:S02]  /*1e220*/  PRMT R13, RZ, 0x7610, R13 ;  /* 0x00007610ff0d7816 */ /* 0x000fc4000000000d */
[----:B------:R-:W-:Y:S02]  /*1e230*/  PRMT R17, RZ, 0x7610, R17 ;  /* 0x00007610ff117816 */ /* 0x000fe40000000011 */
[----:B------:R-:W-:Y:S02]  /*1e240*/  PRMT R18, RZ, 0x7610, R18 ;  /* 0x00007610ff127816 */ /* 0x000fe40000000012 */
[----:B------:R-:W-:Y:S01]  /*1e250*/  PRMT R20, RZ, 0x7610, R20 ;  /* 0x00007610ff147816 */ /* 0x000fe20000000014 */
[----:B------:R-:W3:Y:S04]  /*1e260*/  LDL R5, [R1+0x374] ;  /* 0x0003740001057983 */ /* 0x000ee80000100800 */
[----:B--2---:R-:W2:Y:S04]  /*1e270*/  LDL R11, [R1+0x37c] ;  /* 0x00037c00010b7983 */ /* 0x004ea80000100800 */
[----:B------:R-:W2:Y:S01]  /*1e280*/  LDL R2, [R1+0x378] ;  /* 0x0003780001027983 */ /* 0x000ea20000100800 */
[----:B0-----:R-:W-:-:S04]  /*1e290*/  @!P1 LOP3.LUT R15, R15, R14, RZ, 0x3c, !PT ;  /* 0x0000000e0f0f9212 */ /* 0x001fc800078e3cff */
[----:B------:R-:W-:-:S04]  /*1e2a0*/  @!P1 LOP3.LUT R14, R15, R14, RZ, 0x3c, !PT ;  /* 0x0000000e0f0e9212 */ /* 0x000fc800078e3cff */
[----:B------:R-:W-:-:S05]  /*1e2b0*/  @!P1 LOP3.LUT R15, R15, R14, RZ, 0x3c, !PT ;  /* 0x0000000e0f0f9212 */ /* 0x000fca00078e3cff */
[----:B------:R4:W2:Y:S02]  /*1e2c0*/  @!P1 LDG.E.U16 R13, desc[UR8][R14.64] ;  /* 0x000000080e0d9981 */ /* 0x0008a4000c1e1500 */
[----:B----4-:R-:W-:Y:S02]  /*1e2d0*/  @!P2 IMAD.MOV.U32 R14, RZ, RZ, R25 ;  /* 0x000000ffff0ea224 */ /* 0x010fe400078e0019 */
[----:B---3--:R-:W-:-:S05]  /*1e2e0*/  @!P2 IMAD.MOV.U32 R15, RZ, RZ, R27 ;  /* 0x000000ffff0fa224 */ /* 0x008fca00078e001b */
[----:B------:R0:W3:Y:S02]  /*1e2f0*/  @!P2 LDG.E.U16 R17, desc[UR8][R14.64] ;  /* 0x000000080e11a981 */ /* 0x0000e4000c1e1500 */
[----:B0-----:R-:W-:Y:S02]  /*1e300*/  @!P2 IMAD.MOV.U32 R14, RZ, RZ, R16 ;  /* 0x000000ffff0ea224 */ /* 0x001fe400078e0010 */
[----:B------:R-:W-:-:S05]  /*1e310*/  @!P2 IMAD.MOV.U32 R15, RZ, RZ, R19 ;  /* 0x000000ffff0fa224 */ /* 0x000fca00078e0013 */
[----:B------:R0:W4:Y:S02]  /*1e320*/  @!P2 LDG.E.U16 R18, desc[UR8][R14.64] ;  /* 0x000000080e12a981 */ /* 0x000124000c1e1500 */
[----:B0-----:R-:W-:Y:S02]  /*1e330*/  @!P1 IMAD.MOV.U32 R14, RZ, RZ, R10 ;  /* 0x000000ffff0e9224 */ /* 0x001fe400078e000a */
[----:B--2---:R-:W-:-:S05]  /*1e340*/  @!P1 IMAD.MOV.U32 R15, RZ, RZ, R11 ;  /* 0x000000ffff0f9224 */ /* 0x004fca00078e000b */
[----:B------:R0:W2:Y:S04]  /*1e350*/  @!P1 LDG.E.U16 R20, desc[UR8][R14.64] ;  /* 0x000000080e149981 */ /* 0x0000a8000c1e1500 */
[----:B------:R-:W-:Y:S01]  /*1e360*/  STL [R1+0x11b4], R12 ;  /* 0x0011b40c01007387 */ /* 0x000fe20000100800 */
[----:B------:R-:W-:Y:S01]  /*1e370*/  PRMT R22, RZ, 0x7610, R22 ;  /* 0x00007610ff167816 */ /* 0x000fe20000000016 */
[----:B0-----:R-:W-:Y:S02]  /*1e380*/  @!P2 IMAD.MOV.U32 R15, RZ, RZ, R5 ;  /* 0x000000ffff0fa224 */ /* 0x001fe400078e0005 */
[----:B------:R-:W-:-:S05]  /*1e390*/  @!P2 IMAD.MOV.U32 R14, RZ, RZ, R2 ;  /* 0x000000ffff0ea224 */ /* 0x000fca00078e0002 */
[----:B------:R-:W2:Y:S04]  /*1e3a0*/  @!P2 LDG.E.U16 R22, desc[UR8][R14.64] ;  /* 0x000000080e16a981 */ /* 0x000ea8000c1e1500 */
[----:B------:R-:W-:Y:S04]  /*1e3b0*/  STL [R1+0x11b8], R13 ;  /* 0x0011b80d01007387 */ /* 0x000fe80000100800 */
[----:B---3--:R-:W-:Y:S04]  /*1e3c0*/  STL [R1+0x11bc], R17 ;  /* 0x0011bc1101007387 */ /* 0x008fe80000100800 */
[----:B----4-:R-:W-:Y:S04]  /*1e3d0*/  STL [R1+0x119c], R18 ;  /* 0x00119c1201007387 */ /* 0x010fe80000100800 */
[----:B--2---:R0:W-:Y:S04]  /*1e3e0*/  STL [R1+0x11c0], R20 ;  /* 0x0011c01401007387 */ /* 0x0041e80000100800 */
[----:B0-----:R-:W2:Y:S04]  /*1e3f0*/  LDL.LU R20, [R1+0x9c] ;  /* 0x00009c0001147983 */ /* 0x001ea80000300800 */
[----:B------:R-:W3:Y:S04]  /*1e400*/  LDL.LU R18, [R1+0x98] ;  /* 0x0000980001127983 */ /* 0x000ee80000300800 */
        /* <DEDUP_REMOVED lines=11> */
[----:B------:R-:W2:Y:S04]  /*1e4c0*/  LDL R14, [R1+0x2fc] ;  /* 0x0002fc00010e7983 */ /* 0x000ea80000100800 */
[----:B------:R-:W2:Y:S01]  /*1e4d0*/  LDL R15, [R1+0x300] ;  /* 0x00030000010f7983 */ /* 0x000ea20000100800 */
[----:B------:R-:W-:-:S03]  /*1e4e0*/  PRMT R24, RZ, 0x7610, R24 ;  /* 0x00007610ff187816 */ /* 0x000fc60000000018 */
[----:B------:R0:W-:Y:S04]  /*1e4f0*/  STL [R1+0x11c4], R22 ;  /* 0x0011c41601007387 */ /* 0x0001e80000100800 */
[----:B0-----:R-:W3:Y:S01]  /*1e500*/  LDL.LU R22, [R1+0xb0] ;  /* 0x0000b00001167983 */ /* 0x001ee20000300800 */
[----:B--2---:R-:W-:-:S04]  /*1e510*/  @!P1 LOP3.LUT R15, R15, R14, RZ, 0x3c, !PT ;  /* 0x0000000e0f0f9212 */ /* 0x004fc800078e3cff */
[----:B------:R-:W-:-:S04]  /*1e520*/  @!P1 LOP3.LUT R14, R15, R14, RZ, 0x3c, !PT ;  /* 0x0000000e0f0e9212 */ /* 0x000fc800078e3cff */
[----:B------:R-:W-:-:S05]  /*1e530*/  @!P1 LOP3.LUT R15, R15, R14, RZ, 0x3c, !PT ;  /* 0x0000000e0f0f9212 */ /* 0x000fca00078e3cff */
[----:B------:R0:W2:Y:S04]  /*1e540*/  @!P1 LDG.E.U16 R24, desc[UR8][R14.64] ;  /* 0x000000080e189981 */ /* 0x0000a8000c1e1500 */
[----:B------:R-:W0:Y:S04]  /*1e550*/  LDL R14, [R1+0x2f4] ;  /* 0x0002f400010e7983 */ /* 0x000e280000100800 */
[----:B------:R-:W0:Y:S01]  /*1e560*/  LDL R15, [R1+0x2f8] ;  /* 0x0002f800010f7983 */ /* 0x000e220000100800 */
[----:B------:R-:W-:Y:S02]  /*1e570*/  PRMT R26, RZ, 0x7610, R26 ;  /* 0x00007610ff1a7816 */ /* 0x000fe4000000001a */
[----:B0-----:R-:W-:-:S04]  /*1e580*/  @!P2 LOP3.LUT R15, R15, R14, RZ, 0x3c, !PT ;  /* 0x0000000e0f0fa212 */ /* 0x001fc800078e3cff */
[----:B------:R-:W-:-:S04]  /*1e590*/  @!P2 LOP3.LUT R14, R15, R14, RZ, 0x3c, !PT ;  /* 0x0000000e0f0ea212 */ /* 0x000fc800078e3cff */
[----:B------:R-:W-:Y:S01]  /*1e5a0*/  @!P2 LOP3.LUT R15, R15, R14, RZ, 0x3c, !PT ;  /* 0x0000000e0f0fa212 */ /* 0x000fe200078e3cff */
[----:B--2---:R0:W-:Y:S04]  /*1e5b0*/  STL [R1+0x11c8], R24 ;  /* 0x0011c81801007387 */ /* 0x0041e80000100800 */
[----:B------:R1:W2:Y:S04]  /*1e5c0*/  @!P2 LDG.E.U16 R26, desc[UR8][R14.64] ;  /* 0x000000080e1aa981 */ /* 0x0002a8000c1e1500 */
[----:B------:R-:W1:Y:S01]  /*1e5d0*/  LDL R15, [R1+0x280] ;  /* 0x00028000010f7983 */ /* 0x000e620000100800 */
[----:B------:R-:W-:-:S03]  /*1e5e0*/  PRMT R29, RZ, 0x7610, R29 ;  /* 0x00007610ff1d7816 */ /* 0x000fc6000000001d */
[----:B------:R4:W-:Y:S01]  /*1e5f0*/  STL [R1+0xc20], R28 ;  /* 0x000c201c01007387 */ /* 0x0009e20000100800 */
[----:B0-----:R-:W0:Y:S01]  /*1e600*/  S2R R24, SR_TID.X ;  /* 0x0000000000187919 */ /* 0x001e220000002100 */
[----:B-1----:R-:W-:Y:S02]  /*1e610*/  @!P2 IMAD.MOV.U32 R14, RZ, RZ, R15 ;  /* 0x000000ffff0ea224 */ /* 0x002fe400078e000f */
[----:B------:R-:W-:Y:S02]  /*1e620*/  @!P2 IMAD.MOV.U32 R15, RZ, RZ, R28 ;  /* 0x000000ffff0fa224 */ /* 0x000fe400078e001c */
[----:B----4-:R-:W4:Y:S04]  /*1e630*/  LDL.LU R28, [R1+0xb4] ;  /* 0x0000b400011c7983 */ /* 0x010f280000300800 */
[----:B------:R-:W2:Y:S04]  /*1e640*/  @!P2 LDG.E.U16 R29, desc[UR8][R14.64] ;  /* 0x000000080e1da981 */ /* 0x000ea8000c1e1500 */
[----:B------:R-:W3:Y:S01]  /*1e650*/  LDL.LU R15, [R1+0xc8] ;  /* 0x0000c800010f7983 */ /* 0x000ee20000300800 */
[----:B0-----:R-:W-:-:S05]  /*1e660*/  LOP3.LUT R24, R24, 0x3f, RZ, 0xc0, !PT ;  /* 0x0000003f18187812 */ /* 0x001fca00078ec0ff */
[----:B------:R-:W-:-:S05]  /*1e670*/  IMAD.SHL.U32 R24, R24, 0x2, RZ ;  /* 0x0000000218187824 */ /* 0x000fca00078e00ff */
[----:B------:R-:W-:-:S05]  /*1e680*/  LOP3.LUT R24, R24, 0x50, RZ, 0x3c, !PT ;  /* 0x0000005018187812 */ /* 0x000fca00078e3cff */
[----:B---3--:R-:W-:Y:S04]  /*1e690*/  STS.U16 [R24+UR5+0x1d80], R15 ;  /* 0x001d800f18007988 */ /* 0x008fe80008000405 */
[----:B----4-:R-:W-:Y:S04]  /*1e6a0*/  STS.U16 [R24+UR5+0x2500], R28 ;  /* 0x0025001c18007988 */ /* 0x010fe80008000405 */
[----:B------:R0:W-:Y:S04]  /*1e6b0*/  STS.U16 [R24+UR5+0x2580], R22 ;  /* 0x0025801618007988 */ /* 0x0001e80008000405 */
[----:B------:R1:W-:Y:S04]  /*1e6c0*/  STS.U16 [R24+UR5+0x2d00], R20 ;  /* 0x002d001418007988 */ /* 0x0003e80008000405 */
[----:B------:R-:W-:Y:S04]  /*1e6d0*/  STS.U16 [R24+UR5+0x2d80], R18 ;  /* 0x002d801218007988 */ /* 0x000fe80008000405 */
[----:B------:R3:W-:Y:S04]  /*1e6e0*/  STS.U16 [R24+UR5+0x3500], R17 ;  /* 0x0035001118007988 */ /* 0x0007e80008000405 */
[----:B------:R4:W-:Y:S04]  /*1e6f0*/  STS.U16 [R24+UR5+0x3580], R13 ;  /* 0x0035800d18007988 */ /* 0x0009e80008000405 */
[----:B------:R2:W-:Y:S04]  /*1e700*/  STS.U16 [R24+UR5+0x3d00], R12 ;  /* 0x003d000c18007988 */ /* 0x0005e80008000405 */
[----:B------:R2:W-:Y:S04]  /*1e710*/  STS.U16 [R24+UR5+0x3d80], R11 ;  /* 0x003d800b18007988 */ /* 0x0005e80008000405 */
[----:B------:R2:W-:Y:S04]  /*1e720*/  STS.U16 [R24+UR5+0x4500], R10 ;  /* 0x0045000a18007988 */ /* 0x0005e80008000405 */
[----:B------:R2:W-:Y:S04]  /*1e730*/  STS.U16 [R24+UR5+0x4580], R5 ;  /* 0x0045800518007988 */ /* 0x0005e80008000405 */
[----:B0-----:R-:W2:Y:S04]  /*1e740*/  LDL.LU R22, [R1+0xf8] ;  /* 0x0000f80001167983 */ /* 0x001ea80000300800 */
[----:B-1----:R-:W2:Y:S04]  /*1e750*/  LDL.LU R20, [R1+0xf4] ;  /* 0x0000f40001147983 */ /* 0x002ea80000300800 */
[----:B------:R-:W-:Y:S04]  /*1e760*/  STS.U16 [R24+UR5+0x4d00], R2 ;  /* 0x004d000218007988 */ /* 0x000fe80008000405 */
[----:B---3--:R-:W3:Y:S04]  /*1e770*/  LDL.LU R17, [R1+0xe8] ;  /* 0x0000e80001117983 */ /* 0x008ee80000300800 */
[----:B------:R0:W-:Y:S04]  /*1e780*/  STS.U16 [R24+UR5+0x4d80], R16 ;  /* 0x004d801018007988 */ /* 0x0001e80008000405 */
[----:B----4-:R-:W4:Y:S04]  /*1e790*/  LDL.LU R13, [R1+0xe4] ;  /* 0x0000e400010d7983 */ /* 0x010f280000300800 */
[----:B------:R1:W-:Y:S04]  /*1e7a0*/  STS.U16 [R24+UR5+0x5500], R19 ;  /* 0x0055001318007988 */ /* 0x0003e80008000405 */
[----:B--2---:R-:W2:Y:S04]  /*1e7b0*/  LDL.LU R12, [R1+0xd8] ;  /* 0x0000d800010c7983 */ /* 0x004ea80000300800 */
[----:B------:R-:W-:Y:S04]  /*1e7c0*/  STS.U16 [R24+UR5+0x5580], R25 ;  /* 0x0055801918007988 */ /* 0x000fe80008000405 */
[----:B------:R-:W2:Y:S04]  /*1e7d0*/  LDL.LU R11, [R1+0xd4] ;  /* 0x0000d400010b7983 */ /* 0x000ea80000300800 */
[----:B------:R-:W-:Y:S04]  /*1e7e0*/  STS.U16 [R24+UR5+0x5d00], R0 ;  /* 0x005d000018007988 */ /* 0x000fe80008000405 */
[----:B------:R-:W2:Y:S04]  /*1e7f0*/  LDL.LU R10, [R1+0xc4] ;  /* 0x0000c400010a7983 */ /* 0x000ea80000300800 */
[----:B------:R-:W-:Y:S04]  /*1e800*/  STS.U16 [R24+UR5+0x5d80], R27 ;  /* 0x005d801b18007988 */ /* 0x000fe80008000405 */
[----:B------:R-:W2:Y:S04]  /*1e810*/  LDL.LU R5, [R1+0xc0] ;  /* 0x0000c00001057983 */ /* 0x000ea80000300800 */
[----:B------:R-:W-:Y:S04]  /*1e820*/  STS.U16 [R24+UR5+0x6500], R23 ;  /* 0x0065001718007988 */ /* 0x000fe80008000405 */
[----:B0-----:R-:W2:Y:S04]  /*1e830*/  LDL.LU R16, [R1+0xac] ;  /* 0x0000ac0001107983 */ /* 0x001ea80000300800 */
[----:B------:R0:W-:Y:S04]  /*1e840*/  STS.U16 [R24+UR5+0x6580], R21 ;  /* 0x0065801518007988 */ /* 0x0001e80008000405 */
[----:B-1----:R-:W2:Y:S04]  /*1e850*/  LDL.LU R19, [R1+0xa8] ;  /* 0x0000a80001137983 */ /* 0x002ea80000300800 */
[----:B------:R1:W-:Y:S04]  /*1e860*/  STS.U16 [R24+UR5+0x6d00], R3 ;  /* 0x006d000318007988 */ /* 0x0003e80008000405 */
[----:B0-----:R-:W2:Y:S04]  /*1e870*/  LDL.LU R21, [R1+0x4c] ;  /* 0x00004c0001157983 */ /* 0x001ea80000300800 */
[----:B------:R-:W2:Y:S04]  /*1e880*/  LDL.LU R23, [R1+0x48] ;  /* 0x0000480001177983 */ /* 0x000ea80000300800 */
[----:B------:R-:W2:Y:S04]  /*1e890*/  LDL.LU R14, [R1+0x34] ;  /* 0x00003400010e7983 */ /* 0x000ea80000300800 */
[----:B------:R-:W2:Y:S04]  /*1e8a0*/  LDL.LU R15, [R1+0x30] ;  /* 0x00003000010f7983 */ /* 0x000ea80000300800 */
[----:B------:R-:W2:Y:S04]  /*1e8b0*/  LDL.LU R18, [R1+0x1c] ;  /* 0x00001c0001127983 */ /* 0x000ea80000300800 */
[----:B------:R-:W2:Y:S04]  /*1e8c0*/  LDL.LU R2, [R1+0x18] ;  /* 0x0000180001027983 */ /* 0x000ea80000300800 */
[----:B------:R-:W2:Y:S04]  /*1e8d0*/  LDL.LU R25, [R1+0x4] ;  /* 0x0000040001197983 */ /* 0x000ea80000300800 */
[----:B------:R-:W2:Y:S04]  /*1e8e0*/  LDL.LU R27, [R1] ;  /* 0x00000000011b7983 */ /* 0x000ea80000300800 */
[----:B-1----:R-:W2:Y:S04]  /*1e8f0*/  LDL.LU R3, [R1+0x60] ;  /* 0x0000600001037983 */ /* 0x002ea80000300800 */
[----:B------:R0:W-:Y:S04]  /*1e900*/  STS.U16 [R24+UR5+0x6d80], R4 ;  /* 0x006d800418007988 */ /* 0x0001e80008000405 */
[----:B------:R1:W-:Y:S04]  /*1e910*/  STS.U16 [R24+UR5+0x7500], R6 ;  /* 0x0075000618007988 */ /* 0x0003e80008000405 */
[----:B------:R1:W-:Y:S04]  /*1e920*/  STS.U16 [R24+UR5+0x7580], R7 ;  /* 0x0075800718007988 */ /* 0x0003e80008000405 */
[----:B------:R1:W-:Y:S04]  /*1e930*/  STS.U16 [R24+UR5+0x7d00], R8 ;  /* 0x007d000818007988 */ /* 0x0003e80008000405 */
[----:B------:R1:W-:Y:S04]  /*1e940*/  STS.U16 [R24+UR5+0x7d80], R9 ;  /* 0x007d800918007988 */ /* 0x0003e80008000405 */
[----:B0-----:R-:W2:Y:S04]  /*1e950*/  LDL.LU R4, [R1+0x64] ;  /* 0x0000640001047983 */ /* 0x001ea80000300800 */
[----:B-1----:R-:W2:Y:S04]  /*1e960*/  LDL.LU R6, [R1+0x78] ;  /* 0x0000780001067983 */ /* 0x002ea80000300800 */
[----:B------:R-:W2:Y:S04]  /*1e970*/  LDL.LU R7, [R1+0x7c] ;  /* 0x00007c0001077983 */ /* 0x000ea80000300800 */
[----:B------:R-:W2:Y:S04]  /*1e980*/  LDL.LU R8, [R1+0x90] ;  /* 0x0000900001087983 */ /* 0x000ea80000300800 */
[----:B------:R-:W2:Y:S04]  /*1e990*/  LDL.LU R24, [R1+0x11c8] ;  /* 0x0011c80001187983 */ /* 0x000ea80000300800 */
[----:B------:R-:W2:Y:S01]  /*1e9a0*/  LDL.LU R9, [R1+0x94] ;  /* 0x0000940001097983 */ /* 0x000ea20000300800 */
[----:B------:R-:W0:Y:S02]  /*1e9b0*/  S2R R0, SR_TID.X ;  /* 0x0000000000007919 */ /* 0x000e240000002100 */
[----:B0-----:R-:W-:-:S05]  /*1e9c0*/  LOP3.LUT R0, R0, 0x3f, RZ, 0xc0, !PT ;  /* 0x0000003f00007812 */ /* 0x001fca00078ec0ff */
[----:B------:R-:W-:-:S05]  /*1e9d0*/  IMAD.SHL.U32 R28, R0, 0x2, RZ ;  /* 0x00000002001c7824 */ /* 0x000fca00078e00ff */
[----:B------:R-:W-:-:S05]  /*1e9e0*/  LOP3.LUT R28, R28, 0x60, RZ, 0x3c, !PT ;  /* 0x000000601c1c7812 */ /* 0x000fca00078e3cff */
[----:B------:R0:W-:Y:S04]  /*1e9f0*/  STS.U16 [R28+UR5+0x600], R22 ;  /* 0x000600161c007988 */ /* 0x0001e80008000405 */
[----:B------:R1:W-:Y:S04]  /*1ea00*/  STS.U16 [R28+UR5+0x680], R20 ;  /* 0x000680141c007988 */ /* 0x0003e80008000405 */
[----:B---3--:R3:W-:Y:S04]  /*1ea10*/  STS.U16 [R28+UR5+0xe00], R17 ;  /* 0x000e00111c007988 */ /* 0x0087e80008000405 */
[----:B----4-:R4:W-:Y:S04]  /*1ea20*/  STS.U16 [R28+UR5+0xe80], R13 ;  /* 0x000e800d1c007988 */ /* 0x0109e80008000405 */
[----:B--2---:R2:W-:Y:S04]  /*1ea30*/  STS.U16 [R28+UR5+0x1600], R12 ;  /* 0x0016000c1c007988 */ /* 0x0045e80008000405 */
[----:B0-----:R-:W2:Y:S04]  /*1ea40*/  LDL.LU R22, [R1+0x11c4] ;  /* 0x0011c40001167983 */ /* 0x001ea80000300800 */
[----:B-1----:R-:W2:Y:S04]  /*1ea50*/  LDL.LU R20, [R1+0x11c0] ;  /* 0x0011c00001147983 */ /* 0x002ea80000300800 */
[----:B---3--:R-:W3:Y:S04]  /*1ea60*/  LDL.LU R17, [R1+0x11bc] ;  /* 0x0011bc0001117983 */ /* 0x008ee80000300800 */
[----:B------:R0:W-:Y:S04]  /*1ea70*/  STS.U16 [R28+UR5+0x1680], R11 ;  /* 0x0016800b1c007988 */ /* 0x0001e80008000405 */
[----:B----4-:R-:W4:Y:S04]  /*1ea80*/  LDL.LU R13, [R1+0x11b8] ;  /* 0x0011b800010d7983 */ /* 0x010f280000300800 */
[----:B--2---:R-:W2:Y:S04]  /*1ea90*/  LDL.LU R12, [R1+0x11b4] ;  /* 0x0011b400010c7983 */ /* 0x004ea80000300800 */
[----:B------:R1:W-:Y:S04]  /*1eaa0*/  STS.U16 [R28+UR5+0x1e00], R10 ;  /* 0x001e000a1c007988 */ /* 0x0003e80008000405 */
[----:B------:R1:W-:Y:S04]  /*1eab0*/  STS.U16 [R28+UR5+0x1e80], R5 ;  /* 0x001e80051c007988 */ /* 0x0003e80008000405 */
[----:B------:R1:W-:Y:S04]  /*1eac0*/  STS.U16 [R28+UR5+0x2600], R16 ;  /* 0x002600101c007988 */ /* 0x0003e80008000405 */
[----:B------:R1:W-:Y:S04]  /*1ead0*/  STS.U16 [R28+UR5+0x2680], R19 ;  /* 0x002680131c007988 */ /* 0x0003e80008000405 */
[----:B0-----:R-:W3:Y:S04]  /*1eae0*/  LDL.LU R11, [R1+0x11b0] ;  /* 0x0011b000010b7983 */ /* 0x001ee80000300800 */
[----:B-1----:R-:W4:Y:S04]  /*1eaf0*/  LDL.LU R10, [R1+0x11ac] ;  /* 0x0011ac00010a7983 */ /* 0x002f280000300800 */
[----:B------:R-:W2:Y:S04]  /*1eb00*/  LDL.LU R5, [R1+0x11a8] ;  /* 0x0011a80001057983 */ /* 0x000ea80000300800 */
[----:B------:R-:W3:Y:S04]  /*1eb10*/  LDL.LU R16, [R1+0x11a4] ;  /* 0x0011a40001107983 */ /* 0x000ee80000300800 */
[----:B------:R-:W4:Y:S04]  /*1eb20*/  LDL.LU R19, [R1+0x11a0] ;  /* 0x0011a00001137983 */ /* 0x000f280000300800 */
        /* <DEDUP_REMOVED lines=28> */
[----:B------:R-:W-:-:S05]  /*1ecf0*/  IMAD.SHL.U32 R0, R0, 0x2, RZ ;  /* 0x0000000200007824 */ /* 0x000fca00078e00ff */
[----:B------:R-:W-:Y:S01]  /*1ed00*/  LOP3.LUT R0, R0, 0x70, RZ, 0x3c, !PT ;  /* 0x0000007000007812 */ /* 0x000fe200078e3cff */
[----:B----4-:R0:W-:Y:S04]  /*1ed10*/  STS.U16 [R28+UR5+0x6600], R19 ;  /* 0x006600131c007988 */ /* 0x0101e80008000405 */
[----:B---3--:R1:W-:Y:S04]  /*1ed20*/  STS.U16 [R28+UR5+0x6680], R16 ;  /* 0x006680101c007988 */ /* 0x0083e80008000405 */
[----:B--2---:R2:W-:Y:S04]  /*1ed30*/  STS.U16 [R28+UR5+0x6e00], R5 ;  /* 0x006e00051c007988 */ /* 0x0045e80008000405 */
[----:B------:R3:W-:Y:S04]  /*1ed40*/  STS.U16 [R28+UR5+0x6e80], R10 ;  /* 0x006e800a1c007988 */ /* 0x0007e80008000405 */
[----:B------:R4:W-:Y:S04]  /*1ed50*/  STS.U16 [R28+UR5+0x7600], R11 ;  /* 0x0076000b1c007988 */ /* 0x0009e80008000405 */
[----:B------:R4:W-:Y:S04]  /*1ed60*/  STS.U16 [R28+UR5+0x7680], R12 ;  /* 0x0076800c1c007988 */ /* 0x0009e80008000405 */
[----:B0-----:R-:W4:Y:S04]  /*1ed70*/  LDL.LU R19, [R1+0x88] ;  /* 0x0000880001137983 */ /* 0x001f280000300800 */
[----:B-1----:R-:W4:Y:S04]  /*1ed80*/  LDL.LU R16, [R1+0x8c] ;  /* 0x00008c0001107983 */ /* 0x002f280000300800 */
[----:B--2---:R-:W2:Y:S04]  /*1ed90*/  LDL.LU R5, [R1+0xa0] ;  /* 0x0000a00001057983 */ /* 0x004ea80000300800 */
[----:B---3--:R-:W3:Y:S04]  /*1eda0*/  LDL.LU R10, [R1+0xa4] ;  /* 0x0000a400010a7983 */ /* 0x008ee80000300800 */
[----:B----4-:R-:W4:Y:S04]  /*1edb0*/  LDL.LU R11, [R1+0xb8] ;  /* 0x0000b800010b7983 */ /* 0x010f280000300800 */
[----:B------:R-:W2:Y:S04]  /*1edc0*/  LDL.LU R12, [R1+0xbc] ;  /* 0x0000bc00010c7983 */ /* 0x000ea80000300800 */
[----:B------:R0:W-:Y:S04]  /*1edd0*/  STS.U16 [R28+UR5+0x7e00], R13 ;  /* 0x007e000d1c007988 */ /* 0x0001e80008000405 */
[----:B------:R1:W-:Y:S04]  /*1ede0*/  STS.U16 [R28+UR5+0x7e80], R17 ;  /* 0x007e80111c007988 */ /* 0x0003e80008000405 */
[----:B0-----:R-:W3:Y:S04]  /*1edf0*/  LDL.LU R13, [R1+0xcc] ;  /* 0x0000cc00010d7983 */ /* 0x001ee80000300800 */
[----:B-1----:R-:W4:Y:S04]  /*1ee00*/  LDL.LU R17, [R1+0xd0] ;  /* 0x0000d00001117983 */ /* 0x002f280000300800 */
[----:B------:R-:W2:Y:S04]  /*1ee10*/  LDL.LU R28, [R1+0x1f8] ;  /* 0x0001f800011c7983 */ /* 0x000ea80000300800 */
        /* <DEDUP_REMOVED lines=8> */
[----:B----4-:R-:W-:Y:S04]  /*1eea0*/  STS.U16 [R0+UR5+0x1700], R17 ;  /* 0x0017001100007988 */ /* 0x010fe80008000405 */
[----:B---3--:R-:W-:Y:S04]  /*1eeb0*/  STS.U16 [R0+UR5+0x1780], R13 ;  /* 0x0017800d00007988 */ /* 0x008fe80008000405 */
[----:B--2---:R-:W-:Y:S04]  /*1eec0*/  STS.U16 [R0+UR5+0x1f00], R12 ;  /* 0x001f000c00007988 */ /* 0x004fe80008000405 */
        /* <DEDUP_REMOVED lines=24> */
[----:B------:R1:W-:Y:S01]  /*1f050*/  STS.U16 [R0+UR5+0x7f80], R29 ;  /* 0x007f801d00007988 */ /* 0x0003e20008000405 */
[----:B0-----:R-:W0:Y:S01]  /*1f060*/  S2R R14, SR_TID.X ;  /* 0x00000000000e7919 */ /* 0x001e220000002100 */
[----:B------:R-:W-:Y:S06]  /*1f070*/  BAR.SYNC.DEFER_BLOCKING 0x0 ;  /* 0x0000000000007b1d */ /* 0x000fec0000010000 */
[----:B-1----:R-:W2:Y:S01]  /*1f080*/  LDL R0, [R1+0xc10] ;  /* 0x000c100001007983 */ /* 0x002ea20000100800 */
[C---:B0-----:R-:W-:Y:S01]  /*1f090*/  LOP3.LUT R3, R14.reuse, 0x7, RZ, 0xc0, !PT ;  /* 0x000000070e037812 */ /* 0x041fe200078ec0ff */
[----:B------:R-:W-:-:S04]  /*1f0a0*/  IMAD.SHL.U32 R28, R14, 0x2, RZ ;  /* 0x000000020e1c7824 */ /* 0x000fc800078e00ff */
[----:B------:R-:W-:Y:S01]  /*1f0b0*/  IMAD R3, R3, 0x110, RZ ;  /* 0x0000011003037824 */ /* 0x000fe200078e02ff */
[----:B------:R-:W-:-:S04]  /*1f0c0*/  SHF.L.U32 R15, R14, 0x6, RZ ;  /* 0x000000060e0f7819 */ /* 0x000fc800000006ff */
[----:B------:R-:W-:-:S04]  /*1f0d0*/  LOP3.LUT R3, R3, 0x30, R28, 0x78, !PT ;  /* 0x0000003003037812 */ /* 0x000fc800078e781c */
[----:B------:R-:W-:-:S05]  /*1f0e0*/  LOP3.LUT R3, R3, 0x800, R15, 0xf8, !PT ;  /* 0x0000080003037812 */ /* 0x000fca00078ef80f */
[----:B------:R-:W-:Y:S04]  /*1f0f0*/  LDSM.16.M88.4 R12, [R3+UR5+0x1000] ;  /* 0x00100005030c783b */ /* 0x000fe80008000200 */
[----:B------:R-:W-:Y:S04]  /*1f100*/  LDSM.16.M88.4 R24, [R3+UR5] ;  /* 0x000000050318783b */ /* 0x000fe80008000200 */
[----:B------:R-:W-:Y:S04]  /*1f110*/  LDSM.16.M88.4 R20, [R3+UR5+0x3000] ;  /* 0x003000050314783b */ /* 0x000fe80008000200 */
[----:B------:R-:W0:Y:S04]  /*1f120*/  LDSM.16.M88.4 R4, [R3+UR5+0x4000] ;  /* 0x004000050304783b */ /* 0x000e280008000200 */
[----:B------:R-:W-:Y:S01]  /*1f130*/  LDSM.16.M88.4 R16, [R3+UR5+0x2000] ;  /* 0x002000050310783b */ /* 0x000fe20008000200 */
[----:B0-----:R-:W-:-:S03]  /*1f140*/  IMAD.MOV.U32 R2, RZ, RZ, R5 ;  /* 0x000000ffff027224 */ /* 0x001fc600078e0005 */
[----:B--2---:R0:W-:Y:S04]  /*1f150*/  STL [R1+0x1180], R0 ;  /* 0x0011800001007387 */ /* 0x0041e80000100800 */
[----:B------:R-:W2:Y:S04]  /*1f160*/  LDL R29, [R1+0x1f4] ;  /* 0x0001f400011d7983 */ /* 0x000ea80000100800 */
[----:B------:R-:W-:Y:S04]  /*1f170*/  STL [R1+0x118c], R12 ;  /* 0x00118c0c01007387 */ /* 0x000fe80000100800 */
[----:B------:R-:W-:Y:S04]  /*1f180*/  STL [R1+0x1188], R13 ;  /* 0x0011880d01007387 */ /* 0x000fe80000100800 */
[----:B------:R-:W-:Y:S04]  /*1f190*/  STL.64 [R1+0x28], R26 ;  /* 0x0000281a01007387 */ /* 0x000fe80000100a00 */
[----:B------:R-:W-:Y:S04]  /*1f1a0*/  STL [R1+0x1184], R21 ;  /* 0x0011841501007387 */ /* 0x000fe80000100800 */
[----:B------:R-:W-:Y:S01]  /*1f1b0*/  STL.64 [R1+0x68], R6 ;  /* 0x0000680601007387 */ /* 0x000fe20000100a00 */
[----:B0-----:R-:W-:-:S03]  /*1f1c0*/  IMAD.MOV.U32 R0, RZ, RZ, R4 ;  /* 0x000000ffff007224 */ /* 0x001fc600078e0004 */
[----:B------:R-:W0:Y:S04]  /*1f1d0*/  LDSM.16.M88.4 R4, [R3+UR5+0x5000] ;  /* 0x005000050304783b */ /* 0x000e280008000200 */
[----:B------:R1:W-:Y:S01]  /*1f1e0*/  STL.64 [R1+0x18], R14 ;  /* 0x0000180e01007387 */ /* 0x0003e20000100a00 */
[----:B0-----:R-:W-:-:S03]  /*1f1f0*/  IMAD.MOV.U32 R21, RZ, RZ, R4 ;  /* 0x000000ffff157224 */ /* 0x001fc600078e0004 */
[----:B------:R-:W-:Y:S01]  /*1f200*/  STL.64 [R1+0x98], R6 ;  /* 0x0000980601007387 */ /* 0x000fe20000100a00 */
[----:B-1----:R-:W-:-:S03]  /*1f210*/  IMAD.MOV.U32 R14, RZ, RZ, R5 ;  /* 0x000000ffff0e7224 */ /* 0x002fc600078e0005 */
[----:B------:R-:W0:Y:S04]  /*1f220*/  LDSM.16.M88.4 R4, [R3+UR5+0x6000] ;  /* 0x006000050304783b */ /* 0x000e280008000200 */
[----:B------:R-:W-:Y:S04]  /*1f230*/  STL.64 [R1+0x8], R18 ;  /* 0x0000081201007387 */ /* 0x000fe80000100a00 */
[----:B------:R-:W-:Y:S01]  /*1f240*/  STL.64 [R1+0x1178], R16 ;  /* 0x0011781001007387 */ /* 0x000fe20000100a00 */
[----:B0-----:R-:W-:-:S03]  /*1f250*/  IMAD.MOV.U32 R12, RZ, RZ, R4 ;  /* 0x000000ffff0c7224 */ /* 0x001fc600078e0004 */
[----:B------:R-:W-:Y:S01]  /*1f260*/  STL.64 [R1+0xc8], R6 ;  /* 0x0000c80601007387 */ /* 0x000fe20000100a00 */
[----:B------:R-:W-:-:S03]  /*1f270*/  IMAD.MOV.U32 R13, RZ, RZ, R5 ;  /* 0x000000ffff0d7224 */ /* 0x000fc600078e0005 */
[----:B------:R-:W0:Y:S01]  /*1f280*/  LDSM.16.M88.4 R4, [R3+UR5+0x7000] ;  /* 0x007000050304783b */ /* 0x000e220008000200 */
[----:B------:R-:W-:-:S03]  /*1f290*/  IMAD.MOV.U32 R15, RZ, RZ, R2 ;  /* 0x000000ffff0f7224 */ /* 0x000fc600078e0002 */
[----:B------:R-:W-:Y:S01]  /*1f2a0*/  STL.64 [R1+0x48], R22 ;  /* 0x0000481601007387 */ /* 0x000fe20000100a00 */
[----:B0-----:R-:W-:-:S03]  /*1f2b0*/  IMAD.MOV.U32 R28, RZ, RZ, R6 ;  /* 0x000000ffff1c7224 */ /* 0x001fc600078e0006 */
[----:B------:R-:W-:Y:S01]  /*1f2c0*/  STL.64 [R1+0xd0], R4 ;  /* 0x0000d00401007387 */ /* 0x000fe20000100a00 */
[----:B------:R-:W-:-:S03]  /*1f2d0*/  IMAD.MOV.U32 R2, RZ, RZ, R7 ;  /* 0x000000ffff027224 */ /* 0x000fc600078e0007 */
[----:B------:R-:W3:Y:S04]  /*1f2e0*/  LDL.LU.64 R16, [R1+0x240] ;  /* 0x0002400001107983 */ /* 0x000ee80000300a00 */
[----:B------:R-:W3:Y:S04]  /*1f2f0*/  LDL.LU.64 R18, [R1+0x248] ;  /* 0x0002480001127983 */ /* 0x000ee80000300a00 */
[----:B------:R-:W-:Y:S04]  /*1f300*/  STL [R1+0x1060], R3 ;  /* 0x0010600301007387 */ /* 0x000fe80000100800 */
[----:B--2---:R-:W0:Y:S04]  /*1f310*/  LDSM.16.MT88.4 R4, [R29+0x8200] ;  /* 0x008200001d04783b */ /* 0x004e280000004200 */
[----:B------:R-:W1:Y:S04]  /*1f320*/  LDSM.16.MT88.4 R8, [R29+0x8000] ;  /* 0x008000001d08783b */ /* 0x000e680000004200 */
[----:B0-----:R-:W-:Y:S04]  /*1f330*/  STL.64 [R1+0x1118], R6 ;  /* 0x0011180601007387 */ /* 0x001fe80000100a00 */
[----:B------:R0:W-:Y:S04]  /*1f340*/  STL.64 [R1+0x1110], R4 ;  /* 0x0011100401007387 */ /* 0x0001e80000100a00 */
[----:B0-----:R-:W1:Y:S04]  /*1f350*/  LDL.LU.64 R4, [R1+0x270] ;  /* 0x0002700001047983 */ /* 0x001e680000300a00 */
[----:B------:R-:W1:Y:S02]  /*1f360*/  LDL.LU.64 R6, [R1+0x278] ;  /* 0x0002780001067983 */ /* 0x000e640000300a00 */
[----:B-1----:R-:W-:Y:S02]  /*1f370*/  HMMA.16816.F32 R24, R8, R24, R4 ;  /* 0x000000180818723c */ /* 0x002fe40000001804 */
[----:B------:R-:W2:Y:S04]  /*1f380*/  LDL.LU.64 R4, [R1+0x210] ;  /* 0x0002100001047983 */ /* 0x000ea80000300a00 */
[----:B------:R-:W2:-:S15]  /*1f390*/  LDL.LU.64 R6, [R1+0x218] ;  /* 0x0002180001067983 */ /* 0x000e9e0000300a00 */
[----:B------:R-:W-:-:S02]  /*1f3a0*/  NOP ;  /* 0x0000000000007918 */ /* 0x000fc40000000000 */
[----:B------:R-:W-:Y:S04]  /*1f3b0*/  STL.64 [R1+0x1128], R26 ;  /* 0x0011281a01007387 */ /* 0x000fe80000100a00 */
[----:B------:R0:W-:Y:S02]  /*1f3c0*/  STL.64 [R1+0x1120], R24 ;  /* 0x0011201801007387 */ /* 0x0001e40000100a00 */
[----:B0-----:R-:W-:Y:S02]  /*1f3d0*/  IMAD.MOV.U32 R24, RZ, RZ, R12 ;  /* 0x000000ffff187224 */ /* 0x001fe400078e000c */
[----:B------:R-:W-:Y:S01]  /*1f3e0*/  IMAD.MOV.U32 R25, RZ, RZ, R13 ;  /* 0x000000ffff197224 */ /* 0x000fe200078e000d */
[----:B------:R-:W3:Y:S04]  /*1f3f0*/  LDL.LU R12, [R1+0x118c] ;  /* 0x00118c00010c7983 */ /* 0x000ee80000300800 */
[----:B------:R-:W3:Y:S04]  /*1f400*/  LDL.LU R13, [R1+0x1188] ;  /* 0x00118800010d7983 */ /* 0x000ee80000300800 */
[----:B------:R0:W-:Y:S02]  /*1f410*/  STL.64 [R1+0x1140], R24 ;  /* 0x0011401801007387 */ /* 0x0001e40000100a00 */
[----:B0-----:R-:W-:-:S02]  /*1f420*/  IMAD.MOV.U32 R24, RZ, RZ, R21 ;  /* 0x000000ffff187224 */ /* 0x001fc400078e0015 */
[----:B------:R-:W-:Y:S01]  /*1f430*/  IMAD.MOV.U32 R25, RZ, RZ, R14 ;  /* 0x000000ffff197224 */ /* 0x000fe200078e000e */
[----:B------:R-:W2:Y:S04]  /*1f440*/  LDL.LU R21, [R1+0x1184] ;  /* 0x0011840001157983 */ /* 0x000ea80000300800 */
[----:B------:R0:W-:Y:S02]  /*1f450*/  STL.64 [R1+0x1158], R24 ;  /* 0x0011581801007387 */ /* 0x0001e40000100a00 */
[----:B0-----:R-:W-:Y:S02]  /*1f460*/  IMAD.MOV.U32 R24, RZ, RZ, R0 ;  /* 0x000000ffff187224 */ /* 0x001fe400078e0000 */
[----:B------:R-:W-:Y:S01]  /*1f470*/  IMAD.MOV.U32 R25, RZ, RZ, R15 ;  /* 0x000000ffff197224 */ /* 0x000fe200078e000f */
[----:B------:R-:W4:Y:S04]  /*1f480*/  LDL.LU R0, [R1+0x1180] ;  /* 0x0011800001007983 */ /* 0x000f280000300800 */
[----:B------:R0:W-:Y:S04]  /*1f490*/  STL.64 [R1+0x1170], R24 ;  /* 0x0011701801007387 */ /* 0x0001e80000100a00 */
[----:B0-----:R-:W2:Y:S04]  /*1f4a0*/  LDL.LU.64 R24, [R1+0x220] ;  /* 0x0002200001187983 */ /* 0x001ea80000300a00 */
[----:B------:R-:W2:Y:S01]  /*1f4b0*/  LDL.LU.64 R26, [R1+0x228] ;  /* 0x00022800011a7983 */ /* 0x000ea20000300a00 */
[----:B---3--:R-:W-:Y:S03]  /*1f4c0*/  HMMA.16816.F32 R12, R8, R12, R16 ;  /* 0x0000000c080c723c */ /* 0x008fe60000001810 */
[----:B------:R-:W2:-:S15]  /*1f4d0*/  LDL.LU.64 R16, [R1+0x1178] ;  /* 0x0011780001107983 */ /* 0x000e9e0000300a00 */
[----:B------:R-:W-:-:S05]  /*1f4e0*/  NOP ;  /* 0x0000000000007918 */ /* 0x000fca0000000000 */
[----:B------:R-:W-:Y:S04]  /*1f4f0*/  STL.64 [R1+0x1138], R14 ;  /* 0x0011380e01007387 */ /* 0x000fe80000100a00 */
[----:B------:R-:W-:Y:S01]  /*1f500*/  STL.64 [R1+0x1130], R12 ;  /* 0x0011300c01007387 */ /* 0x000fe20000100a00 */
[C---:B--2---:R-:W-:Y:S06]  /*1f510*/  HMMA.16816.F32 R16, R8.reuse, R16, R24 ;  /* 0x000000100810723c */ /* 0x044fec0000001818 */
[----:B------:R-:W-:Y:S01]  /*1f520*/  HMMA.16816.F32 R4, R8, R20, R4 ;  /* 0x000000140804723c */ /* 0x000fe20000001804 */
[----:B------:R-:W-:Y:S04]  /*1f530*/  LDSM.16.MT88.4 R20, [R29+0x8400] ;  /* 0x008400001d14783b */ /* 0x000fe80000004200 */
[----:B----4-:R-:W0:-:S12]  /*1f540*/  LDSM.16.M88.4 R24, [R0+UR5] ;  /* 0x000000050018783b */ /* 0x010e180008000200 */
[----:B------:R-:W-:Y:S04]  /*1f550*/  STL.64 [R1+0x1150], R18 ;  /* 0x0011501201007387 */ /* 0x000fe80000100a00 */
[----:B------:R1:W-:Y:S04]  /*1f560*/  STL.64 [R1+0x1148], R16 ;  /* 0x0011481001007387 */ /* 0x0003e80000100a00 */
[----:B-1----:R-:W2:Y:S04]  /*1f570*/  LDL.LU.64 R16, [R1+0x250] ;  /* 0x0002500001107983 */ /* 0x002ea80000300a00 */
[----:B------:R-:W3:Y:S04]  /*1f580*/  LDL.LU.64 R18, [R1+0x258] ;  /* 0x0002580001127983 */ /* 0x000ee80000300a00 */
[----:B------:R-:W-:Y:S04]  /*1f590*/  STL.64 [R1+0x30], R4 ;  /* 0x0000300401007387 */ /* 0x000fe80000100a00 */
[----:B------:R-:W-:Y:S01]  /*1f5a0*/  STL.64 [R1+0x38], R6 ;  /* 0x0000380601007387 */ /* 0x000fe20000100a00 */
[----:B0-----:R-:W-:-:S03]  /*1f5b0*/  IMAD.MOV.U32 R3, RZ, RZ, R25 ;  /* 0x000000ffff037224 */ /* 0x001fc600078e0019 */
[----:B---3--:R-:W-:Y:S04]  /*1f5c0*/  STL.64 [R1+0x1168], R18 ;  /* 0x0011681201007387 */ /* 0x008fe80000100a00 */
[----:B--2---:R0:W-:Y:S04]  /*1f5d0*/  STL.64 [R1+0x1160], R16 ;  /* 0x0011601001007387 */ /* 0x0041e80000100a00 */
[----:B0-----:R-:W2:Y:S04]  /*1f5e0*/  LDL.LU.64 R16, [R1+0x260] ;  /* 0x0002600001107983 */ /* 0x001ea80000300a00 */
[----:B------:R-:W2:Y:S04]  /*1f5f0*/  LDL.LU.64 R18, [R1+0x268] ;  /* 0x0002680001127983 */ /* 0x000ea80000300a00 */
[----:B------:R-:W3:Y:S04]  /*1f600*/  LDL.LU.64 R12, [R1+0x230] ;  /* 0x00023000010c7983 */ /* 0x000ee80000300a00 */
[----:B------:R-:W3:Y:S04]  /*1f610*/  LDL.LU.64 R14, [R1+0x238] ;  /* 0x00023800010e7983 */ /* 0x000ee80000300a00 */
[----:B------:R-:W4:Y:S04]  /*1f620*/  LDL.LU.64 R4, [R1+0x200] ;  /* 0x0002000001047983 */ /* 0x000f280000300a00 */
[----:B------:R-:W4:Y:S04]  /*1f630*/  LDL.LU.64 R6, [R1+0x208] ;  /* 0x0002080001067983 */ /* 0x000f280000300a00 */
[----:B------:R-:W-:Y:S04]  /*1f640*/  STL [R1+0x10f4], R29 ;  /* 0x0010f41d01007387 */ /* 0x000fe80000100800 */
[----:B------:R-:W-:Y:S04]  /*1f650*/  STL.64 [R1+0x10b8], R22 ;  /* 0x0010b81601007387 */ /* 0x000fe80000100a00 */
[----:B------:R0:W-:Y:S04]  /*1f660*/  STL.64 [R1+0x10b0], R20 ;  /* 0x0010b01401007387 */ /* 0x0001e80000100a00 */
[----:B0-----:R-:W4:Y:S04]  /*1f670*/  LDL.LU R20, [R1+0xd0] ;  /* 0x0000d00001147983 */ /* 0x001f280000300800 */
[----:B------:R-:W4:Y:S04]  /*1f680*/  LDL.LU R21, [R1+0xd4] ;  /* 0x0000d40001157983 */ /* 0x000f280000300800 */
[----:B------:R-:W-:Y:S04]  /*1f690*/  STL [R1+0x100], R24 ;  /* 0x0001001801007387 */ /* 0x000fe80000100800 */
[----:B------:R-:W-:Y:S04]  /*1f6a0*/  STL.64 [R1+0x108], R26 ;  /* 0x0001081a01007387 */ /* 0x000fe80000100a00 */
[----:B------:R-:W0:Y:S04]  /*1f6b0*/  LDSM.16.M88.4 R24, [R0+UR5+0x1000] ;  /* 0x001000050018783b */ /* 0x000e280008000200 */
[----:B0-----:R-:W-:Y:S04]  /*1f6c0*/  STL.64 [R1+0x120], R24 ;  /* 0x0001201801007387 */ /* 0x001fe80000100a00 */
[----:B------:R-:W-:Y:S04]  /*1f6d0*/  STL.64 [R1+0x128], R26 ;  /* 0x0001281a01007387 */ /* 0x000fe80000100a00 */
[----:B------:R-:W0:Y:S04]  /*1f6e0*/  LDSM.16.M88.4 R24, [R0+UR5+0x2000] ;  /* 0x002000050018783b */ /* 0x000e280008000200 */
[----:B0-----:R0:W-:Y:S04]  /*1f6f0*/  STL.64 [R1+0x130], R24 ;  /* 0x0001301801007387 */ /* 0x0011e80000100a00 */
[----:B------:R2:W-:Y:S04]  /*1f700*/  STL.64 [R1+0x138], R26 ;  /* 0x0001381a01007387 */ /* 0x0005e80000100a00 */
[----:B0-----:R-:W2:Y:S01]  /*1f710*/  LDL.LU.64 R24, [R1+0x1170] ;  /* 0x0011700001187983 */ /* 0x001ea20000300a00 */
[----:B------:R-:W-:-:S02]  /*1f720*/  IMAD.MOV.U32 R22, RZ, RZ, R28 ;  /* 0x000000ffff167224 */ /* 0x000fc400078e001c */
[----:B------:R-:W-:Y:S01]  /*1f730*/  IMAD.MOV.U32 R23, RZ, RZ, R2 ;  /* 0x000000ffff177224 */ /* 0x000fe200078e0002 */
[----:B--2---:R-:W-:Y:S01]  /*1f740*/  HMMA.16816.F32 R24, R8, R24, R16 ;  /* 0x000000180818723c */ /* 0x004fe20000001810 */
[----:B------:R-:W2:Y:S04]  /*1f750*/  LDL.LU.64 R18, [R1+0x1168] ;  /* 0x0011680001127983 */ /* 0x000ea80000300a00 */
[----:B------:R-:W2:-:S15]  /*1f760*/  LDL.LU.64 R16, [R1+0x1160] ;  /* 0x0011600001107983 */ /* 0x000e9e0000300a00 */
[----:B------:R-:W-:-:S03]  /*1f770*/  NOP ;  /* 0x0000000000007918 */ /* 0x000fc60000000000 */
[----:B------:R-:W-:Y:S01]  /*1f780*/  STL.64 [R1+0x50], R24 ;  /* 0x0000501801007387 */ /* 0x000fe20000100a00 */
[----:B------:R-:W-:Y:S02]  /*1f790*/  IMAD.MOV.U32 R28, RZ, RZ, R26 ;  /* 0x000000ffff1c7224 */ /* 0x000fe400078e001a */
[----:B------:R-:W-:Y:S02]  /*1f7a0*/  IMAD.MOV.U32 R2, RZ, RZ, R27 ;  /* 0x000000ffff027224 */ /* 0x000fe400078e001b */
[----:B------:R-:W0:Y:S04]  /*1f7b0*/  LDSM.16.M88.4 R24, [R0+UR5+0x3000] ;  /* 0x003000050018783b */ /* 0x000e280008000200 */
[----:B------:R-:W-:Y:S04]  /*1f7c0*/  STL [R1+0x1108], R2 ;  /* 0x0011080201007387 */ /* 0x000fe80000100800 */
[----:B------:R-:W-:Y:S04]  /*1f7d0*/  STL [R1+0x10f0], R28 ;  /* 0x0010f01c01007387 */ /* 0x000fe80000100800 */
[----:B0-----:R0:W-:Y:S04]  /*1f7e0*/  STL.64 [R1+0x140], R24 ;  /* 0x0001401801007387 */ /* 0x0011e80000100a00 */
[----:B------:R2:W-:Y:S04]  /*1f7f0*/  STL.64 [R1+0x148], R26 ;  /* 0x0001481a01007387 */ /* 0x0005e80000100a00 */
[----:B0-----:R-:W2:Y:S02]  /*1f800*/  LDL.LU.64 R24, [R1+0x1158] ;  /* 0x0011580001187983 */ /* 0x001ea40000300a00 */
[----:B--2---:R-:W-:Y:S02]  /*1f810*/  HMMA.16816.F32 R24, R8, R24, R16 ;  /* 0x000000180818723c */ /* 0x004fe40000001810 */
[----:B------:R-:W2:Y:S04]  /*1f820*/  LDL.LU.64 R18, [R1+0x1150] ;  /* 0x0011500001127983 */ /* 0x000ea80000300a00 */
[----:B------:R-:W2:-:S15]  /*1f830*/  LDL.LU.64 R16, [R1+0x1148] ;  /* 0x0011480001107983 */ /* 0x000e9e0000300a00 */
[----:B------:R-:W-:-:S02]  /*1f840*/  NOP ;  /* 0x0000000000007918 */ /* 0x000fc40000000000 */
[----:B------:R0:W-:Y:S04]  /*1f850*/  STL.64 [R1+0x80], R24 ;  /* 0x0000801801007387 */ /* 0x0001e80000100a00 */
[----:B------:R3:W-:Y:S04]  /*1f860*/  STL.64 [R1+0x88], R26 ;  /* 0x0000881a01007387 */ /* 0x0007e80000100a00 */
[----:B0-----:R-:W3:Y:S02]  /*1f870*/  LDL.LU.64 R24, [R1+0x1140] ;  /* 0x0011400001187983 */ /* 0x001ee40000300a00 */
[C---:B---3--:R-:W-:Y:S06]  /*1f880*/  HMMA.16816.F32 R24, R8.reuse, R24, R12 ;  /* 0x000000180818723c */ /* 0x048fec000000180c */
[----:B----4-:R-:W-:Y:S01]  /*1f890*/  HMMA.16816.F32 R8, R8, R20, R4 ;  /* 0x000000140808723c */ /* 0x010fe20000001804 */
[----:B------:R-:W3:Y:S04]  /*1f8a0*/  LDL.LU.64 R14, [R1+0x1138] ;  /* 0x00113800010e7983 */ /* 0x000ee80000300a00 */
[----:B------:R-:W3:-:S12]  /*1f8b0*/  LDL.LU.64 R12, [R1+0x1130] ;  /* 0x00113000010c7983 */ /* 0x000ed80000300a00 */
[----:B------:R-:W-:Y:S04]  /*1f8c0*/  STL.64 [R1+0xb0], R24 ;  /* 0x0000b01801007387 */ /* 0x000fe80000100a00 */
[----:B------:R0:W-:Y:S03]  /*1f8d0*/  STL.64 [R1+0xb8], R26 ;  /* 0x0000b81a01007387 */ /* 0x0001e60000100a00 */
[----:B------:R-:W-:Y:S01]  /*1f8e0*/  IMAD.MOV.U32 R2, RZ, RZ, R11 ;  /* 0x000000ffff027224 */ /* 0x000fe200078e000b */
[----:B0-----:R-:W4:Y:S04]  /*1f8f0*/  LDL.LU.64 R26, [R1+0x1128] ;  /* 0x00112800011a7983 */ /* 0x001f280000300a00 */
[----:B------:R-:W4:Y:S04]  /*1f900*/  LDL.LU.64 R24, [R1+0x1120] ;  /* 0x0011200001187983 */ /* 0x000f280000300a00 */
[----:B------:R-:W4:Y:S04]  /*1f910*/  LDL.LU.64 R6, [R1+0x1118] ;  /* 0x0011180001067983 */ /* 0x000f280000300a00 */
[----:B------:R-:W4:Y:S04]  /*1f920*/  LDL.LU.64 R4, [R1+0x1110] ;  /* 0x0011100001047983 */ /* 0x000f280000300a00 */
[----:B------:R-:W-:Y:S04]  /*1f930*/  STL.64 [R1+0xa0], R8 ;  /* 0x0000a00801007387 */ /* 0x000fe80000100a00 */
[----:B------:R0:W-:Y:S04]  /*1f940*/  STL [R1+0xa8], R10 ;  /* 0x0000a80a01007387 */ /* 0x0001e80000100800 */
[----:B0-----:R-:W4:Y:S04]  /*1f950*/  LDL.LU R10, [R1+0x28] ;  /* 0x00002800010a7983 */ /* 0x001f280000300800 */
[----:B------:R-:W4:Y:S04]  /*1f960*/  LDL.LU R11, [R1+0x2c] ;  /* 0x00002c00010b7983 */ /* 0x000f280000300800 */
[----:B------:R0:W-:Y:S04]  /*1f970*/  STL.64 [R1+0x10c8], R22 ;  /* 0x0010c81601007387 */ /* 0x0001e80000100a00 */
[----:B0-----:R-:W2:Y:S04]  /*1f980*/  LDL.LU R22, [R1+0x48] ;  /* 0x0000480001167983 */ /* 0x001ea80000300800 */
[----:B------:R-:W2:Y:S01]  /*1f990*/  LDL.LU R23, [R1+0x4c] ;  /* 0x00004c0001177983 */ /* 0x000ea20000300800 */
[----:B----4-:R-:W-:-:S15]  /*1f9a0*/  HMMA.16816.F32 R24, R4, R10, R24 ;  /* 0x0000000a0418723c */ /* 0x010fde0000001818 */
[----:B------:R-:W-:-:S09]  /*1f9b0*/  NOP ;  /* 0x0000000000007918 */ /* 0x000fd20000000000 */
[----:B------:R-:W-:Y:S02]  /*1f9c0*/  IMAD.MOV.U32 R9, RZ, RZ, R26 ;  /* 0x000000ffff097224 */ /* 0x000fe400078e001a */
[----:B------:R-:W-:Y:S01]  /*1f9d0*/  IMAD.MOV.U32 R8, RZ, RZ, R27 ;  /* 0x000000ffff087224 */ /* 0x000fe200078e001b */
[----:B------:R-:W3:Y:S04]  /*1f9e0*/  LDL.LU R26, [R1+0x18] ;  /* 0x00001800011a7983 */ /* 0x000ee80000300800 */
[----:B------:R-:W3:Y:S01]  /*1f9f0*/  LDL.LU R27, [R1+0x1c] ;  /* 0x00001c00011b7983 */ /* 0x000ee20000300800 */
[----:B------:R-:W-:Y:S02]  /*1fa00*/  IMAD.MOV.U32 R11, RZ, RZ, R24 ;  /* 0x000000ffff0b7224 */ /* 0x000fe400078e0018 */
[----:B------:R-:W-:-:S05]  /*1fa10*/  IMAD.MOV.U32 R10, RZ, RZ, R25 ;  /* 0x000000ffff0a7224 */ /* 0x000fca00078e0019 */
[----:B------:R-:W-:Y:S04]  /*1fa20*/  STL.64 [R1+0x1100], R10 ;  /* 0x0011000a01007387 */ /* 0x000fe80000100a00 */
[----:B------:R0:W-:Y:S04]  /*1fa30*/  STL.64 [R1+0x10f8], R8 ;  /* 0x0010f80801007387 */ /* 0x0001e80000100a00 */
[----:B0-----:R-:W4:Y:S04]  /*1fa40*/  LDL.LU R8, [R1+0x30] ;  /* 0x0000300001087983 */ /* 0x001f280000300800 */
[----:B------:R-:W4:Y:S04]  /*1fa50*/  LDL.LU R9, [R1+0x34] ;  /* 0x0000340001097983 */ /* 0x000f280000300800 */
[----:B------:R-:W4:Y:S04]  /*1fa60*/  LDL.LU R10, [R1+0x38] ;  /* 0x00003800010a7983 */ /* 0x000f280000300800 */
[----:B------:R-:W4:Y:S01]  /*1fa70*/  LDL.LU R11, [R1+0x3c] ;  /* 0x00003c00010b7983 */ /* 0x000f220000300800 */
[----:B---3--:R-:W-:-:S15]  /*1fa80*/  HMMA.16816.F32 R12, R4, R26, R12 ;  /* 0x0000001a040c723c */ /* 0x008fde000000180c */
[----:B------:R-:W-:-:S09]  /*1fa90*/  NOP ;  /* 0x0000000000007918 */ /* 0x000fd20000000000 */
[----:B------:R-:W-:Y:S02]  /*1faa0*/  IMAD.MOV.U32 R25, RZ, RZ, R14 ;  /* 0x000000ffff197224 */ /* 0x000fe400078e000e */
[----:B------:R-:W-:Y:S01]  /*1fab0*/  IMAD.MOV.U32 R24, RZ, RZ, R15 ;  /* 0x000000ffff187224 */ /* 0x000fe200078e000f */
[----:B------:R-:W2:Y:S04]  /*1fac0*/  LDL.LU R14, [R1+0x8] ;  /* 0x00000800010e7983 */ /* 0x000ea80000300800 */
[----:B------:R-:W2:Y:S02]  /*1fad0*/  LDL.LU R15, [R1+0xc] ;  /* 0x00000c00010f7983 */ /* 0x000ea40000300800 */
[----:B--2---:R-:W-:-:S15]  /*1fae0*/  HMMA.16816.F32 R16, R4, R14, R16 ;  /* 0x0000000e0410723c */ /* 0x004fde0000001810 */
[----:B------:R-:W-:-:S08]  /*1faf0*/  NOP ;  /* 0x0000000000007918 */ /* 0x000fd00000000000 */
[----:B------:R-:W-:Y:S04]  /*1fb00*/  STL.64 [R1+0x1080], R18 ;  /* 0x0010801201007387 */ /* 0x000fe80000100a00 */
[----:B------:R0:W-:Y:S04]  /*1fb10*/  STL.64 [R1+0x1078], R16 ;  /* 0x0010781001007387 */ /* 0x0001e80000100a00 */
[----:B0-----:R-:W2:Y:S04]  /*1fb20*/  LDL.LU R16, [R1+0x120] ;  /* 0x0001200001107983 */ /* 0x001ea80000300800 */
[----:B------:R-:W2:Y:S01]  /*1fb30*/  LDL.LU R17, [R1+0x124] ;  /* 0x0001240001117983 */ /* 0x000ea20000300800 */
[----:B------:R-:W-:-:S02]  /*1fb40*/  IMAD.MOV.U32 R29, RZ, RZ, R12 ;  /* 0x000000ffff1d7224 */ /* 0x000fc400078e000c */
[----:B------:R-:W-:Y:S02]  /*1fb50*/  IMAD.MOV.U32 R28, RZ, RZ, R13 ;  /* 0x000000ffff1c7224 */ /* 0x000fe400078e000d */
[----:B----4-:R-:W-:Y:S01]  /*1fb60*/  HMMA.16816.F32 R12, R4, R22, R8 ;  /* 0x00000016040c723c */ /* 0x010fe20000001808 */
[----:B------:R-:W0:Y:S04]  /*1fb70*/  LDSM.16.M88.4 R8, [R0+UR5+0x4000] ;  /* 0x004000050008783b */ /* 0x000e280008000200 */
[----:B--2---:R1:W-:Y:S04]  /*1fb80*/  STL.64 [R1+0x1098], R16 ;  /* 0x0010981001007387 */ /* 0x0043e80000100a00 */
[----:B-1----:R-:W2:Y:S01]  /*1fb90*/  LDL.LU R16, [R1+0x100] ;  /* 0x0001000001107983 */ /* 0x002ea20000300800 */
[----:B------:R-:W-:-:S05]  /*1fba0*/  MOV R17, R3 ;  /* 0x0000000300117202 */ /* 0x000fca0000000f00 */
[----:B--2---:R-:W-:Y:S08]  /*1fbb0*/  STL.64 [R1+0x10c0], R16 ;  /* 0x0010c01001007387 */ /* 0x004ff00000100a00 */
[----:B------:R1:W-:Y:S04]  /*1fbc0*/  STL.64 [R1+0x1070], R14 ;  /* 0x0010700e01007387 */ /* 0x0003e80000100a00 */
[----:B------:R-:W-:Y:S04]  /*1fbd0*/  STL.64 [R1+0x1068], R12 ;  /* 0x0010680c01007387 */ /* 0x000fe80000100a00 */
[----:B0-----:R-:W-:Y:S01]  /*1fbe0*/  STL.64 [R1+0xe8], R10 ;  /* 0x0000e80a01007387 */ /* 0x001fe20000100a00 */
[----:B-1----:R-:W-:-:S02]  /*1fbf0*/  IMAD.MOV.U32 R15, RZ, RZ, R8 ;  /* 0x000000ffff0f7224 */ /* 0x002fc400078e0008 */
[----:B------:R-:W-:Y:S02]  /*1fc00*/  IMAD.MOV.U32 R14, RZ, RZ, R9 ;  /* 0x000000ffff0e7224 */ /* 0x000fe400078e0009 */
[----:B------:R-:W0:Y:S04]  /*1fc10*/  LDSM.16.M88.4 R8, [R0+UR5+0x5000] ;  /* 0x005000050008783b */ /* 0x000e280008000200 */
[----:B0-----:R-:W-:Y:S04]  /*1fc20*/  STL [R1+0xf0], R8 ;  /* 0x0000f00801007387 */ /* 0x001fe80000100800 */
[----:B------:R-:W-:Y:S01]  /*1fc30*/  STL.64 [R1+0xf8], R10 ;  /* 0x0000f80a01007387 */ /* 0x000fe20000100a00 */
[----:B------:R-:W-:-:S03]  /*1fc40*/  IMAD.MOV.U32 R3, RZ, RZ, R9 ;  /* 0x000000ffff037224 */ /* 0x000fc600078e0009 */
[----:B------:R-:W2:Y:S04]  /*1fc50*/  LDL.LU R26, [R1+0xc8] ;  /* 0x0000c800011a7983 */ /* 0x000ea80000300800 */
[----:B------:R-:W0:Y:S04]  /*1fc60*/  LDSM.16.M88.4 R8, [R0+UR5+0x6000] ;  /* 0x006000050008783b */ /* 0x000e280008000200 */
[----:B0-----:R-:W-:Y:S04]  /*1fc70*/  STL.64 [R1+0x110], R8 ;  /* 0x0001100801007387 */ /* 0x001fe80000100a00 */
[----:B------:R-:W-:Y:S04]  /*1fc80*/  STL.64 [R1+0x118], R10 ;  /* 0x0001180a01007387 */ /* 0x000fe80000100a00 */
[----:B------:R-:W2:Y:S04]  /*1fc90*/  LDL.LU R27, [R1+0xcc] ;  /* 0x0000cc00011b7983 */ /* 0x000ea80000300800 */
[----:B------:R-:W0:Y:S04]  /*1fca0*/  LDSM.16.M88.4 R8, [R0+UR5+0x7000] ;  /* 0x007000050008783b */ /* 0x000e280008000200 */
[----:B--2---:R1:W-:Y:S04]  /*1fcb0*/  STL.64 [R1+0x10d0], R26 ;  /* 0x0010d01a01007387 */ /* 0x0043e80000100a00 */
[----:B-1----:R-:W2:Y:S04]  /*1fcc0*/  LDL.LU R26, [R1+0x98] ;  /* 0x00009800011a7983 */ /* 0x002ea80000300800 */
[----:B------:R-:W2:Y:S04]  /*1fcd0*/  LDL.LU R27, [R1+0x9c] ;  /* 0x00009c00011b7983 */ /* 0x000ea80000300800 */
[----:B--2---:R1:W-:Y:S04]  /*1fce0*/  STL.64 [R1+0x10e8], R26 ;  /* 0x0010e81a01007387 */ /* 0x0043e80000100a00 */
[----:B-1----:R-:W2:Y:S04]  /*1fcf0*/  LDL.LU R26, [R1+0x68] ;  /* 0x00006800011a7983 */ /* 0x002ea80000300800 */
[----:B------:R-:W2:Y:S04]  /*1fd00*/  LDL.LU R27, [R1+0x6c] ;  /* 0x00006c00011b7983 */ /* 0x000ea80000300800 */
[----:B------:R-:W3:Y:S04]  /*1fd10*/  LDL.LU R20, [R1+0xb0] ;  /* 0x0000b00001147983 */ /* 0x000ee80000300800 */
[----:B------:R-:W3:Y:S04]  /*1fd20*/  LDL.LU R21, [R1+0xb4] ;  /* 0x0000b40001157983 */ /* 0x000ee80000300800 */
[----:B------:R-:W4:Y:S04]  /*1fd30*/  LDL.LU R22, [R1+0xb8] ;  /* 0x0000b80001167983 */ /* 0x000f280000300800 */
[----:B------:R-:W4:Y:S01]  /*1fd40*/  LDL.LU R23, [R1+0xbc] ;  /* 0x0000bc0001177983 */ /* 0x000f220000300800 */
[----:B------:R-:W-:-:S03]  /*1fd50*/  IMAD.MOV.U32 R19, RZ, RZ, R2 ;  /* 0x000000ffff137224 */ /* 0x000fc600078e0002 */
[----:B----4-:R-:W-:Y:S04]  /*1fd60*/  STL.64 [R1+0x10e0], R22 ;  /* 0x0010e01601007387 */ /* 0x010fe80000100a00 */
[----:B---3--:R1:W-:Y:S04]  /*1fd70*/  STL.64 [R1+0x10d8], R20 ;  /* 0x0010d81401007387 */ /* 0x0083e80000100a00 */
[----:B-1----:R-:W3:Y:S04]  /*1fd80*/  LDL.LU R20, [R1+0x80] ;  /* 0x0000800001147983 */ /* 0x002ee80000300800 */
[----:B------:R-:W3:Y:S04]  /*1fd90*/  LDL.LU R21, [R1+0x84] ;  /* 0x0000840001157983 */ /* 0x000ee80000300800 */
[----:B------:R-:W3:Y:S04]  /*1fda0*/  LDL.LU R22, [R1+0x88] ;  /* 0x0000880001167983 */ /* 0x000ee80000300800 */
[----:B------:R-:W3:Y:S04]  /*1fdb0*/  LDL.LU R23, [R1+0x8c] ;  /* 0x00008c0001177983 */ /* 0x000ee80000300800 */
[----:B------:R-:W4:Y:S04]  /*1fdc0*/  LDL.LU R16, [R1+0xa0] ;  /* 0x0000a00001107983 */ /* 0x000f280000300800 */
[----:B------:R-:W4:Y:S04]  /*1fdd0*/  LDL.LU R17, [R1+0xa4] ;  /* 0x0000a40001117983 */ /* 0x000f280000300800 */
[----:B------:R-:W4:Y:S04]  /*1fde0*/  LDL.LU R18, [R1+0xa8] ;  /* 0x0000a80001127983 */ /* 0x000f280000300800 */
[----:B------:R-:W2:Y:S04]  /*1fdf0*/  LDL.LU R2, [R1+0x1108] ;  /* 0x0011080001027983 */ /* 0x000ea80000300800 */
[----:B0-----:R-:W-:Y:S04]  /*1fe00*/  STL.64 [R1+0x160], R8 ;  /* 0x0001600801007387 */ /* 0x001fe80000100a00 */
[----:B------:R0:W-:Y:S04]  /*1fe10*/  STL.64 [R1+0x168], R10 ;  /* 0x0001680a01007387 */ /* 0x0001e80000100a00 */
[----:B0-----:R-:W3:Y:S04]  /*1fe20*/  LDL.LU.64 R10, [R1+0x1100] ;  /* 0x00110000010a7983 */ /* 0x001ee80000300a00 */
[----:B------:R-:W4:Y:S04]  /*1fe30*/  LDL.LU.64 R8, [R1+0x10f8] ;  /* 0x0010f80001087983 */ /* 0x000f280000300a00 */
[----:B------:R-:W2:Y:S04]  /*1fe40*/  LDL.LU R12, [R1+0x130] ;  /* 0x00013000010c7983 */ /* 0x000ea80000300800 */
[----:B------:R-:W2:Y:S04]  /*1fe50*/  LDL.LU R13, [R1+0x134] ;  /* 0x00013400010d7983 */ /* 0x000ea80000300800 */
[----:B------:R-:W-:Y:S04]  /*1fe60*/  STL.64 [R1+0x1090], R14 ;  /* 0x0010900e01007387 */ /* 0x000fe80000100a00 */
[----:B--2---:R0:W-:Y:S02]  /*1fe70*/  STL.64 [R1+0x1088], R12 ;  /* 0x0010880c01007387 */ /* 0x0041e40000100a00 */
[----:B0-----:R-:W-:-:S02]  /*1fe80*/  IMAD.MOV.U32 R12, RZ, RZ, R29 ;  /* 0x000000ffff0c7224 */ /* 0x001fc400078e001d */
[----:B------:R-:W2:Y:S01]  /*1fe90*/  LDL.LU R29, [R1+0x10f4] ;  /* 0x0010f400011d7983 */ /* 0x000ea20000300800 */
[----:B------:R-:W-:Y:S02]  /*1fea0*/  IMAD.MOV.U32 R14, RZ, RZ, R25 ;  /* 0x000000ffff0e7224 */ /* 0x000fe400078e0019 */
[----:B------:R-:W-:Y:S02]  /*1feb0*/  IMAD.MOV.U32 R15, RZ, RZ, R24 ;  /* 0x000000ffff0f7224 */ /* 0x000fe400078e0018 */
[----:B------:R-:W-:Y:S02]  /*1fec0*/  IMAD.MOV.U32 R13, RZ, RZ, R28 ;  /* 0x000000ffff0d7224 */ /* 0x000fe400078e001c */
[----:B------:R-:W2:Y:S04]  /*1fed0*/  LDL.LU R28, [R1+0x10f0] ;  /* 0x0010f000011c7983 */ /* 0x000ea80000300800 */
[----:B------:R4:W-:Y:S04]  /*1fee0*/  STL.64 [R1+0x10a8], R14 ;  /* 0x0010a80e01007387 */ /* 0x0009e80000100a00 */
[----:B------:R3:W-:Y:S01]  /*1fef0*/  STL.64 [R1+0x10a0], R12 ;  /* 0x0010a00c01007387 */ /* 0x0007e20000100a00 */
[----:B----4-:R-:W-:-:S02]  /*1ff00*/  IMAD.MOV.U32 R14, RZ, RZ, R9 ;  /* 0x000000ffff0e7224 */ /* 0x010fc400078e0009 */
[----:B---3--:R-:W-:Y:S02]  /*1ff10*/  IMAD.MOV.U32 R12, RZ, RZ, R11 ;  /* 0x000000ffff0c7224 */ /* 0x008fe400078e000b */
[----:B------:R-:W-:Y:S02]  /*1ff20*/  IMAD.MOV.U32 R13, RZ, RZ, R10 ;  /* 0x000000ffff0d7224 */ /* 0x000fe400078e000a */
[----:B------:R-:W-:Y:S01]  /*1ff30*/  IMAD.MOV.U32 R15, RZ, RZ, R8 ;  /* 0x000000ffff0f7224 */ /* 0x000fe200078e0008 */
[----:B------:R-:W-:Y:S04]  /*1ff40*/  STL [R1+0xee0], R0 ;  /* 0x000ee00001007387 */ /* 0x000fe80000100800 */
[----:B--2---:R-:W0:Y:S04]  /*1ff50*/  LDSM.16.MT88.4 R8, [R29+0x8600] ;  /* 0x008600001d08783b */ /* 0x004e280000004200 */
[----:B0-----:R-:W-:Y:S04]  /*1ff60*/  STL.64 [R1+0x1020], R10 ;  /* 0x0010200a01007387 */ /* 0x001fe80000100a00 */
[----:B------:R0:W-:Y:S04]  /*1ff70*/  STL.64 [R1+0x1018], R8 ;  /* 0x0010180801007387 */ /* 0x0001e80000100a00 */
[----:B0-----:R-:W2:Y:S04]  /*1ff80*/  LDL.LU R8, [R1+0x50] ;  /* 0x0000500001087983 */ /* 0x001ea80000300800 */
[----:B------:R-:W2:Y:S01]  /*1ff90*/  LDL.LU R9, [R1+0x54] ;  /* 0x0000540001097983 */ /* 0x000ea20000300800 */
[----:B------:R-:W-:-:S02]  /*1ffa0*/  IMAD.MOV.U32 R10, RZ, RZ, R28 ;  /* 0x000000ffff0a7224 */ /* 0x000fc400078e001c */
[----:B------:R-:W-:-:S07]  /*1ffb0*/  IMAD.MOV.U32 R11, RZ, RZ, R2 ;  /* 0x000000ffff0b7224 */ /* 0x000fce00078e0002 */
[----:B--2---:R-:W-:-:S15]  /*1ffc0*/  HMMA.16816.F32 R24, R4, R26, R8 ;  /* 0x0000001a0418723c */ /* 0x004fde0000001808 */
[----:B------:R-:W-:-:S09]  /*1ffd0*/  NOP ;  /* 0x0000000000007918 */ /* 0x000fd20000000000 */
[----:B------:R-:W-:Y:S02]  /*1ffe0*/  IMAD.MOV.U32 R8, RZ, RZ, R26 ;  /* 0x000000ffff087224 */ /* 0x000fe400078e001a */
[----:B------:R-:W-:Y:S02]  /*1fff0*/  IMAD.MOV.U32 R0, RZ, RZ, R27 ;  /* 0x000000ffff007224 */ /* 0x000fe400078e001b */
[----:B------:R-:W2:Y:S01]  /*20000*/  LDL.LU.64 R26, [R1+0x10e8] ;  /* 0x0010e800011a7983 */ /* 0x000ea20000300a00 */
[----:B------:R-:W-:Y:S02]  /*20010*/  IMAD.MOV.U32 R28, RZ, RZ, R24 ;  /* 0x000000ffff1c7224 */ /* 0x000fe400078e0018 */
[----:B------:R-:W-:Y:S02]  /*20020*/  IMAD.MOV.U32 R9, RZ, RZ, R25 ;  /* 0x000000ffff097224 */ /* 0x000fe400078e0019 */
[----:B--2---:R-:W-:Y:S01]  /*20030*/  HMMA.16816.F32 R24, R4, R26, R20 ;  /* 0x0000001a0418723c */ /* 0x004fe20000001814 */
[----:B------:R-:W2:Y:S04]  /*20040*/  LDL.LU.64 R22, [R1+0x10e0] ;  /* 0x0010e00001167983 */ /* 0x000ea80000300a00 */
[----:B------:R-:W2:-:S15]  /*20050*/  LDL.LU.64 R20, [R1+0x10d8] ;  /* 0x0010d80001147983 */ /* 0x000e9e0000300a00 */
[----:B------:R-:W-:-:S03]  /*20060*/  NOP ;  /* 0x0000000000007918 */ /* 0x000fc60000000000 */
[----:B------:R-:W-:Y:S04]  /*20070*/  STL.64 [R1], R24 ;  /* 0x0000001801007387 */ /* 0x000fe80000100a00 */
[----:B------:R0:W-:Y:S01]  /*20080*/  STL [R1+0x8], R26 ;  /* 0x0000081a01007387 */ /* 0x0001e20000100800 */
[----:B------:R-:W-:-:S03]  /*20090*/  IMAD.MOV.U32 R2, RZ, RZ, R27 ;  /* 0x000000ffff027224 */ /* 0x000fc600078e001b */
[----:B0-----:R-:W2:Y:S02]  /*200a0*/  LDL.LU.64 R26, [R1+0x10d0] ;  /* 0x0010d000011a7983 */ /* 0x001ea40000300a00 */
[----:B--2---:R-:W-:Y:S02]  /*200b0*/  HMMA.16816.F32 R24, R4, R26, R20 ;  /* 0x0000001a0418723c */ /* 0x004fe40000001814 */
[----:B------:R-:W2:-:S15]  /*200c0*/  LDL.LU.64 R22, [R1+0x10c8] ;  /* 0x0010c80001167983 */ /* 0x000e9e0000300a00 */
[----:B------:R-:W-:-:S06]  /*200d0*/  NOP ;  /* 0x0000000000007918 */ /* 0x000fcc0000000000 */
[----:B------:R-:W-:Y:S04]  /*200e0*/  STL [R1+0x1034], R25 ;  /* 0x0010341901007387 */ /* 0x000fe80000100800 */
[----:B------:R-:W-:Y:S04]  /*200f0*/  STL [R1+0x1030], R26 ;  /* 0x0010301a01007387 */ /* 0x000fe80000100800 */
[----:B------:R-:W-:Y:S01]  /*20100*/  STL [R1+0x102c], R27 ;  /* 0x00102c1b01007387 */ /* 0x000fe20000100800 */
[----:B--2---:R-:W-:Y:S03]  /*20110*/  HMMA.16816.F32 R4, R4, R22, R16 ;  /* 0x000000160404723c */ /* 0x004fe60000001810 */
[----:B------:R-:W2:Y:S04]  /*20120*/  LDL.LU.64 R16, [R1+0x10c0] ;  /* 0x0010c00001107983 */ /* 0x000ea80000300a00 */
[----:B------:R-:W2:Y:S04]  /*20130*/  LDL.LU.64 R22, [R1+0x10b8] ;  /* 0x0010b80001167983 */ /* 0x000ea80000300a00 */
[----:B------:R-:W2:-:S12]  /*20140*/  LDL.LU.64 R20, [R1+0x10b0] ;  /* 0x0010b00001147983 */ /* 0x000e980000300a00 */
[----:B------:R-:W-:Y:S01]  /*20150*/  STL [R1+0x1028], R7 ;  /* 0x0010280701007387 */ /* 0x000fe20000100800 */
[----:B--2---:R-:W-:Y:S03]  /*20160*/  HMMA.16816.F32 R16, R20, R16, R12 ;  /* 0x000000101410723c */ /* 0x004fe6000000180c */
[----:B------:R-:W2:Y:S04]  /*20170*/  LDL.LU.64 R14, [R1+0x10a8] ;  /* 0x0010a800010e7983 */ /* 0x000ea80000300a00 */
[----:B------:R-:W2:-:S15]  /*20180*/  LDL.LU.64 R12, [R1+0x10a0] ;  /* 0x0010a000010c7983 */ /* 0x000e9e0000300a00 */
[----:B------:R-:W-:-:S01]  /*20190*/  NOP ;  /* 0x0000000000007918 */ /* 0x000fc20000000000 */
[----:B------:R0:W-:Y:S04]  /*201a0*/  STL.64 [R1+0x50], R16 ;  /* 0x0000501001007387 */ /* 0x0001e80000100a00 */
[----:B0-----:R-:W2:Y:S01]  /*201b0*/  LDL.LU.64 R16, [R1+0x1098] ;  /* 0x0010980001107983 */ /* 0x001ea20000300a00 */
[----:B------:R-:W-:Y:S02]  /*201c0*/  IMAD.MOV.U32 R11, RZ, RZ, R18 ;  /* 0x000000ffff0b7224 */ /* 0x000fe400078e0012 */
[----:B------:R-:W-:Y:S02]  /*201d0*/  IMAD.MOV.U32 R10, RZ, RZ, R19 ;  /* 0x000000ffff0a7224 */ /* 0x000fe400078e0013 */
[----:B--2---:R-:W-:Y:S01]  /*201e0*/  HMMA.16816.F32 R16, R20, R16, R12 ;  /* 0x000000101410723c */ /* 0x004fe2000000180c */
[----:B------:R-:W2:Y:S04]  /*201f0*/  LDL.LU.64 R14, [R1+0x1090] ;  /* 0x00109000010e7983 */ /* 0x000ea80000300a00 */
[----:B------:R-:W3:-:S15]  /*20200*/  LDL.LU.64 R12, [R1+0x1088] ;  /* 0x00108800010c7983 */ /* 0x000ede0000300a00 */
[----:B------:R-:W-:-:S04]  /*20210*/  NOP ;  /* 0x0000000000007918 */ /* 0x000fc80000000000 */
[----:B------:R-:W-:Y:S02]  /*20220*/  IMAD.MOV.U32 R27, RZ, RZ, R18 ;  /* 0x000000ffff1b7224 */ /* 0x000fe400078e0012 */
[----:B------:R-:W-:Y:S02]  /*20230*/  IMAD.MOV.U32 R7, RZ, RZ, R19 ;  /* 0x000000ffff077224 */ /* 0x000fe400078e0013 */
[----:B------:R-:W-:Y:S02]  /*20240*/  IMAD.MOV.U32 R25, RZ, RZ, R16 ;  /* 0x000000ffff197224 */ /* 0x000fe400078e0010 */
[----:B------:R-:W-:Y:S01]  /*20250*/  IMAD.MOV.U32 R26, RZ, RZ, R17 ;  /* 0x000000ffff1a7224 */ /* 0x000fe200078e0011 */
[----:B------:R-:W3:Y:S04]  /*20260*/  LDL.LU.64 R18, [R1+0x1080] ;  /* 0x0010800001127983 */ /* 0x000ee80000300a00 */
[----:B------:R-:W3:Y:S04]  /*20270*/  LDL.LU.64 R16, [R1+0x1078] ;  /* 0x0010780001107983 */ /* 0x000ee80000300a00 */
[----:B------:R-:W-:Y:S04]  /*20280*/  STL.64 [R1+0x1050], R6 ;  /* 0x0010500601007387 */ /* 0x000fe80000100a00 */
[----:B------:R-:W-:Y:S04]  /*20290*/  STL.64 [R1+0x1048], R4 ;  /* 0x0010480401007387 */ /* 0x000fe80000100a00 */
[----:B------:R-:W-:Y:S04]  /*202a0*/  STL.64 [R1+0x1040], R26 ;  /* 0x0010401a01007387 */ /* 0x000fe80000100a00 */
[----:B------:R0:W-:Y:S04]  /*202b0*/  STL.64 [R1+0x1038], R24 ;  /* 0x0010381801007387 */ /* 0x0001e80000100a00 */
[----:B0-----:R-:W4:Y:S04]  /*202c0*/  LDL.LU R24, [R1+0x140] ;  /* 0x0001400001187983 */ /* 0x001f280000300800 */
[----:B------:R-:W4:Y:S01]  /*202d0*/  LDL.LU R25, [R1+0x144] ;  /* 0x0001440001197983 */ /* 0x000f220000300800 */
[----:B--2---:R-:W-:-:S02]  /*202e0*/  IMAD.MOV.U32 R4, RZ, RZ, R15 ;  /* 0x000000ffff047224 */ /* 0x004fc400078e000f */
[----:B------:R-:W-:Y:S02]  /*202f0*/  IMAD.MOV.U32 R5, RZ, RZ, R14 ;  /* 0x000000ffff057224 */ /* 0x000fe400078e000e */
[----:B------:R-:W4:Y:S01]  /*20300*/  LDL.LU.64 R14, [R1+0x1070] ;  /* 0x00107000010e7983 */ /* 0x000f220000300a00 */
[C---:B---3--:R-:W-:Y:S03]  /*20310*/  HMMA.16816.F32 R16, R20.reuse, R12, R16 ;  /* 0x0000000c1410723c */ /* 0x048fe60000001810 */
[----:B------:R-:W4:Y:S03]  /*20320*/  LDL.LU.64 R12, [R1+0x1068] ;  /* 0x00106800010c7983 */ /* 0x000f260000300a00 */
[----:B----4-:R-:W-:Y:S01]  /*20330*/  HMMA.16816.F32 R12, R20, R24, R12 ;  /* 0x00000018140c723c */ /* 0x010fe2000000180c */
[----:B------:R-:W2:-:S15]  /*20340*/  LDL.LU R24, [R1+0xf0] ;  /* 0x0000f00001187983 */ /* 0x000e9e0000300800 */
[----:B------:R-:W-:-:S01]  /*20350*/  NOP ;  /* 0x0000000000007918 */ /* 0x000fc20000000000 */
[----:B------:R-:W-:Y:S04]  /*20360*/  STL.64 [R1+0x30], R16 ;  /* 0x0000301001007387 */ /* 0x000fe80000100a00 */
[----:B------:R-:W-:Y:S01]  /*20370*/  STL.64 [R1+0x38], R18 ;  /* 0x0000381201007387 */ /* 0x000fe20000100a00 */
[----:B------:R-:W-:-:S03]  /*20380*/  IMAD.MOV.U32 R25, RZ, RZ, R3 ;  /* 0x000000ffff197224 */ /* 0x000fc600078e0003 */
[----:B------:R-:W-:Y:S04]  /*20390*/  STL.64 [R1+0x20], R12 ;  /* 0x0000200c01007387 */ /* 0x000fe80000100a00 */
[----:B------:R-:W-:Y:S04]  /*203a0*/  STL.64 [R1+0x28], R14 ;  /* 0x0000280e01007387 */ /* 0x000fe80000100a00 */
[----:B------:R-:W3:Y:S04]  /*203b0*/  LDL.LU R3, [R1+0x1060] ;  /* 0x0010600001037983 */ /* 0x000ee80000300800 */
[----:B------:R-:W0:Y:S01]  /*203c0*/  LDSM.16.MT88.4 R12, [R29+0x8800] ;  /* 0x008800001d0c783b */ /* 0x000e220000004200 */
[----:B------:R-:W-:-:S02]  /*203d0*/  IMAD.MOV.U32 R27, RZ, RZ, R0 ;  /* 0x000000ffff1b7224 */ /* 0x000fc400078e0000 */
[----:B------:R-:W-:Y:S01]  /*203e0*/  IMAD.MOV.U32 R26, RZ, RZ, R8 ;  /* 0x000000ffff1a7224 */ /* 0x000fe200078e0008 */
[----:B---3--:R-:W1:Y:S04]  /*203f0*/  LDSM.16.M88.4 R16, [R3+UR5+0x80] ;  /* 0x000080050310783b */ /* 0x008e680008000200 */
[----:B--2---:R2:W-:Y:S04]  /*20400*/  STL.64 [R1+0x1058], R24 ;  /* 0x0010581801007387 */ /* 0x0045e80000100a00 */
[----:B------:R-:W-:Y:S04]  /*20410*/  STL [R1+0xfe8], R29 ;  /* 0x000fe81d01007387 */ /* 0x000fe80000100800 */
[----:B0-----:R-:W-:Y:S04]  /*20420*/  STL [R1+0xf80], R12 ;  /* 0x000f800c01007387 */ /* 0x001fe80000100800 */
[----:B------:R-:W-:Y:S04]  /*20430*/  STL [R1+0xf7c], R13 ;  /* 0x000f7c0d01007387 */ /* 0x000fe80000100800 */
[----:B------:R-:W-:Y:S04]  /*20440*/  STL [R1+0xf78], R14 ;  /* 0x000f780e01007387 */ /* 0x000fe80000100800 */
[----:B------:R-:W-:Y:S04]  /*20450*/  STL [R1+0xf74], R15 ;  /* 0x000f740f01007387 */ /* 0x000fe80000100800 */
[----:B-1----:R-:W-:Y:S04]  /*20460*/  STL.64 [R1+0x80], R16 ;  /* 0x0000801001007387 */ /* 0x002fe80000100a00 */
[----:B------:R-:W-:Y:S01]  /*20470*/  STL [R1+0x88], R18 ;  /* 0x0000881201007387 */ /* 0x000fe20000100800 */
[----:B------:R-:W-:-:S03]  /*20480*/  IMAD.MOV.U32 R0, RZ, RZ, R19 ;  /* 0x000000ffff007224 */ /* 0x000fc600078e0013 */
[----:B------:R-:W0:Y:S04]  /*20490*/  LDSM.16.M88.4 R16, [R3+UR5+0x1080] ;  /* 0x001080050310783b */ /* 0x000e280008000200 */
[----:B------:R-:W-:Y:S01]  /*204a0*/  STL [R1+0xf20], R0 ;  /* 0x000f200001007387 */ /* 0x000fe20000100800 */
[----:B--2---:R-:W-:Y:S01]  /*204b0*/  MOV R25, R9 ;  /* 0x0000000900197202 */ /* 0x004fe20000000f00 */
[----:B------:R-:W-:-:S07]  /*204c0*/  IMAD.MOV.U32 R24, RZ, RZ, R28 ;  /* 0x000000ffff187224 */ /* 0x000fce00078e001c */
[----:B------:R-:W-:Y:S01]  /*204d0*/  HMMA.16816.F32 R4, R20, R4, R24 ;  /* 0x000000041404723c */ /* 0x000fe20000001818 */
[----:B0-----:R-:W-:Y:S01]  /*204e0*/  IMAD.MOV.U32 R12, RZ, RZ, R17 ;  /* 0x000000ffff0c7224 */ /* 0x001fe200078e0011 */
[----:B------:R0:W-:Y:S04]  /*204f0*/  STL [R1+0x90], R16 ;  /* 0x0000901001007387 */ /* 0x0001e80000100800 */
[----:B------:R-:W2:Y:S04]  /*20500*/  LDL.LU R8, [R1+0x110] ;  /* 0x0001100001087983 */ /* 0x000ea80000300800 */
[----:B------:R-:W2:Y:S01]  /*20510*/  LDL.LU R9, [R1+0x114] ;  /* 0x0001140001097983 */ /* 0x000ea20000300800 */
[----:B------:R-:W-:-:S02]  /*20520*/  IMAD.MOV.U32 R3, RZ, RZ, R19 ;  /* 0x000000ffff037224 */ /* 0x000fc400078e0013 */
[----:B------:R-:W-:Y:S01]  /*20530*/  IMAD.MOV.U32 R28, RZ, RZ, R18 ;  /* 0x000000ffff1c7224 */ /* 0x000fe200078e0012 */
[----:B0-----:R-:W3:Y:S04]  /*20540*/  LDL.LU R16, [R1+0x160] ;  /* 0x0001600001107983 */ /* 0x001ee80000300800 */
[----:B------:R-:W3:Y:S04]  /*20550*/  LDL.LU R17, [R1+0x164] ;  /* 0x0001640001117983 */ /* 0x000ee80000300800 */
[----:B------:R0:W-:Y:S04]  /*20560*/  STL [R1+0xf98], R12 ;  /* 0x000f980c01007387 */ /* 0x0001e80000100800 */
[----:B0-----:R-:W4:Y:S04]  /*20570*/  LDL.LU R12, [R1] ;  /* 0x00000000010c7983 */ /* 0x001f280000300800 */
[----:B------:R-:W4:Y:S04]  /*20580*/  LDL.LU R13, [R1+0x4] ;  /* 0x00000400010d7983 */ /* 0x000f280000300800 */
[----:B------:R-:W4:Y:S04]  /*20590*/  LDL.LU R14, [R1+0x8] ;  /* 0x00000800010e7983 */ /* 0x000f280000300800 */
[----:B------:R0:W-:Y:S04]  /*205a0*/  STL [R1+0xf4c], R3 ;  /* 0x000f4c0301007387 */ /* 0x0001e80000100800 */
[----:B0-----:R-:W3:Y:S04]  /*205b0*/  LDL R3, [R1+0x184] ;  /* 0x0001840001037983 */ /* 0x001ee80000100800 */
[----:B------:R0:W-:Y:S04]  /*205c0*/  STL [R1+0xf48], R28 ;  /* 0x000f481c01007387 */ /* 0x0001e80000100800 */
[----:B------:R-:W4:Y:S01]  /*205d0*/  LDL.LU.64 R24, [R1+0x1058] ;  /* 0x0010580001187983 */ /* 0x000f220000300a00 */
[----:B------:R-:W-:-:S02]  /*205e0*/  IMAD.MOV.U32 R15, RZ, RZ, R2 ;  /* 0x000000ffff0f7224 */ /* 0x000fc400078e0002 */
[----:B------:R-:W-:Y:S02]  /*205f0*/  IMAD.MOV.U32 R0, RZ, RZ, R7 ;  /* 0x000000ffff007224 */ /* 0x000fe400078e0007 */
[----:B------:R-:W-:Y:S02]  /*20600*/  IMAD.MOV.U32 R29, RZ, RZ, R4 ;  /* 0x000000ffff1d7224 */ /* 0x000fe400078e0004 */
[----:B------:R-:W-:Y:S02]  /*20610*/  IMAD.MOV.U32 R2, RZ, RZ, R6 ;  /* 0x000000ffff027224 */ /* 0x000fe400078e0006 */
[----:B------:R-:W2:Y:S01]  /*20620*/  LDL.LU.64 R6, [R1+0x1050] ;  /* 0x0010500001067983 */ /* 0x000ea20000300a00 */
[----:B0-----:R-:W-:-:S03]  /*20630*/  IMAD.MOV.U32 R28, RZ, RZ, R5 ;  /* 0x000000ffff1c7224 */ /* 0x001fc600078e0005 */
[----:B------:R-:W3:Y:S04]  /*20640*/  LDL.LU.64 R4, [R1+0x1048] ;  /* 0x0010480001047983 */ /* 0x000ee80000300a00 */
[----:B------:R-:W-:Y:S04]  /*20650*/  STL [R1+0xff8], R0 ;  /* 0x000ff80001007387 */ /* 0x000fe80000100800 */
[----:B------:R-:W-:Y:S04]  /*20660*/  STL [R1+0xff4], R29 ;  /* 0x000ff41d01007387 */ /* 0x000fe80000100800 */
[----:B------:R-:W-:Y:S04]  /*20670*/  STL [R1+0xff0], R28 ;  /* 0x000ff01c01007387 */ /* 0x000fe80000100800 */
[----:B------:R-:W-:Y:S01]  /*20680*/  STL [R1+0xfec], R2 ;  /* 0x000fec0201007387 */ /* 0x000fe20000100800 */
[----:B----4-:R-:W-:-:S15]  /*20690*/  HMMA.16816.F32 R24, R20, R24, R12 ;  /* 0x000000181418723c */ /* 0x010fde000000180c */
[----:B------:R-:W-:-:S08]  /*206a0*/  NOP ;  /* 0x0000000000007918 */ /* 0x000fd00000000000 */
[----:B------:R0:W-:Y:S01]  /*206b0*/  STL [R1+0x60], R24 ;  /* 0x0000601801007387 */ /* 0x0001e20000100800 */
[----:B------:R-:W-:Y:S02]  /*206c0*/  IMAD.MOV.U32 R14, RZ, RZ, R26 ;  /* 0x000000ffff0e7224 */ /* 0x000fe400078e001a */
[----:B------:R-:W-:Y:S02]  /*206d0*/  IMAD.MOV.U32 R15, RZ, RZ, R27 ;  /* 0x000000ffff0f7224 */ /* 0x000fe400078e001b */
[----:B------:R-:W-:Y:S01]  /*206e0*/  IMAD.MOV.U32 R13, RZ, RZ, R25 ;  /* 0x000000ffff0d7224 */ /* 0x000fe200078e0019 */
[----:B------:R-:W4:Y:S04]  /*206f0*/  LDL.LU.64 R26, [R1+0x1040] ;  /* 0x00104000011a7983 */ /* 0x000f280000300a00 */
[----:B0-----:R-:W3:Y:S04]  /*20700*/  LDL.LU.64 R24, [R1+0x1038] ;  /* 0x0010380001187983 */ /* 0x001ee80000300a00 */
[----:B------:R2:W-:Y:S04]  /*20710*/  STL.64 [R1+0x1000], R14 ;  /* 0x0010000e01007387 */ /* 0x0005e80000100a00 */
[----:B------:R4:W-:Y:S01]  /*20720*/  STL [R1+0xffc], R13 ;  /* 0x000ffc0d01007387 */ /* 0x0009e20000100800 */
[----:B--2---:R-:W-:-:S02]  /*20730*/  IMAD.MOV.U32 R15, RZ, RZ, R7 ;  /* 0x000000ffff0f7224 */ /* 0x004fc400078e0007 */
[----:B----4-:R-:W-:Y:S02]  /*20740*/  IMAD.MOV.U32 R13, RZ, RZ, R26 ;  /* 0x000000ffff0d7224 */ /* 0x010fe400078e001a */
[----:B------:R-:W-:Y:S02]  /*20750*/  IMAD.MOV.U32 R14, RZ, RZ, R27 ;  /* 0x000000ffff0e7224 */ /* 0x000fe400078e001b */
[----:B---3--:R-:W-:Y:S02]  /*20760*/  IMAD.MOV.U32 R12, RZ, RZ, R25 ;  /* 0x000000ffff0c7224 */ /* 0x008fe400078e0019 */
[----:B------:R-:W2:Y:S04]  /*20770*/  LDL.LU R25, [R1+0x1034] ;  /* 0x0010340001197983 */ /* 0x000ea80000300800 */
[----:B------:R-:W2:Y:S04]  /*20780*/  LDL.LU R26, [R1+0x1030] ;  /* 0x00103000011a7983 */ /* 0x000ea80000300800 */
[----:B------:R-:W2:Y:S04]  /*20790*/  LDL.LU R27, [R1+0x102c] ;  /* 0x00102c00011b7983 */ /* 0x000ea80000300800 */
[----:B------:R-:W3:Y:S04]  /*207a0*/  LDL.LU R7, [R1+0x1028] ;  /* 0x0010280001077983 */ /* 0x000ee80000300800 */
[----:B------:R0:W-:Y:S04]  /*207b0*/  STL.64 [R1+0x1010], R14 ;  /* 0x0010100e01007387 */ /* 0x0001e80000100a00 */
[----:B------:R1:W-:Y:S01]  /*207c0*/  STL.64 [R1+0x1008], R12 ;  /* 0x0010080c01007387 */ /* 0x0003e20000100a00 */
[----:B0-----:R-:W-:-:S03]  /*207d0*/  IMAD.MOV.U32 R14, RZ, RZ, R11 ;  /* 0x000000ffff0e7224 */ /* 0x001fc600078e000b */
[----:B-1----:R-:W4:Y:S04]  /*207e0*/  LDL.LU R12, [R1+0x50] ;  /* 0x00005000010c7983 */ /* 0x002f280000300800 */
[----:B------:R-:W4:Y:S01]  /*207f0*/  LDL.LU R13, [R1+0x54] ;  /* 0x00005400010d7983 */ /* 0x000f220000300800 */
[----:B------:R-:W-:-:S03]  /*20800*/  IMAD.MOV.U32 R15, RZ, RZ, R10 ;  /* 0x000000ffff0f7224 */ /* 0x000fc600078e000a */
[----:B------:R-:W4:Y:S01]  /*20810*/  LDL.LU.64 R10, [R1+0x1020] ;  /* 0x00102000010a7983 */ /* 0x000f220000300a00 */
[C---:B--2---:R-:W-:Y:S03]  /*20820*/  HMMA.16816.F32 R24, R20.reuse, R8, R24 ;  /* 0x000000081418723c */ /* 0x044fe60000001818 */
[----:B------:R-:W4:Y:S03]  /*20830*/  LDL.LU.64 R8, [R1+0x1018] ;  /* 0x0010180001087983 */ /* 0x000f260000300a00 */
[----:B---3--:R-:W-:-:S15]  /*20840*/  HMMA.16816.F32 R16, R20, R16, R4 ;  /* 0x000000101410723c */ /* 0x008fde0000001804 */
[----:B------:R-:W-:-:S03]  /*20850*/  NOP ;  /* 0x0000000000007918 */ /* 0x000fc60000000000 */
[----:B------:R-:W-:Y:S02]  /*20860*/  IMAD.MOV.U32 R28, RZ, RZ, R26 ;  /* 0x000000ffff1c7224 */ /* 0x000fe400078e001a */
[----:B------:R-:W-:Y:S01]  /*20870*/  IMAD.MOV.U32 R2, RZ, RZ, R27 ;  /* 0x000000ffff027224 */ /* 0x000fe200078e001b */
[----:B------:R-:W2:Y:S04]  /*20880*/  LDL.LU R26, [R1+0x128] ;  /* 0x00012800011a7983 */ /* 0x000ea80000300800 */
[----:B------:R-:W2:Y:S04]  /*20890*/  LDL.LU R27, [R1+0x12c] ;  /* 0x00012c00011b7983 */ /* 0x000ea80000300800 */
[----:B------:R-:W4:Y:S04]  /*208a0*/  LDL.LU R22, [R1+0x108] ;  /* 0x0001080001167983 */ /* 0x000f280000300800 */
[----:B------:R-:W4:Y:S04]  /*208b0*/  LDL.LU R23, [R1+0x10c] ;  /* 0x00010c0001177983 */ /* 0x000f280000300800 */
[----:B------:R-:W3:Y:S04]  /*208c0*/  LDL.LU R6, [R1+0x148] ;  /* 0x0001480001067983 */ /* 0x000ee80000300800 */
[----:B------:R-:W3:Y:S04]  /*208d0*/  LDL.LU R7, [R1+0x14c] ;  /* 0x00014c0001077983 */ /* 0x000ee80000300800 */
[----:B------:R0:W-:Y:S04]  /*208e0*/  STL [R1+0xfa8], R16 ;  /* 0x000fa81001007387 */ /* 0x0001e80000100800 */
[----:B------:R1:W-:Y:S04]  /*208f0*/  STL [R1+0xfa4], R17 ;  /* 0x000fa41101007387 */ /* 0x0003e80000100800 */
[----:B------:R1:W-:Y:S04]  /*20900*/  STL [R1+0xfa0], R18 ;  /* 0x000fa01201007387 */ /* 0x0003e80000100800 */
[----:B------:R1:W-:Y:S04]  /*20910*/  STL [R1+0xf9c], R19 ;  /* 0x000f9c1301007387 */ /* 0x0003e80000100800 */
[----:B0-----:R-:W3:Y:S04]  /*20920*/  LDL.LU R16, [R1+0x20] ;  /* 0x0000200001107983 */ /* 0x001ee80000300800 */
[----:B-1----:R-:W3:Y:S04]  /*20930*/  LDL.LU R17, [R1+0x24] ;  /* 0x0000240001117983 */ /* 0x002ee80000300800 */
[----:B------:R-:W3:Y:S04]  /*20940*/  LDL.LU R18, [R1+0x28] ;  /* 0x0000280001127983 */ /* 0x000ee80000300800 */
[----:B------:R-:W3:Y:S01]  /*20950*/  LDL.LU R19, [R1+0x2c] ;  /* 0x00002c0001137983 */ /* 0x000ee20000300800 */
[----:B----4-:R-:W-:Y:S03]  /*20960*/  HMMA.16816.F32 R20, R8, R22, R12 ;  /* 0x000000160814723c */ /* 0x010fe6000000180c */
[----:B------:R-:W2:Y:S04]  /*20970*/  LDL.LU.64 R14, [R1+0x1010] ;  /* 0x00101000010e7983 */ /* 0x000ea80000300a00 */
[----:B------:R-:W2:Y:S01]  /*20980*/  LDL.LU.64 R12, [R1+0x1008] ;  /* 0x00100800010c7983 */ /* 0x000ea20000300a00 */
[----:B------:R-:W-:-:S02]  /*20990*/  IMAD.MOV.U32 R0, RZ, RZ, R24 ;  /* 0x000000ffff007224 */ /* 0x000fc400078e0018 */
[----:B------:R-:W-:-:S13]  /*209a0*/  IMAD.MOV.U32 R29, RZ, RZ, R25 ;  /* 0x000000ffff1d7224 */ /* 0x000fda00078e0019 */
[----:B------:R0:W-:Y:S04]  /*209b0*/  STL.64 [R1+0xf90], R22 ;  /* 0x000f901601007387 */ /* 0x0001e80000100a00 */
[----:B------:R-:W-:Y:S04]  /*209c0*/  STL.64 [R1+0xf88], R20 ;  /* 0x000f881401007387 */ /* 0x000fe80000100a00 */
[----:B0-----:R-:W4:Y:S04]  /*209d0*/  LDL.LU R22, [R1+0x138] ;  /* 0x0001380001167983 */ /* 0x001f280000300800 */
[----:B------:R-:W4:Y:S01]  /*209e0*/  LDL.LU R23, [R1+0x13c] ;  /* 0x00013c0001177983 */ /* 0x000f220000300800 */
[----:B--2---:R-:W-:Y:S03]  /*209f0*/  HMMA.16816.F32 R24, R8, R26, R12 ;  /* 0x0000001a0818723c */ /* 0x004fe6000000180c */
[----:B------:R-:W2:Y:S04]  /*20a00*/  LDL.LU.64 R14, [R1+0x1000] ;  /* 0x00100000010e7983 */ /* 0x000ea80000300a00 */
[----:B------:R-:W2:-:S15]  /*20a10*/  LDL.LU R13, [R1+0xffc] ;  /* 0x000ffc00010d7983 */ /* 0x000e9e0000300800 */
[----:B------:R-:W-:-:S01]  /*20a20*/  NOP ;  /* 0x0000000000007918 */ /* 0x000fc20000000000 */
[----:B------:R-:W-:Y:S04]  /*20a30*/  STL.64 [R1+0xf68], R26 ;  /* 0x000f681a01007387 */ /* 0x000fe80000100a00 */
[----:B------:R0:W-:Y:S04]  /*20a40*/  STL.64 [R1+0xf60], R24 ;  /* 0x000f601801007387 */ /* 0x0001e80000100a00 */
[----:B0-----:R-:W4:Y:S04]  /*20a50*/  LDL.LU R24, [R1+0x30] ;  /* 0x0000300001187983 */ /* 0x001f280000300800 */
[----:B------:R-:W4:Y:S04]  /*20a60*/  LDL.LU R25, [R1+0x34] ;  /* 0x0000340001197983 */ /* 0x000f280000300800 */
[----:B------:R-:W4:Y:S04]  /*20a70*/  LDL.LU R26, [R1+0x38] ;  /* 0x00003800011a7983 */ /* 0x000f280000300800 */
[----:B------:R-:W4:Y:S01]  /*20a80*/  LDL.LU R27, [R1+0x3c] ;  /* 0x00003c00011b7983 */ /* 0x000f220000300800 */
[C---:B---3--:R-:W-:Y:S06]  /*20a90*/  HMMA.16816.F32 R4, R8.reuse, R6, R16 ;  /* 0x000000060804723c */ /* 0x048fec0000001810 */
[----:B----4-:R-:W-:-:S15]  /*20aa0*/  HMMA.16816.F32 R24, R8, R22, R24 ;  /* 0x000000160818723c */ /* 0x010fde0000001818 */
[----:B------:R-:W-:-:S08]  /*20ab0*/  NOP ;  /* 0x0000000000007918 */ /* 0x000fd00000000000 */
[----:B------:R-:W-:Y:S01]  /*20ac0*/  STL.64 [R1+0x30], R24 ;  /* 0x0000301801007387 */ /* 0x000fe20000100a00 */
[----:B------:R-:W-:Y:S02]  /*20ad0*/  IMAD.MOV.U32 R21, RZ, RZ, R26 ;  /* 0x000000ffff157224 */ /* 0x000fe400078e001a */
[----:B------:R-:W-:Y:S02]  /*20ae0*/  IMAD.MOV.U32 R20, RZ, RZ, R27 ;  /* 0x000000ffff147224 */ /* 0x000fe400078e001b */
[----:B------:R-:W0:Y:S04]  /*20af0*/  LDSM.16.M88.4 R24, [R3+UR5+0x2080] ;  /* 0x002080050318783b */ /* 0x000e280008000200 */
[----:B0-----:R-:W-:Y:S04]  /*20b00*/  STL.64 [R1+0x100], R24 ;  /* 0x0001001801007387 */ /* 0x001fe80000100a00 */
[----:B------:R0:W-:Y:S04]  /*20b10*/  STL.64 [R1+0x108], R26 ;  /* 0x0001081a01007387 */ /* 0x0001e80000100a00 */
[----:B------:R-:W-:Y:S01]  /*20b20*/  STL.64 [R1+0x10], R4 ;  /* 0x0000100401007387 */ /* 0x000fe20000100a00 */
[----:B0-----:R-:W-:-:S02]  /*20b30*/  IMAD.MOV.U32 R27, RZ, RZ, R6 ;  /* 0x000000ffff1b7224 */ /* 0x001fc400078e0006 */
[----:B------:R-:W-:Y:S02]  /*20b40*/  IMAD.MOV.U32 R26, RZ, RZ, R7 ;  /* 0x000000ffff1a7224 */ /* 0x000fe400078e0007 */
[----:B------:R-:W0:Y:S04]  /*20b50*/  LDSM.16.M88.4 R4, [R3+UR5+0x3080] ;  /* 0x003080050304783b */ /* 0x000e280008000200 */
[----:B------:R-:W-:Y:S04]  /*20b60*/  STL.64 [R1+0xfb0], R26 ;  /* 0x000fb01a01007387 */ /* 0x000fe80000100a00 */
[----:B0-----:R-:W-:Y:S04]  /*20b70*/  STL [R1+0x120], R4 ;  /* 0x0001200401007387 */ /* 0x001fe80000100800 */
[----:B------:R-:W-:Y:S01]  /*20b80*/  STL.64 [R1+0x128], R6 ;  /* 0x0001280601007387 */ /* 0x000fe20000100a00 */
[----:B------:R-:W-:-:S03]  /*20b90*/  IMAD.MOV.U32 R12, RZ, RZ, R5 ;  /* 0x000000ffff0c7224 */ /* 0x000fc600078e0005 */
[----:B------:R-:W0:Y:S04]  /*20ba0*/  LDSM.16.M88.4 R4, [R3+UR5+0x4080] ;  /* 0x004080050304783b */ /* 0x000e280008000200 */
[----:B------:R1:W-:Y:S04]  /*20bb0*/  STL [R1+0xfc8], R12 ;  /* 0x000fc80c01007387 */ /* 0x0003e80000100800 */
[----:B0-----:R-:W-:Y:S04]  /*20bc0*/  STL.64 [R1+0x138], R6 ;  /* 0x0001380601007387 */ /* 0x001fe80000100a00 */
[----:B-1----:R-:W3:Y:S04]  /*20bd0*/  LDL.LU R12, [R1+0x60] ;  /* 0x00006000010c7983 */ /* 0x002ee80000300800 */
[----:B--2---:R0:W-:Y:S01]  /*20be0*/  STL.64 [R1+0xfd8], R14 ;  /* 0x000fd80e01007387 */ /* 0x0041e20000100a00 */
[----:B------:R-:W-:-:S02]  /*20bf0*/  IMAD.MOV.U32 R24, RZ, RZ, R0 ;  /* 0x000000ffff187224 */ /* 0x000fc400078e0000 */
[----:B------:R-:W-:Y:S02]  /*20c00*/  IMAD.MOV.U32 R26, RZ, RZ, R28 ;  /* 0x000000ffff1a7224 */ /* 0x000fe400078e001c */
[----:B------:R-:W-:Y:S02]  /*20c10*/  IMAD.MOV.U32 R27, RZ, RZ, R2 ;  /* 0x000000ffff1b7224 */ /* 0x000fe400078e0002 */
[----:B------:R-:W-:Y:S01]  /*20c20*/  IMAD.MOV.U32 R25, RZ, RZ, R29 ;  /* 0x000000ffff197224 */ /* 0x000fe200078e001d */
[----:B---3--:R-:W-:Y:S04]  /*20c30*/  STL.64 [R1+0xfd0], R12 ;  /* 0x000fd00c01007387 */ /* 0x008fe80000100a00 */
[----:B0-----:R-:W2:Y:S04]  /*20c40*/  LDL.LU R14, [R1+0xe8] ;  /* 0x0000e800010e7983 */ /* 0x001ea80000300800 */
[----:B------:R-:W2:Y:S04]  /*20c50*/  LDL.LU R15, [R1+0xec] ;  /* 0x0000ec00010f7983 */ /* 0x000ea80000300800 */
[----:B------:R-:W3:Y:S04]  /*20c60*/  LDL.LU R0, [R1+0xff8] ;  /* 0x000ff80001007983 */ /* 0x000ee80000300800 */
[----:B------:R-:W4:Y:S04]  /*20c70*/  LDL.LU R29, [R1+0xff4] ;  /* 0x000ff400011d7983 */ /* 0x000f280000300800 */
[----:B------:R-:W2:Y:S04]  /*20c80*/  LDL.LU R28, [R1+0xff0] ;  /* 0x000ff000011c7983 */ /* 0x000ea80000300800 */
[----:B------:R-:W3:Y:S04]  /*20c90*/  LDL.LU R2, [R1+0xfec] ;  /* 0x000fec0001027983 */ /* 0x000ee80000300800 */
[----:B------:R0:W-:Y:S04]  /*20ca0*/  STL.64 [R1+0xfc0], R26 ;  /* 0x000fc01a01007387 */ /* 0x0001e80000100a00 */
[----:B------:R-:W-:Y:S04]  /*20cb0*/  STL.64 [R1+0xfb8], R24 ;  /* 0x000fb81801007387 */ /* 0x000fe80000100a00 */
[----:B0-----:R-:W2:Y:S04]  /*20cc0*/  LDL.LU R26, [R1+0xf8] ;  /* 0x0000f800011a7983 */ /* 0x001ea80000300800 */
[----:B------:R-:W2:Y:S01]  /*20cd0*/  LDL.LU R27, [R1+0xfc] ;  /* 0x0000fc00011b7983 */ /* 0x000ea20000300800 */
[----:B------:R-:W-:Y:S01]  /*20ce0*/  MOV R18, R4 ;  /* 0x0000000400127202 */ /* 0x000fe20000000f00 */
[----:B------:R-:W-:-:S02]  /*20cf0*/  IMAD.MOV.U32 R19, RZ, RZ, R5 ;  /* 0x000000ffff137224 */ /* 0x000fc400078e0005 */
[----:B------:R-:W0:Y:S02]  /*20d00*/  LDSM.16.M88.4 R4, [R3+UR5+0x5080] ;  /* 0x005080050304783b */ /* 0x000e240008000200 */
[----:B0-----:R-:W-:Y:S02]  /*20d10*/  IMAD.MOV.U32 R16, RZ, RZ, R4 ;  /* 0x000000ffff107224 */ /* 0x001fe400078e0004 */
[----:B------:R-:W-:Y:S02]  /*20d20*/  IMAD.MOV.U32 R17, RZ, RZ, R5 ;  /* 0x000000ffff117224 */ /* 0x000fe400078e0005 */
[----:B----4-:R-:W-:Y:S01]  /*20d30*/  IMAD.MOV.U32 R24, RZ, RZ, R29 ;  /* 0x000000ffff187224 */ /* 0x010fe200078e001d */
[----:B--2---:R3:W-:Y:S04]  /*20d40*/  STL.64 [R1+0xfe0], R26 ;  /* 0x000fe01a01007387 */ /* 0x0047e80000100a00 */
[----:B------:R-:W2:Y:S04]  /*20d50*/  LDL.LU R29, [R1+0xfe8] ;  /* 0x000fe800011d7983 */ /* 0x000ea80000300800 */
[----:B------:R-:W-:Y:S04]  /*20d60*/  STL.64 [R1+0x148], R6 ;  /* 0x0001480601007387 */ /* 0x000fe80000100a00 */
[----:B------:R-:W0:Y:S01]  /*20d70*/  LDSM.16.M88.4 R4, [R3+UR5+0x6080] ;  /* 0x006080050304783b */ /* 0x000e220008000200 */
[----:B---3--:R-:W-:-:S02]  /*20d80*/  IMAD.MOV.U32 R26, RZ, RZ, R2 ;  /* 0x000000ffff1a7224 */ /* 0x008fc400078e0002 */
[----:B------:R-:W-:Y:S02]  /*20d90*/  IMAD.MOV.U32 R27, RZ, RZ, R0 ;  /* 0x000000ffff1b7224 */ /* 0x000fe400078e0000 */
[----:B0-----:R-:W-:Y:S01]  /*20da0*/  IMAD.MOV.U32 R0, RZ, RZ, R4 ;  /* 0x000000ffff007224 */ /* 0x001fe200078e0004 */
[----:B------:R-:W-:Y:S01]  /*20db0*/  STL.64 [R1+0x158], R6 ;  /* 0x0001580601007387 */ /* 0x000fe20000100a00 */
[----:B------:R-:W-:-:S03]  /*20dc0*/  IMAD.MOV.U32 R2, RZ, RZ, R5 ;  /* 0x000000ffff027224 */ /* 0x000fc600078e0005 */
[----:B------:R-:W0:Y:S04]  /*20dd0*/  LDSM.16.M88.4 R4, [R3+UR5+0x7080] ;  /* 0x007080050304783b */ /* 0x000e280008000200 */
[----:B------:R0:W-:Y:S04]  /*20de0*/  STL [R1+0xf54], R2 ;  /* 0x000f540201007387 */ /* 0x0001e80000100800 */
[----:B------:R1:W-:Y:S01]  /*20df0*/  STL [R1+0xf50], R0 ;  /* 0x000f500001007387 */ /* 0x0003e20000100800 */
[----:B------:R-:W-:-:S07]  /*20e00*/  IMAD.MOV.U32 R25, RZ, RZ, R28 ;  /* 0x000000ffff197224 */ /* 0x000fce00078e001c */
[----:B------:R-:W-:Y:S01]  /*20e10*/  HMMA.16816.F32 R12, R8, R14, R24 ;  /* 0x0000000e080c723c */ /* 0x000fe20000001818 */
[----:B0-----:R-:W-:Y:S01]  /*20e20*/  IMAD.MOV.U32 R2, RZ, RZ, R4 ;  /* 0x000000ffff027224 */ /* 0x001fe200078e0004 */
[----:B------:R-:W-:Y:S01]  /*20e30*/  STL.64 [R1+0x178], R6 ;  /* 0x0001780601007387 */ /* 0x000fe20000100a00 */
[----:B-1----:R-:W-:-:S03]  /*20e40*/  IMAD.MOV.U32 R0, RZ, RZ, R5 ;  /* 0x000000ffff007224 */ /* 0x002fc600078e0005 */
[----:B------:R-:W3:Y:S04]  /*20e50*/  LDL.LU R22, [R1+0x168] ;  /* 0x0001680001167983 */ /* 0x000ee80000300800 */
[----:B------:R-:W3:-:S14]  /*20e60*/  LDL.LU R23, [R1+0x16c] ;  /* 0x00016c0001177983 */ /* 0x000edc0000300800 */
[----:B------:R-:W-:Y:S02]  /*20e70*/  IMAD.MOV.U32 R3, RZ, RZ, R14 ;  /* 0x000000ffff037224 */ /* 0x000fe400078e000e */
[----:B------:R-:W-:Y:S01]  /*20e80*/  IMAD.MOV.U32 R28, RZ, RZ, R15 ;  /* 0x000000ffff1c7224 */ /* 0x000fe200078e000f */
[----:B--2---:R-:W0:Y:S04]  /*20e90*/  LDSM.16.MT88.4 R4, [R29+0x8a00] ;  /* 0x008a00001d04783b */ /* 0x004e280000004200 */
[----:B------:R-:W-:Y:S04]  /*20ea0*/  STL [R1+0xf70], R29 ;  /* 0x000f701d01007387 */ /* 0x000fe80000100800 */
[----:B0-----:R-:W-:Y:S04]  /*20eb0*/  STL.64 [R1+0xef0], R6 ;  /* 0x000ef00601007387 */ /* 0x001fe80000100a00 */
[----:B------:R0:W-:Y:S02]  /*20ec0*/  STL.64 [R1+0xee8], R4 ;  /* 0x000ee80401007387 */ /* 0x0001e40000100a00 */
[----:B0-----:R-:W-:-:S02]  /*20ed0*/  IMAD.MOV.U32 R4, RZ, RZ, R2 ;  /* 0x000000ffff047224 */ /* 0x001fc400078e0002 */
[----:B------:R-:W-:Y:S02]  /*20ee0*/  IMAD.MOV.U32 R5, RZ, RZ, R0 ;  /* 0x000000ffff057224 */ /* 0x000fe400078e0000 */
[----:B------:R-:W-:-:S03]  /*20ef0*/  IMAD.MOV.U32 R2, RZ, RZ, R12 ;  /* 0x000000ffff027224 */ /* 0x000fc600078e000c */
[----:B------:R0:W-:Y:S04]  /*20f00*/  STL.64 [R1+0xef8], R4 ;  /* 0x000ef80401007387 */ /* 0x0001e80000100a00 */
[----:B------:R-:W0:Y:S04]  /*20f10*/  LDL.LU R6, [R1+0x118] ;  /* 0x0001180001067983 */ /* 0x000e280000300800 */
[----:B------:R-:W0:Y:S04]  /*20f20*/  LDL.LU R7, [R1+0x11c] ;  /* 0x00011c0001077983 */ /* 0x000e280000300800 */
[----:B------:R-:W2:Y:S01]  /*20f30*/  LDL.LU.64 R26, [R1+0xfe0] ;  /* 0x000fe000011a7983 */ /* 0x000ea20000300a00 */
[----:B------:R-:W-:-:S03]  /*20f40*/  IMAD.MOV.U32 R0, RZ, RZ, R13 ;  /* 0x000000ffff007224 */ /* 0x000fc600078e000d */
[----:B------:R-:W2:Y:S04]  /*20f50*/  LDL.LU.64 R14, [R1+0xfd8] ;  /* 0x000fd800010e7983 */ /* 0x000ea80000300a00 */
[----:B------:R-:W2:Y:S02]  /*20f60*/  LDL.LU.64 R12, [R1+0xfd0] ;  /* 0x000fd000010c7983 */ /* 0x000ea40000300a00 */
[----:B--2---:R-:W-:Y:S02]  /*20f70*/  HMMA.16816.F32 R24, R8, R26, R12 ;  /* 0x0000001a0818723c */ /* 0x004fe4000000180c */
[----:B------:R-:W2:-:S15]  /*20f80*/  LDL.LU R12, [R1+0xfc8] ;  /* 0x000fc800010c7983 */ /* 0x000e9e0000300800 */
[----:B------:R-:W-:-:S07]  /*20f90*/  NOP ;  /* 0x0000000000007918 */ /* 0x000fce0000000000 */
[----:B------:R-:W-:Y:S02]  /*20fa0*/  IMAD.MOV.U32 R15, RZ, RZ, R26 ;  /* 0x000000ffff0f7224 */ /* 0x000fe400078e001a */
[----:B------:R-:W-:Y:S02]  /*20fb0*/  IMAD.MOV.U32 R29, RZ, RZ, R27 ;  /* 0x000000ffff1d7224 */ /* 0x000fe400078e001b */
[----:B------:R-:W-:Y:S02]  /*20fc0*/  IMAD.MOV.U32 R13, RZ, RZ, R24 ;  /* 0x000000ffff0d7224 */ /* 0x000fe400078e0018 */
[----:B------:R-:W-:Y:S01]  /*20fd0*/  IMAD.MOV.U32 R14, RZ, RZ, R25 ;  /* 0x000000ffff0e7224 */ /* 0x000fe200078e0019 */
[----:B------:R-:W0:Y:S04]  /*20fe0*/  LDL.LU.64 R26, [R1+0xfc0] ;  /* 0x000fc000011a7983 */ /* 0x000e280000300a00 */
[----:B------:R-:W0:Y:S02]  /*20ff0*/  LDL.LU.64 R24, [R1+0xfb8] ;  /* 0x000fb80001187983 */ /* 0x000e240000300a00 */
[----:B0-----:R-:W-:Y:S02]  /*21000*/  HMMA.16816.F32 R4, R8, R6, R24 ;  /* 0x000000060804723c */ /* 0x001fe40000001818 */
[----:B------:R-:W4:Y:S04]  /*21010*/  LDL.LU.64 R26, [R1+0xfb0] ;  /* 0x000fb000011a7983 */ /* 0x000f280000300a00 */
[----:B------:R-:W4:Y:S04]  /*21020*/  LDL.LU R24, [R1+0x80] ;  /* 0x0000800001187983 */ /* 0x000f280000300800 */
[----:B------:R-:W4:-:S13]  /*21030*/  LDL.LU R25, [R1+0x84] ;  /* 0x0000840001197983 */ /* 0x000f1a0000300800 */
        /* <DEDUP_REMOVED lines=9> */
[----:B------:R-:W3:Y:S04]  /*210d0*/  LDL.LU R18, [R1+0xfa0] ;  /* 0x000fa00001127983 */ /* 0x000ee80000300800 */
[----:B------:R-:W3:Y:S04]  /*210e0*/  LDL.LU R19, [R1+0xf9c] ;  /* 0x000f9c0001137983 */ /* 0x000ee80000300800 */
[----:B------:R0:W-:Y:S04]  /*210f0*/  STL.64 [R1+0xf30], R4 ;  /* 0x000f300401007387 */ /* 0x0001e80000100a00 */
[----:B0-----:R-:W4:Y:S01]  /*21100*/  LDL.LU R4, [R1+0x120] ;  /* 0x0001200001047983 */ /* 0x001f220000300800 */
[----:B--2---:R-:W-:-:S03]  /*21110*/  MOV R5, R12 ;  /* 0x0000000c00057202 */ /* 0x004fc60000000f00 */
[----:B------:R-:W2:Y:S01]  /*21120*/  LDL.LU R12, [R1+0xf98] ;  /* 0x000f9800010c7983 */ /* 0x000ea20000300800 */
[----:B------:R-:W-:Y:S02]  /*21130*/  IMAD.MOV.U32 R6, RZ, RZ, R21 ;  /* 0x000000ffff067224 */ /* 0x000fe400078e0015 */
[----:B------:R-:W-:Y:S01]  /*21140*/  IMAD.MOV.U32 R7, RZ, RZ, R20 ;  /* 0x000000ffff077224 */ /* 0x000fe200078e0014 */
[----:B---3--:R-:W-:Y:S01]  /*21150*/  HMMA.16816.F32 R8, R8, R22, R16 ;  /* 0x000000160808723c */ /* 0x008fe20000001810 */
[----:B----4-:R0:W-:Y:S06]  /*21160*/  STL.64 [R1+0xf58], R4 ;  /* 0x000f580401007387 */ /* 0x0101ec0000100a00 */
[----:B--2---:R-:W-:Y:S01]  /*21170*/  IMAD.MOV.U32 R17, RZ, RZ, R12 ;  /* 0x000000ffff117224 */ /* 0x004fe200078e000c */
[----:B0-----:R-:W2:Y:S04]  /*21180*/  LDL.LU R4, [R1+0x30] ;  /* 0x0000300001047983 */ /* 0x001ea80000300800 */
[----:B------:R-:W2:Y:S04]  /*21190*/  LDL.LU R5, [R1+0x34] ;  /* 0x0000340001057983 */ /* 0x000ea80000300800 */
[----:B------:R-:W3:Y:S04]  /*211a0*/  LDL.LU.64 R22, [R1+0xf90] ;  /* 0x000f900001167983 */ /* 0x000ee80000300a00 */
[----:B------:R-:W3:Y:S04]  /*211b0*/  LDL.LU.64 R20, [R1+0xf88] ;  /* 0x000f880001147983 */ /* 0x000ee80000300a00 */
[----:B------:R-:W4:Y:S04]  /*211c0*/  LDL.LU R16, [R1+0x90] ;  /* 0x0000900001107983 */ /* 0x000f280000300800 */
[----:B------:R-:W3:Y:S04]  /*211d0*/  LDL.LU R12, [R1+0xf80] ;  /* 0x000f8000010c7983 */ /* 0x000ee80000300800 */
[----:B------:R-:W-:Y:S04]  /*211e0*/  STL.64 [R1+0xf18], R10 ;  /* 0x000f180a01007387 */ /* 0x000fe80000100a00 */
[----:B------:R0:W-:Y:S02]  /*211f0*/  STL.64 [R1+0xf10], R8 ;  /* 0x000f100801007387 */ /* 0x0001e40000100a00 */
[----:B0-----:R-:W-:-:S02]  /*21200*/  IMAD.MOV.U32 R8, RZ, RZ, R13 ;  /* 0x000000ffff087224 */ /* 0x001fc400078e000d */
[----:B------:R-:W-:Y:S01]  /*21210*/  IMAD.MOV.U32 R9, RZ, RZ, R14 ;  /* 0x000000ffff097224 */ /* 0x000fe200078e000e */
[----:B------:R-:W3:Y:S04]  /*21220*/  LDL.LU R13, [R1+0xf7c] ;  /* 0x000f7c00010d7983 */ /* 0x000ee80000300800 */
[----:B------:R-:W3:Y:S01]  /*21230*/  LDL.LU R14, [R1+0xf78] ;  /* 0x000f7800010e7983 */ /* 0x000ee20000300800 */
[----:B------:R-:W-:-:S03]  /*21240*/  IMAD.MOV.U32 R10, RZ, RZ, R15 ;  /* 0x000000ffff0a7224 */ /* 0x000fc600078e000f */
[----:B------:R-:W3:Y:S01]  /*21250*/  LDL.LU R15, [R1+0xf74] ;  /* 0x000f7400010f7983 */ /* 0x000ee20000300800 */
[----:B------:R-:W-:-:S03]  /*21260*/  IMAD.MOV.U32 R11, RZ, RZ, R29 ;  /* 0x000000ffff0b7224 */ /* 0x000fc600078e001d */
[----:B------:R-:W2:Y:S04]  /*21270*/  LDL.LU R29, [R1+0xf70] ;  /* 0x000f7000011d7983 */ /* 0x000ea80000300800 */
[----:B------:R0:W-:Y:S04]  /*21280*/  STL.64 [R1+0xf40], R10 ;  /* 0x000f400a01007387 */ /* 0x0001e80000100a00 */
[----:B------:R1:W-:Y:S01]  /*21290*/  STL.64 [R1+0xf38], R8 ;  /* 0x000f380801007387 */ /* 0x0003e20000100a00 */
[----:B0-----:R-:W-:-:S03]  /*212a0*/  IMAD.MOV.U32 R10, RZ, RZ, R27 ;  /* 0x000000ffff0a7224 */ /* 0x001fc600078e001b */
[----:B-1----:R-:W2:Y:S04]  /*212b0*/  LDL.LU R8, [R1+0x10] ;  /* 0x0000100001087983 */ /* 0x002ea80000300800 */
[----:B------:R-:W2:Y:S01]  /*212c0*/  LDL.LU R9, [R1+0x14] ;  /* 0x0000140001097983 */ /* 0x000ea20000300800 */
[----:B------:R-:W-:-:S03]  /*212d0*/  IMAD.MOV.U32 R11, RZ, RZ, R26 ;  /* 0x000000ffff0b7224 */ /* 0x000fc600078e001a */
[----:B------:R-:W4:Y:S01]  /*212e0*/  LDL.LU.64 R26, [R1+0xf68] ;  /* 0x000f6800011a7983 */ /* 0x000f220000300a00 */
[C---:B---3--:R-:W-:Y:S03]  /*212f0*/  HMMA.16816.F32 R20, R12.reuse, R24, R20 ;  /* 0x000000180c14723c */ /* 0x048fe60000001814 */
[----:B------:R-:W4:Y:S03]  /*21300*/  LDL.LU.64 R24, [R1+0xf60] ;  /* 0x000f600001187983 */ /* 0x000f260000300a00 */
[C---:B----4-:R-:W-:Y:S01]  /*21310*/  HMMA.16816.F32 R16, R12.reuse, R16, R24 ;  /* 0x000000100c10723c */ /* 0x050fe20000001818 */
[----:B------:R-:W2:Y:S04]  /*21320*/  LDL.LU R24, [R1+0x100] ;  /* 0x0001000001187983 */ /* 0x000ea80000300800 */
[----:B------:R-:W2:Y:S02]  /*21330*/  LDL.LU R25, [R1+0x104] ;  /* 0x0001040001197983 */ /* 0x000ea40000300800 */
[----:B--2---:R-:W-:Y:S02]  /*21340*/  HMMA.16816.F32 R24, R12, R24, R4 ;  /* 0x000000180c18723c */ /* 0x004fe40000001804 */
[----:B------:R-:W2:-:S15]  /*21350*/  LDL.LU.64 R4, [R1+0xf58] ;  /* 0x000f580001047983 */ /* 0x000e9e0000300a00 */
[----:B------:R-:W-:-:S06]  /*21360*/  NOP ;  /* 0x0000000000007918 */ /* 0x000fcc0000000000 */
[----:B------:R-:W-:Y:S04]  /*21370*/  STL.64 [R1+0xec8], R26 ;  /* 0x000ec81a01007387 */ /* 0x000fe80000100a00 */
[----:B------:R0:W-:Y:S02]  /*21380*/  STL.64 [R1+0xec0], R24 ;  /* 0x000ec01801007387 */ /* 0x0001e40000100a00 */
[----:B0-----:R-:W-:Y:S02]  /*21390*/  IMAD.MOV.U32 R24, RZ, RZ, R2 ;  /* 0x000000ffff187224 */ /* 0x001fe400078e0002 */
[----:B------:R-:W-:Y:S01]  /*213a0*/  IMAD.MOV.U32 R25, RZ, RZ, R0 ;  /* 0x000000ffff197224 */ /* 0x000fe200078e0000 */
[----:B------:R-:W3:Y:S04]  /*213b0*/  LDL.LU R2, [R1+0xf54] ;  /* 0x000f540001027983 */ /* 0x000ee80000300800 */
[----:B------:R-:W4:Y:S01]  /*213c0*/  LDL.LU R0, [R1+0xf50] ;  /* 0x000f500001007983 */ /* 0x000f220000300800 */
[----:B------:R-:W-:-:S02]  /*213d0*/  IMAD.MOV.U32 R26, RZ, RZ, R3 ;  /* 0x000000ffff1a7224 */ /* 0x000fc400078e0003 */
[----:B------:R-:W-:Y:S01]  /*213e0*/  IMAD.MOV.U32 R27, RZ, RZ, R28 ;  /* 0x000000ffff1b7224 */ /* 0x000fe200078e001c */
[----:B------:R-:W3:Y:S04]  /*213f0*/  LDL.LU R3, [R1+0xf4c] ;  /* 0x000f4c0001037983 */ /* 0x000ee80000300800 */
[----:B------:R-:W3:Y:S01]  /*21400*/  LDL.LU R28, [R1+0xf48] ;  /* 0x000f4800011c7983 */ /* 0x000ee20000300800 */
[----:B--2---:R-:W-:Y:S03]  /*21410*/  HMMA.16816.F32 R4, R12, R4, R8 ;  /* 0x000000040c04723c */ /* 0x004fe60000001808 */
[----:B------:R-:W2:Y:S04]  /*21420*/  LDL.LU.64 R10, [R1+0xf40] ;  /* 0x000f4000010a7983 */ /* 0x000ea80000300a00 */
[----:B------:R-:W2:-:S15]  /*21430*/  LDL.LU.64 R8, [R1+0xf38] ;  /* 0x000f380001087983 */ /* 0x000e9e0000300a00 */
[----:B------:R-:W-:-:S01]  /*21440*/  NOP ;  /* 0x0000000000007918 */ /* 0x000fc20000000000 */
[----:B------:R0:W-:Y:S04]  /*21450*/  STL.64 [R1+0x30], R4 ;  /* 0x0000300401007387 */ /* 0x0001e80000100a00 */
[----:B------:R1:W-:Y:S04]  /*21460*/  STL.64 [R1+0x38], R6 ;  /* 0x0000380601007387 */ /* 0x0003e80000100a00 */
[----:B0-----:R-:W1:Y:S02]  /*21470*/  LDL.LU.64 R4, [R1+0xf30] ;  /* 0x000f300001047983 */ /* 0x001e640000300a00 */
[----:B-1----:R-:W-:-:S15]  /*21480*/  HMMA.16816.F32 R4, R12, R4, R24 ;  /* 0x000000040c04723c */ /* 0x002fde0000001818 */
[----:B------:R-:W-:-:S09]  /*21490*/  NOP ;  /* 0x0000000000007918 */ /* 0x000fd20000000000 */
[----:B------:R-:W-:Y:S02]  /*214a0*/  IMAD.MOV.U32 R27, RZ, RZ, R4 ;  /* 0x000000ffff1b7224 */ /* 0x000fe400078e0004 */
[----:B------:R-:W-:Y:S02]  /*214b0*/  IMAD.MOV.U32 R26, RZ, RZ, R5 ;  /* 0x000000ffff1a7224 */ /* 0x000fe400078e0005 */
[----:B------:R-:W2:Y:S01]  /*214c0*/  LDL.LU.64 R4, [R1+0xf28] ;  /* 0x000f280001047983 */ /* 0x000ea20000300a00 */
[----:B------:R-:W-:Y:S02]  /*214d0*/  IMAD.MOV.U32 R25, RZ, RZ, R6 ;  /* 0x000000ffff197224 */ /* 0x000fe400078e0006 */
[----:B------:R-:W-:-:S05]  /*214e0*/  IMAD.MOV.U32 R24, RZ, RZ, R7 ;  /* 0x000000ffff187224 */ /* 0x000fca00078e0007 */
[----:B------:R4:W-:Y:S04]  /*214f0*/  STL [R1+0xedc], R24 ;  /* 0x000edc1801007387 */ /* 0x0009e80000100800 */
[----:B------:R-:W-:Y:S04]  /*21500*/  STL [R1+0xed8], R25 ;  /* 0x000ed81901007387 */ /* 0x000fe80000100800 */
[----:B------:R-:W-:Y:S04]  /*21510*/  STL [R1+0xed4], R26 ;  /* 0x000ed41a01007387 */ /* 0x000fe80000100800 */
[----:B------:R-:W-:Y:S01]  /*21520*/  STL [R1+0xed0], R27 ;  /* 0x000ed01b01007387 */ /* 0x000fe20000100800 */
[----:B----4-:R-:W-:-:S03]  /*21530*/  IMAD.MOV.U32 R24, RZ, RZ, R0 ;  /* 0x000000ffff187224 */ /* 0x010fc600078e0000 */
[----:B------:R-:W4:Y:S01]  /*21540*/  LDL.LU R0, [R1+0xf20] ;  /* 0x000f200001007983 */ /* 0x000f220000300800 */
[----:B--2---:R-:W-:Y:S03]  /*21550*/  HMMA.16816.F32 R4, R12, R4, R8 ;  /* 0x000000040c04723c */ /* 0x004fe60000001808 */
[----:B------:R-:W2:Y:S04]  /*21560*/  LDL.LU.64 R10, [R1+0xf18] ;  /* 0x000f1800010a7983 */ /* 0x000ea80000300a00 */
[----:B------:R-:W2:-:S15]  /*21570*/  LDL.LU.64 R8, [R1+0xf10] ;  /* 0x000f100001087983 */ /* 0x000e9e0000300a00 */
[----:B------:R-:W-:-:S01]  /*21580*/  NOP ;  /* 0x0000000000007918 */ /* 0x000fc20000000000 */
[----:B------:R-:W-:Y:S04]  /*21590*/  STL.64 [R1+0x60], R4 ;  /* 0x0000600401007387 */ /* 0x000fe80000100a00 */
[----:B------:R0:W-:Y:S04]  /*215a0*/  STL.64 [R1+0x68], R6 ;  /* 0x0000680601007387 */ /* 0x0001e80000100a00 */
[----:B0-----:R-:W4:Y:S04]  /*215b0*/  LDL.LU.64 R6, [R1+0xf08] ;  /* 0x000f080001067983 */ /* 0x001f280000300a00 */
[----:B------:R-:W4:Y:S01]  /*215c0*/  LDL.LU.64 R4, [R1+0xf00] ;  /* 0x000f000001047983 */ /* 0x000f220000300a00 */
[----:B---3--:R-:W-:-:S07]  /*215d0*/  IMAD.MOV.U32 R25, RZ, RZ, R2 ;  /* 0x000000ffff197224 */ /* 0x008fce00078e0002 */
[----:B----4-:R-:W-:Y:S01]  /*215e0*/  HMMA.16816.F32 R24, R12, R24, R4 ;  /* 0x000000180c18723c */ /* 0x010fe20000001804 */
[----:B------:R-:W2:-:S15]  /*215f0*/  LDL.LU.64 R4, [R1+0xef8] ;  /* 0x000ef80001047983 */ /* 0x000e9e0000300a00 */
[----:B------:R-:W-:-:S07]  /*21600*/  NOP ;  /* 0x0000000000007918 */ /* 0x000fce0000000000 */
[----:B------:R0:W-:Y:S04]  /*21610*/  STL.64 [R1+0x40], R24 ;  /* 0x0000401801007387 */ /* 0x0001e80000100a00 */
[----:B------:R1:W-:Y:S04]  /*21620*/  STL [R1+0x48], R26 ;  /* 0x0000481a01007387 */ /* 0x0003e80000100800 */
[----:B------:R-:W3:Y:S01]  /*21630*/  LDL.LU.64 R6, [R1+0xef0] ;  /* 0x000ef00001067983 */ /* 0x000ee20000300a00 */
[----:B--2---:R-:W-:Y:S03]  /*21640*/  HMMA.16816.F32 R8, R12, R4, R8 ;  /* 0x000000040c08723c */ /* 0x004fe60000001808 */
[----:B------:R-:W3:Y:S04]  /*21650*/  LDL.LU.64 R4, [R1+0xee8] ;  /* 0x000ee80001047983 */ /* 0x000ee80000300a00 */
[----:B------:R-:W3:Y:S01]  /*21660*/  LDL.LU R14, [R1+0x88] ;  /* 0x00008800010e7983 */ /* 0x000ee20000300800 */
[----:B------:R-:W-:-:S03]  /*21670*/  IMAD.MOV.U32 R15, RZ, RZ, R0 ;  /* 0x000000ffff0f7224 */ /* 0x000fc600078e0000 */
[----:B------:R-:W2:Y:S01]  /*21680*/  LDL.LU R0, [R1+0xee0] ;  /* 0x000ee00001007983 */ /* 0x000ea20000300800 */
[----:B0-----:R-:W-:-:S12]  /*21690*/  IMAD.MOV.U32 R24, RZ, RZ, R27 ;  /* 0x000000ffff187224 */ /* 0x001fd800078e001b */
[----:B------:R-:W-:Y:S02]  /*216a0*/  IMAD.MOV.U32 R27, RZ, RZ, R10 ;  /* 0x000000ffff1b7224 */ /* 0x000fe400078e000a */
[----:B------:R-:W-:Y:S02]  /*216b0*/  IMAD.MOV.U32 R10, RZ, RZ, R28 ;  /* 0x000000ffff0a7224 */ /* 0x000fe400078e001c */
[----:B------:R-:W-:Y:S02]  /*216c0*/  IMAD.MOV.U32 R2, RZ, RZ, R11 ;  /* 0x000000ffff027224 */ /* 0x000fe400078e000b */
[----:B------:R-:W-:Y:S02]  /*216d0*/  IMAD.MOV.U32 R11, RZ, RZ, R3 ;  /* 0x000000ffff0b7224 */ /* 0x000fe400078e0003 */
[----:B------:R-:W-:Y:S02]  /*216e0*/  IMAD.MOV.U32 R25, RZ, RZ, R8 ;  /* 0x000000ffff197224 */ /* 0x000fe400078e0008 */
[----:B-1----:R-:W-:Y:S01]  /*216f0*/  IMAD.MOV.U32 R26, RZ, RZ, R9 ;  /* 0x000000ffff1a7224 */ /* 0x002fe200078e0009 */
[C---:B---3--:R-:W-:Y:S06]  /*21700*/  HMMA.16816.F32 R12, R4.reuse, R14, R20 ;  /* 0x0000000e040c723c */ /* 0x048fec0000001814 */
[----:B------:R-:W-:Y:S01]  /*21710*/  HMMA.16816.F32 R8, R4, R10, R16 ;  /* 0x0000000a0408723c */ /* 0x000fe20000001810 */
[----:B--2---:R-:W-:-:S15]  /*21720*/  LDSM.16.M88.4 R16, [R0+UR5+0x1080] ;  /* 0x001080050010783b */ /* 0x004fde0008000200 */
[----:B------:R-:W-:-:S01]  /*21730*/  NOP ;  /* 0x0000000000007918 */ /* 0x000fc20000000000 */
[----:B------:R-:W-:Y:S01]  /*21740*/  STL [R1+0x10], R12 ;  /* 0x0000100c01007387 */ /* 0x000fe20000100800 */
[----:B------:R-:W-:Y:S02]  /*21750*/  IMAD.MOV.U32 R28, RZ, RZ, R13 ;  /* 0x000000ffff1c7224 */ /* 0x000fe400078e000d */
[----:B------:R-:W-:Y:S01]  /*21760*/  IMAD.MOV.U32 R21, RZ, RZ, R14 ;  /* 0x000000ffff157224 */ /* 0x000fe200078e000e */
[----:B------:R-:W-:Y:S02]  /*21770*/  MOV R20, R15 ;  /* 0x0000000f00147202 */ /* 0x000fe40000000f00 */
[----:B------:R-:W0:Y:S04]  /*21780*/  LDSM.16.MT88.4 R12, [R29+0x8c00] ;  /* 0x008c00001d0c783b */ /* 0x000e280000004200 */
[----:B------:R-:W-:Y:S04]  /*21790*/  STL.64 [R1+0xe40], R10 ;  /* 0x000e400a01007387 */ /* 0x000fe80000100a00 */
[----:B------:R-:W-:Y:S04]  /*217a0*/  STL.64 [R1+0xe38], R8 ;  /* 0x000e380801007387 */ /* 0x000fe80000100a00 */
[----:B------:R-:W-:Y:S04]  /*217b0*/  STL [R1+0xea8], R29 ;  /* 0x000ea81d01007387 */ /* 0x000fe80000100800 */
[----:B------:R-:W-:Y:S04]  /*217c0*/  LDSM.16.M88.4 R8, [R0+UR5+0x80] ;  /* 0x000080050008783b */ /* 0x000fe80008000200 */
[----:B0-----:R-:W-:Y:S04]  /*217d0*/  STL.64 [R1+0xe58], R14 ;  /* 0x000e580e01007387 */ /* 0x001fe80000100a00 */
[----:B------:R-:W-:Y:S04]  /*217e0*/  STL.64 [R1+0xe50], R12 ;  /* 0x000e500c01007387 */ /* 0x000fe80000100a00 */
[----:B------:R-:W0:Y:S04]  /*217f0*/  LDSM.16.M88.4 R12, [R0+UR5+0x2080] ;  /* 0x00208005000c783b */ /* 0x000e280008000200 */
[----:B0-----:R-:W-:Y:S04]  /*21800*/  STL [R1+0xc0], R12 ;  /* 0x0000c00c01007387 */ /* 0x001fe80000100800 */
[----:B------:R-:W-:Y:S04]  /*21810*/  STL.64 [R1+0xd0], R16 ;  /* 0x0000d01001007387 */ /* 0x000fe80000100a00 */
[----:B------:R-:W-:Y:S04]  /*21820*/  STL.64 [R1+0xd8], R18 ;  /* 0x0000d81201007387 */ /* 0x000fe80000100a00 */
[----:B------:R-:W-:Y:S01]  /*21830*/  STL.64 [R1+0xc8], R14 ;  /* 0x0000c80e01007387 */ /* 0x000fe20000100a00 */
[----:B------:R-:W-:-:S03]  /*21840*/  IMAD.MOV.U32 R29, RZ, RZ, R13 ;  /* 0x000000ffff1d7224 */ /* 0x000fc600078e000d */
[----:B------:R-:W0:Y:S04]  /*21850*/  LDSM.16.M88.4 R12, [R0+UR5+0x3080] ;  /* 0x00308005000c783b */ /* 0x000e280008000200 */
[----:B0-----:R0:W-:Y:S04]  /*21860*/  STL.64 [R1+0xb8], R14 ;  /* 0x0000b80e01007387 */ /* 0x0011e80000100a00 */
[----:B------:R-:W-:Y:S04]  /*21870*/  STL.64 [R1+0xe8], R10 ;  /* 0x0000e80a01007387 */ /* 0x000fe80000100a00 */
[----:B------:R-:W-:Y:S04]  /*21880*/  STL.64 [R1+0xe60], R8 ;  /* 0x000e600801007387 */ /* 0x000fe80000100a00 */
[----:B------:R-:W1:Y:S04]  /*21890*/  LDSM.16.M88.4 R8, [R0+UR5+0x4080] ;  /* 0x004080050008783b */ /* 0x000e680008000200 */
[----:B0-----:R-:W2:Y:S04]  /*218a0*/  LDL.LU R14, [R1+0x178] ;  /* 0x00017800010e7983 */ /* 0x001ea80000300800 */
[----:B-1----:R-:W-:Y:S04]  /*218b0*/  STL.64 [R1+0xa0], R8 ;  /* 0x0000a00801007387 */ /* 0x002fe80000100a00 */
[----:B------:R-:W-:Y:S04]  /*218c0*/  STL.64 [R1+0xa8], R10 ;  /* 0x0000a80a01007387 */ /* 0x000fe80000100a00 */
[----:B------:R-:W2:Y:S01]  /*218d0*/  LDL.LU R15, [R1+0x17c] ;  /* 0x00017c00010f7983 */ /* 0x000ea20000300800 */
[----:B------:R-:W-:-:S02]  /*218e0*/  IMAD.MOV.U32 R23, RZ, RZ, R2 ;  /* 0x000000ffff177224 */ /* 0x000fc400078e0002 */
[----:B------:R-:W-:Y:S02]  /*218f0*/  IMAD.MOV.U32 R3, RZ, RZ, R12 ;  /* 0x000000ffff037224 */ /* 0x000fe400078e000c */
[----:B------:R-:W-:Y:S01]  /*21900*/  IMAD.MOV.U32 R2, RZ, RZ, R13 ;  /* 0x000000ffff027224 */ /* 0x000fe200078e000d */
[----:B--2---:R0:W-:Y:S04]  /*21910*/  STL.64 [R1+0xe68], R14 ;  /* 0x000e680e01007387 */ /* 0x0041e80000100a00 */
[----:B------:R-:W2:Y:S04]  /*21920*/  LDL.LU R12, [R1+0x40] ;  /* 0x00004000010c7983 */ /* 0x000ea80000300800 */
[----:B------:R-:W2:Y:S04]  /*21930*/  LDL.LU R13, [R1+0x44] ;  /* 0x00004400010d7983 */ /* 0x000ea80000300800 */
[----:B0-----:R-:W3:Y:S01]  /*21940*/  LDL.LU R14, [R1+0x48] ;  /* 0x00004800010e7983 */ /* 0x001ee20000300800 */
[----:B------:R-:W-:-:S03]  /*21950*/  IMAD.MOV.U32 R15, RZ, RZ, R24 ;  /* 0x000000ffff0f7224 */ /* 0x000fc600078e0018 */
[----:B------:R-:W4:Y:S04]  /*21960*/  LDL.LU R24, [R1+0xedc] ;  /* 0x000edc0001187983 */ /* 0x000f280000300800 */
[----:B------:R-:W4:Y:S04]  /*21970*/  LDL.LU R18, [R1+0x108] ;  /* 0x0001080001127983 */ /* 0x000f280000300800 */
[----:B------:R-:W4:Y:S04]  /*21980*/  LDL.LU R19, [R1+0x10c] ;  /* 0x00010c0001137983 */ /* 0x000f280000300800 */
[----:B---3--:R0:W-:Y:S04]  /*21990*/  STL.64 [R1+0xe78], R14 ;  /* 0x000e780e01007387 */ /* 0x0081e80000100a00 */
[----:B--2---:R-:W-:Y:S04]  /*219a0*/  STL.64 [R1+0xe70], R12 ;  /* 0x000e700c01007387 */ /* 0x004fe80000100a00 */
[----:B0-----:R-:W2:Y:S04]  /*219b0*/  LDL.LU R14, [R1+0x148] ;  /* 0x00014800010e7983 */ /* 0x001ea80000300800 */
[----:B------:R-:W2:Y:S01]  /*219c0*/  LDL.LU R15, [R1+0x14c] ;  /* 0x00014c00010f7983 */ /* 0x000ea20000300800 */
[----:B------:R-:W-:-:S02]  /*219d0*/  IMAD.MOV.U32 R8, RZ, RZ, R25 ;  /* 0x000000ffff087224 */ /* 0x000fc400078e0019 */
[----:B------:R-:W-:Y:S02]  /*219e0*/  IMAD.MOV.U32 R9, RZ, RZ, R26 ;  /* 0x000000ffff097224 */ /* 0x000fe400078e001a */
[----:B------:R-:W-:Y:S01]  /*219f0*/  IMAD.MOV.U32 R10, RZ, RZ, R27 ;  /* 0x000000ffff0a7224 */ /* 0x000fe200078e001b */
[----:B--2---:R0:W-:Y:S04]  /*21a00*/  STL.64 [R1+0xe90], R14 ;  /* 0x000e900e01007387 */ /* 0x0041e80000100a00 */
[----:B------:R-:W2:Y:S04]  /*21a10*/  LDL.LU R25, [R1+0xed8] ;  /* 0x000ed80001197983 */ /* 0x000ea80000300800 */
[----:B------:R-:W3:Y:S04]  /*21a20*/  LDL.LU R26, [R1+0xed4] ;  /* 0x000ed400011a7983 */ /* 0x000ee80000300800 */
[----:B------:R-:W4:Y:S04]  /*21a30*/  LDL.LU R27, [R1+0xed0] ;  /* 0x000ed000011b7983 */ /* 0x000f280000300800 */
[----:B0-----:R-:W2:Y:S04]  /*21a40*/  LDL.LU R14, [R1+0x138] ;  /* 0x00013800010e7983 */ /* 0x001ea80000300800 */
[----:B------:R-:W2:Y:S01]  /*21a50*/  LDL.LU R15, [R1+0x13c] ;  /* 0x00013c00010f7983 */ /* 0x000ea20000300800 */
[----:B------:R-:W-:-:S03]  /*21a60*/  IMAD.MOV.U32 R11, RZ, RZ, R23 ;  /* 0x000000ffff0b7224 */ /* 0x000fc600078e0017 */
[----:B--2---:R0:W-:Y:S04]  /*21a70*/  STL.64 [R1+0xeb0], R14 ;  /* 0x000eb00e01007387 */ /* 0x0041e80000100a00 */
[----:B------:R-:W2:Y:S04]  /*21a80*/  LDL.LU R22, [R1+0x128] ;  /* 0x0001280001167983 */ /* 0x000ea80000300800 */
[----:B------:R-:W2:Y:S04]  /*21a90*/  LDL.LU R23, [R1+0x12c] ;  /* 0x00012c0001177983 */ /* 0x000ea80000300800 */
[----:B--2---:R-:W-:Y:S04]  /*21aa0*/  STL.64 [R1+0xeb8], R22 ;  /* 0x000eb81601007387 */ /* 0x004fe80000100a00 */
[----:B------:R-:W2:Y:S04]  /*21ab0*/  LDL.LU R12, [R1+0x30] ;  /* 0x00003000010c7983 */ /* 0x000ea80000300800 */
[----:B------:R-:W2:Y:S04]  /*21ac0*/  LDL.LU R13, [R1+0x34] ;  /* 0x00003400010d7983 */ /* 0x000ea80000300800 */
[----:B0-----:R-:W2:Y:S04]  /*21ad0*/  LDL.LU R14, [R1+0x38] ;  /* 0x00003800010e7983 */ /* 0x001ea80000300800 */
[----:B------:R-:W2:Y:S04]  /*21ae0*/  LDL.LU R15, [R1+0x3c] ;  /* 0x00003c00010f7983 */ /* 0x000ea80000300800 */
[----:B------:R-:W-:Y:S04]  /*21af0*/  STL.64 [R1+0xe88], R10 ;  /* 0x000e880a01007387 */ /* 0x000fe80000100a00 */
[----:B------:R0:W-:Y:S04]  /*21b00*/  STL.64 [R1+0xe80], R8 ;  /* 0x000e800801007387 */ /* 0x0001e80000100a00 */
[----:B0-----:R-:W3:Y:S04]  /*21b10*/  LDL.LU R8, [R1+0x60] ;  /* 0x0000600001087983 */ /* 0x001ee80000300800 */
[----:B------:R-:W3:Y:S04]  /*21b20*/  LDL.LU R9, [R1+0x64] ;  /* 0x0000640001097983 */ /* 0x000ee80000300800 */
[----:B------:R-:W4:Y:S04]  /*21b30*/  LDL.LU R10, [R1+0x68] ;  /* 0x00006800010a7983 */ /* 0x000f280000300800 */
[----:B------:R-:W4:Y:S04]  /*21b40*/  LDL.LU R11, [R1+0x6c] ;  /* 0x00006c00010b7983 */ /* 0x000f280000300800 */
[----:B----4-:R0:W-:Y:S04]  /*21b50*/  STL.64 [R1+0xea0], R10 ;  /* 0x000ea00a01007387 */ /* 0x0101e80000100a00 */
[----:B---3--:R1:W-:Y:S01]  /*21b60*/  STL.64 [R1+0xe98], R8 ;  /* 0x000e980801007387 */ /* 0x0083e20000100a00 */
[----:B0-----:R-:W-:-:S02]  /*21b70*/  IMAD.MOV.U32 R10, RZ, RZ, R25 ;  /* 0x000000ffff0a7224 */ /* 0x001fc400078e0019 */
[----:B-1----:R-:W-:Y:S02]  /*21b80*/  IMAD.MOV.U32 R8, RZ, RZ, R27 ;  /* 0x000000ffff087224 */ /* 0x002fe400078e001b */
[----:B------:R-:W-:Y:S02]  /*21b90*/  IMAD.MOV.U32 R9, RZ, RZ, R26 ;  /* 0x000000ffff097224 */ /* 0x000fe400078e001a */
[----:B------:R-:W-:Y:S02]  /*21ba0*/  IMAD.MOV.U32 R11, RZ, RZ, R24 ;  /* 0x000000ffff0b7224 */ /* 0x000fe400078e0018 */
[----:B------:R-:W0:Y:S04]  /*21bb0*/  LDSM.16.M88.4 R24, [R0+UR5+0x5080] ;  /* 0x005080050018783b */ /* 0x000e280008000200 */
[----:B0-----:R-:W-:Y:S04]  /*21bc0*/  STL.64 [R1+0x90], R24 ;  /* 0x0000901801007387 */ /* 0x001fe80000100a00 */
[----:B------:R-:W-:Y:S04]  /*21bd0*/  STL.64 [R1+0x98], R26 ;  /* 0x0000981a01007387 */ /* 0x000fe80000100a00 */
[----:B------:R-:W0:Y:S04]  /*21be0*/  LDSM.16.M88.4 R24, [R0+UR5+0x6080] ;  /* 0x006080050018783b */ /* 0x000e280008000200 */
[----:B0-----:R-:W-:Y:S04]  /*21bf0*/  STL.64 [R1+0x80], R24 ;  /* 0x0000801801007387 */ /* 0x001fe80000100a00 */
[----:B------:R0:W-:Y:S04]  /*21c00*/  STL.64 [R1+0x88], R26 ;  /* 0x0000881a01007387 */ /* 0x0001e80000100a00 */
[----:B0-----:R-:W3:Y:S04]  /*21c10*/  LDL.LU.64 R26, [R1+0xec8] ;  /* 0x000ec800011a7983 */ /* 0x001ee80000300a00 */
[----:B------:R-:W3:Y:S02]  /*21c20*/  LDL.LU.64 R24, [R1+0xec0] ;  /* 0x000ec00001187983 */ /* 0x000ee40000300a00 */
[----:B---3--:R-:W-:Y:S02]  /*21c30*/  HMMA.16816.F32 R16, R4, R18, R24 ;  /* 0x000000120410723c */ /* 0x008fe40000001818 */
[----:B------:R-:W3:Y:S04]  /*21c40*/  LDL.LU R26, [R1+0x158] ;  /* 0x00015800011a7983 */ /* 0x000ee80000300800 */
[----:B------:R-:W3:-:S15]  /*21c50*/  LDL.LU R27, [R1+0x15c] ;  /* 0x00015c00011b7983 */ /* 0x000ede0000300800 */
[----:B------:R-:W-:-:S02]  /*21c60*/  NOP ;  /* 0x0000000000007918 */ /* 0x000fc40000000000 */
[----:B------:R-:W-:Y:S04]  /*21c70*/  STL.64 [R1+0xe30], R18 ;  /* 0x000e301201007387 */ /* 0x000fe80000100a00 */
[----:B------:R0:W-:Y:S04]  /*21c80*/  STL.64 [R1+0xe28], R16 ;  /* 0x000e281001007387 */ /* 0x0001e80000100a00 */
[----:B0-----:R-:W4:Y:S04]  /*21c90*/  LDL.LU R16, [R1+0xd0] ;  /* 0x0000d00001107983 */ /* 0x001f280000300800 */
[----:B------:R-:W4:Y:S01]  /*21ca0*/  LDL.LU R17, [R1+0xd4] ;  /* 0x0000d40001117983 */ /* 0x000f220000300800 */
[----:B------:R-:W-:-:S02]  /*21cb0*/  IMAD.MOV.U32 R18, RZ, RZ, R21 ;  /* 0x000000ffff127224 */ /* 0x000fc400078e0015 */
[----:B------:R-:W-:Y:S02]  /*21cc0*/  IMAD.MOV.U32 R19, RZ, RZ, R20 ;  /* 0x000000ffff137224 */ /* 0x000fe400078e0014 */
[----:B------:R-:W0:Y:S02]  /*21cd0*/  LDSM.16.M88.4 R20, [R0+UR5+0x7080] ;  /* 0x007080050014783b */ /* 0x000e240008000200 */
[----:B0-----:R-:W-:Y:S02]  /*21ce0*/  IMAD.MOV.U32 R0, RZ, RZ, R22 ;  /* 0x000000ffff007224 */ /* 0x001fe400078e0016 */
[----:B----4-:R0:W-:Y:S04]  /*21cf0*/  STL.64 [R1+0xe48], R16 ;  /* 0x000e481001007387 */ /* 0x0101e80000100a00 */
[----:B0-----:R-:W4:Y:S01]  /*21d00*/  LDL.LU R16, [R1+0x10] ;  /* 0x0000100001107983 */ /* 0x001f220000300800 */
[----:B------:R-:W-:-:S03]  /*21d10*/  IMAD.MOV.U32 R17, RZ, RZ, R28 ;  /* 0x000000ffff117224 */ /* 0x000fc600078e001c */
[----:B------:R2:W-:Y:S01]  /*21d20*/  STL.64 [R1+0x70], R20 ;  /* 0x0000701401007387 */ /* 0x0005e20000100a00 */
[----:B------:R-:W-:-:S03]  /*21d30*/  IMAD.MOV.U32 R28, RZ, RZ, R23 ;  /* 0x000000ffff1c7224 */ /* 0x000fc600078e0017 */
[----:B------:R-:W2:Y:S04]  /*21d40*/  LDL.LU.64 R22, [R1+0xeb8] ;  /* 0x000eb80001167983 */ /* 0x000ea80000300a00 */
[----:B------:R-:W-:Y:S04]  /*21d50*/  STL [R1+0xdf4], R28 ;  /* 0x000df41c01007387 */ /* 0x000fe80000100800 */
[----:B------:R-:W-:Y:S01]  /*21d60*/  STL [R1+0xdf0], R0 ;  /* 0x000df00001007387 */ /* 0x000fe20000100800 */
[----:B--2---:R-:W-:Y:S03]  /*21d70*/  HMMA.16816.F32 R20, R4, R22, R12 ;  /* 0x000000160414723c */ /* 0x004fe6000000180c */
[----:B------:R-:W2:-:S15]  /*21d80*/  LDL.LU.64 R14, [R1+0xeb0] ;  /* 0x000eb000010e7983 */ /* 0x000e9e0000300a00 */
[----:B------:R-:W-:-:S05]  /*21d90*/  NOP ;  /* 0x0000000000007918 */ /* 0x000fca0000000000 */
[----:B------:R-:W-:Y:S04]  /*21da0*/  STL.64 [R1+0xe20], R22 ;  /* 0x000e201601007387 */ /* 0x000fe80000100a00 */
[----:B------:R0:W-:Y:S04]  /*21db0*/  STL.64 [R1+0xe18], R20 ;  /* 0x000e181401007387 */ /* 0x0001e80000100a00 */
[----:B0-----:R-:W4:Y:S01]  /*21dc0*/  LDL.LU R20, [R1+0xc0] ;  /* 0x0000c00001147983 */ /* 0x001f220000300800 */
[----:B------:R-:W-:-:S03]  /*21dd0*/  IMAD.MOV.U32 R21, RZ, RZ, R29 ;  /* 0x000000ffff157224 */ /* 0x000fc600078e001d */
[----:B------:R-:W4:Y:S01]  /*21de0*/  LDL.LU R29, [R1+0xea8] ;  /* 0x000ea800011d7983 */ /* 0x000f220000300800 */
[----:B--2---:R-:W-:Y:S03]  /*21df0*/  HMMA.16816.F32 R12, R4, R14, R8 ;  /* 0x0000000e040c723c */ /* 0x004fe60000001808 */
[----:B------:R-:W2:Y:S04]  /*21e00*/  LDL.LU.64 R10, [R1+0xea0] ;  /* 0x000ea000010a7983 */ /* 0x000ea80000300a00 */
[----:B------:R-:W2:-:S15]  /*21e10*/  LDL.LU.64 R8, [R1+0xe98] ;  /* 0x000e980001087983 */ /* 0x000e9e0000300a00 */
[----:B------:R-:W-:-:S01]  /*21e20*/  NOP ;  /* 0x0000000000007918 */ /* 0x000fc20000000000 */
[----:B------:R-:W-:Y:S04]  /*21e30*/  STL.64 [R1], R12 ;  /* 0x0000000c01007387 */ /* 0x000fe80000100a00 */
[----:B------:R0:W-:Y:S04]  /*21e40*/  STL.64 [R1+0x8], R14 ;  /* 0x0000080e01007387 */ /* 0x0001e80000100a00 */
[----:B0-----:R-:W2:Y:S02]  /*21e50*/  LDL.LU.64 R14, [R1+0xe90] ;  /* 0x000e9000010e7983 */ /* 0x001ea40000300a00 */
[----:B--2---:R-:W-:Y:S02]  /*21e60*/  HMMA.16816.F32 R12, R4, R14, R8 ;  /* 0x0000000e040c723c */ /* 0x004fe40000001808 */
[----:B------:R-:W2:Y:S04]  /*21e70*/  LDL.LU.64 R10, [R1+0xe88] ;  /* 0x000e8800010a7983 */ /* 0x000ea80000300a00 */
[----:B------:R-:W2:-:S15]  /*21e80*/  LDL.LU.64 R8, [R1+0xe80] ;  /* 0x000e800001087983 */ /* 0x000e9e0000300a00 */
[----:B------:R-:W-:-:S02]  /*21e90*/  NOP ;  /* 0x0000000000007918 */ /* 0x000fc40000000000 */
[----:B------:R-:W-:Y:S04]  /*21ea0*/  STL.64 [R1+0x60], R12 ;  /* 0x0000600c01007387 */ /* 0x000fe80000100a00 */
[----:B------:R0:W-:Y:S04]  /*21eb0*/  STL.64 [R1+0x68], R14 ;  /* 0x0000680e01007387 */ /* 0x0001e80000100a00 */
[----:B0-----:R-:W3:Y:S04]  /*21ec0*/  LDL.LU.64 R14, [R1+0xe78] ;  /* 0x000e7800010e7983 */ /* 0x001ee80000300a00 */
[----:B------:R-:W3:Y:S02]  /*21ed0*/  LDL.LU.64 R12, [R1+0xe70] ;  /* 0x000e7000010c7983 */ /* 0x000ee40000300a00 */
[----:B---3--:R-:W-:Y:S02]  /*21ee0*/  HMMA.16816.F32 R24, R4, R26, R12 ;  /* 0x0000001a0418723c */ /* 0x008fe4000000180c */
[----:B------:R-:W2:-:S15]  /*21ef0*/  LDL.LU.64 R14, [R1+0xe68] ;  /* 0x000e6800010e7983 */ /* 0x000e9e0000300a00 */
[----:B------:R-:W-:-:S06]  /*21f00*/  NOP ;  /* 0x0000000000007918 */ /* 0x000fcc0000000000 */
[----:B------:R-:W-:Y:S04]  /*21f10*/  STL.64 [R1+0x50], R24 ;  /* 0x0000501801007387 */ /* 0x000fe80000100a00 */
[----:B------:R-:W-:Y:S04]  /*21f20*/  STL.64 [R1+0x58], R26 ;  /* 0x0000581a01007387 */ /* 0x000fe80000100a00 */
[----:B----4-:R-:W0:Y:S04]  /*21f30*/  LDSM.16.MT88.4 R24, [R29+0x8e00] ;  /* 0x008e00001d18783b */ /* 0x010e280000004200 */
[----:B0-----:R-:W-:Y:S04]  /*21f40*/  STL.64 [R1+0xdd0], R26 ;  /* 0x000dd01a01007387 */ /* 0x001fe80000100a00 */
[----:B------:R-:W-:Y:S01]  /*21f50*/  STL.64 [R1+0xdc8], R24 ;  /* 0x000dc81801007387 */ /* 0x000fe20000100a00 */
[----:B--2---:R-:W-:Y:S03]  /*21f60*/  HMMA.16816.F32 R12, R4, R14, R8 ;  /* 0x0000000e040c723c */ /* 0x004fe60000001808 */
[----:B------:R-:W2:-:S15]  /*21f70*/  LDL.LU.64 R8, [R1+0xe60] ;  /* 0x000e600001087983 */ /* 0x000e9e0000300a00 */
[----:B------:R-:W-:-:S05]  /*21f80*/  NOP ;  /* 0x0000000000007918 */ /* 0x000fca0000000000 */
[----:B------:R0:W-:Y:S01]  /*21f90*/  STL.64 [R1+0x40], R12 ;  /* 0x0000400c01007387 */ /* 0x0001e20000100a00 */
[----:B------:R-:W-:Y:S02]  /*21fa0*/  IMAD.MOV.U32 R7, RZ, RZ, R14 ;  /* 0x000000ffff077224 */ /* 0x000fe400078e000e */
[----:B------:R-:W-:Y:S02]  /*21fb0*/  IMAD.MOV.U32 R6, RZ, RZ, R15 ;  /* 0x000000ffff067224 */ /* 0x000fe400078e000f */
[----:B------:R-:W2:Y:S04]  /*21fc0*/  LDL.LU.64 R14, [R1+0xe58] ;  /* 0x000e5800010e7983 */ /* 0x000ea80000300a00 */
[----:B0-----:R-:W2:Y:S01]  /*21fd0*/  LDL.LU.64 R12, [R1+0xe50] ;  /* 0x000e5000010c7983 */ /* 0x001ea20000300a00 */
[----:B------:R-:W-:-:S02]  /*21fe0*/  IMAD.MOV.U32 R24, RZ, RZ, R3 ;  /* 0x000000ffff187224 */ /* 0x000fc400078e0003 */
[----:B------:R-:W-:Y:S01]  /*21ff0*/  IMAD.MOV.U32 R25, RZ, RZ, R2 ;  /* 0x000000ffff197224 */ /* 0x000fe200078e0002 */
[----:B--2---:R-:W-:Y:S01]  /*22000*/  HMMA.16816.F32 R8, R12, R8, R16 ;  /* 0x000000080c08723c */ /* 0x004fe20000001810 */
[----:B------:R-:W2:-:S15]  /*22010*/  LDL.LU.64 R16, [R1+0xe48] ;  /* 0x000e480001107983 */ /* 0x000e9e0000300a00 */
[----:B------:R-:W-:-:S08]  /*22020*/  NOP ;  /* 0x0000000000007918 */ /* 0x000fd00000000000 */
[----:B------:R-:W-:Y:S02]  /*22030*/  IMAD.MOV.U32 R3, RZ, RZ, R10 ;  /* 0x000000ffff037224 */ /* 0x000fe400078e000a */
[----:B------:R-:W-:Y:S02]  /*22040*/  IMAD.MOV.U32 R2, RZ, RZ, R11 ;  /* 0x000000ffff027224 */ /* 0x000fe400078e000b */
[----:B------:R-:W-:Y:S02]  /*22050*/  IMAD.MOV.U32 R0, RZ, RZ, R8 ;  /* 0x000000ffff007224 */ /* 0x000fe400078e0008 */
[----:B------:R-:W-:Y:S01]  /*22060*/  IMAD.MOV.U32 R29, RZ, RZ, R9 ;  /* 0x000000ffff1d7224 */ /* 0x000fe200078e0009 */
[----:B------:R-:W2:Y:S04]  /*22070*/  LDL.LU.64 R10, [R1+0xe40] ;  /* 0x000e4000010a7983 */ /* 0x000ea80000300a00 */
[----:B------:R-:W2:Y:S04]  /*22080*/  LDL.LU.64 R8, [R1+0xe38] ;  /* 0x000e380001087983 */ /* 0x000ea80000300a00 */
[----:B------:R-:W-:Y:S04]  /*22090*/  STL [R1+0xe04], R2 ;  /* 0x000e040201007387 */ /* 0x000fe80000100800 */
[----:B------:R-:W-:Y:S04]  /*220a0*/  STL [R1+0xe00], R3 ;  /* 0x000e000301007387 */ /* 0x000fe80000100800 */
[----:B------:R-:W-:Y:S04]  /*220b0*/  STL [R1+0xdfc], R29 ;  /* 0x000dfc1d01007387 */ /* 0x000fe80000100800 */
[----:B------:R-:W-:Y:S01]  /*220c0*/  STL [R1+0xdf8], R0 ;  /* 0x000df80001007387 */ /* 0x000fe20000100800 */
[----:B--2---:R-:W-:-:S15]  /*220d0*/  HMMA.16816.F32 R16, R12, R16, R8 ;  /* 0x000000100c10723c */ /* 0x004fde0000001808 */
[----:B------:R-:W-:-:S08]  /*220e0*/  NOP ;  /* 0x0000000000007918 */ /* 0x000fd00000000000 */
[----:B------:R0:W-:Y:S01]  /*220f0*/  STL [R1+0x20], R16 ;  /* 0x0000201001007387 */ /* 0x0001e20000100800 */
[----:B------:R-:W-:Y:S01]  /*22100*/  IMAD.MOV.U32 R11, RZ, RZ, R18 ;  /* 0x000000ffff0b7224 */ /* 0x000fe200078e0012 */
[----:B------:R-:W-:Y:S01]  /*22110*/  MOV R10, R19 ;  /* 0x00000013000a7202 */ /* 0x000fe20000000f00 */
[----:B------:R-:W-:Y:S01]  /*22120*/  IMAD.MOV.U32 R28, RZ, RZ, R17 ;  /* 0x000000ffff1c7224 */ /* 0x000fe200078e0011 */
[----:B------:R-:W2:Y:S04]  /*22130*/  LDL.LU.64 R18, [R1+0xe30] ;  /* 0x000e300001127983 */ /* 0x000ea80000300a00 */
[----:B0-----:R-:W2:Y:S04]  /*22140*/  LDL.LU.64 R16, [R1+0xe28] ;  /* 0x000e280001107983 */ /* 0x001ea80000300a00 */
[----:B------:R-:W3:Y:S01]  /*22150*/  LDL.LU.64 R22, [R1+0xe20] ;  /* 0x000e200001167983 */ /* 0x000ee20000300a00 */
[C---:B--2---:R-:W-:Y:S03]  /*22160*/  HMMA.16816.F32 R16, R12.reuse, R20, R16 ;  /* 0x000000140c10723c */ /* 0x044fe60000001810 */
[----:B------:R-:W3:Y:S04]  /*22170*/  LDL.LU.64 R20, [R1+0xe18] ;  /* 0x000e180001147983 */ /* 0x000ee80000300a00 */
[----:B------:R-:W2:Y:S04]  /*22180*/  LDL.LU R4, [R1+0xa0] ;  /* 0x0000a00001047983 */ /* 0x000ea80000300800 */
[----:B------:R-:W2:Y:S01]  /*22190*/  LDL.LU R5, [R1+0xa4] ;  /* 0x0000a40001057983 */ /* 0x000ea20000300800 */
[----:B---3--:R-:W-:-:S15]  /*221a0*/  HMMA.16816.F32 R20, R12, R24, R20 ;  /* 0x000000180c14723c */ /* 0x008fde0000001814 */
[----:B------:R-:W-:-:S08]  /*221b0*/  NOP ;  /* 0x0000000000007918 */ /* 0x000fd00000000000 */
[----:B------:R0:W-:Y:S04]  /*221c0*/  STL.64 [R1+0xd88], R22 ;  /* 0x000d881601007387 */ /* 0x0001e80000100a00 */
[----:B------:R-:W-:Y:S04]  /*221d0*/  STL.64 [R1+0xd80], R20 ;  /* 0x000d801401007387 */ /* 0x000fe80000100a00 */
[----:B0-----:R-:W3:Y:S04]  /*221e0*/  LDL.LU R22, [R1+0xc8] ;  /* 0x0000c80001167983 */ /* 0x001ee80000300800 */
[----:B------:R-:W3:Y:S04]  /*221f0*/  LDL.LU R23, [R1+0xcc] ;  /* 0x0000cc0001177983 */ /* 0x000ee80000300800 */
[----:B------:R-:W4:Y:S04]  /*22200*/  LDL.LU R24, [R1+0x70] ;  /* 0x0000700001187983 */ /* 0x000f280000300800 */
[----:B------:R-:W4:Y:S01]  /*22210*/  LDL.LU R25, [R1+0x74] ;  /* 0x0000740001197983 */ /* 0x000f220000300800 */
[----:B------:R-:W-:-:S02]  /*22220*/  IMAD.MOV.U32 R2, RZ, RZ, R16 ;  /* 0x000000ffff027224 */ /* 0x000fc400078e0010 */
[----:B------:R-:W-:Y:S01]  /*22230*/  IMAD.MOV.U32 R3, RZ, RZ, R17 ;  /* 0x000000ffff037224 */ /* 0x000fe200078e0011 */
[----:B----4-:R-:W-:Y:S04]  /*22240*/  STL.64 [R1+0xde0], R24 ;  /* 0x000de01801007387 */ /* 0x010fe80000100a00 */
[----:B---3--:R0:W-:Y:S04]  /*22250*/  STL.64 [R1+0xd98], R22 ;  /* 0x000d981601007387 */ /* 0x0081e80000100a00 */
[----:B0-----:R-:W3:Y:S04]  /*22260*/  LDL.LU R22, [R1+0xd8] ;  /* 0x0000d80001167983 */ /* 0x001ee80000300800 */
[----:B------:R-:W3:Y:S04]  /*22270*/  LDL.LU R23, [R1+0xdc] ;  /* 0x0000dc0001177983 */ /* 0x000ee80000300800 */
[----:B------:R-:W4:Y:S04]  /*22280*/  LDL.LU R16, [R1+0x80] ;  /* 0x0000800001107983 */ /* 0x000f280000300800 */
[----:B------:R-:W4:Y:S04]  /*22290*/  LDL.LU R17, [R1+0x84] ;  /* 0x0000840001117983 */ /* 0x000f280000300800 */
[----:B----4-:R-:W-:Y:S04]  /*222a0*/  STL.64 [R1+0xde8], R16 ;  /* 0x000de81001007387 */ /* 0x010fe80000100a00 */
[----:B------:R-:W4:Y:S04]  /*222b0*/  LDL.LU R24, [R1+0x50] ;  /* 0x0000500001187983 */ /* 0x000f280000300800 */
[----:B------:R-:W4:Y:S04]  /*222c0*/  LDL.LU R25, [R1+0x54] ;  /* 0x0000540001197983 */ /* 0x000f280000300800 */
[----:B------:R-:W2:Y:S04]  /*222d0*/  LDL.LU R26, [R1+0x58] ;  /* 0x00005800011a7983 */ /* 0x000ea80000300800 */
[----:B------:R-:W2:Y:S01]  /*222e0*/  LDL.LU R27, [R1+0x5c] ;  /* 0x00005c00011b7983 */ /* 0x000ea20000300800 */
[----:B------:R-:W-:-:S02]  /*222f0*/  IMAD.MOV.U32 R29, RZ, RZ, R18 ;  /* 0x000000ffff1d7224 */ /* 0x000fc400078e0012 */
[----:B------:R-:W-:Y:S01]  /*22300*/  IMAD.MOV.U32 R0, RZ, RZ, R19 ;  /* 0x000000ffff007224 */ /* 0x000fe200078e0013 */
[----:B--2---:R-:W-:Y:S04]  /*22310*/  STL.64 [R1+0xe10], R26 ;  /* 0x000e101a01007387 */ /* 0x004fe80000100a00 */
[----:B----4-:R0:W-:Y:S04]  /*22320*/  STL.64 [R1+0xe08], R24 ;  /* 0x000e081801007387 */ /* 0x0101e80000100a00 */
[----:B0-----:R-:W2:Y:S04]  /*22330*/  LDL.LU R24, [R1] ;  /* 0x0000000001187983 */ /* 0x001ea80000300800 */
[----:B------:R-:W2:Y:S04]  /*22340*/  LDL.LU R25, [R1+0x4] ;  /* 0x0000040001197983 */ /* 0x000ea80000300800 */
[----:B------:R-:W2:Y:S04]  /*22350*/  LDL.LU R26, [R1+0x8] ;  /* 0x00000800011a7983 */ /* 0x000ea80000300800 */
[----:B------:R-:W2:Y:S04]  /*22360*/  LDL.LU R27, [R1+0xc] ;  /* 0x00000c00011b7983 */ /* 0x000ea80000300800 */
[----:B------:R-:W4:Y:S04]  /*22370*/  LDL.LU R8, [R1+0x90] ;  /* 0x0000900001087983 */ /* 0x000f280000300800 */
[----:B------:R-:W4:Y:S04]  /*22380*/  LDL.LU R9, [R1+0x94] ;  /* 0x0000940001097983 */ /* 0x000f280000300800 */
[----:B------:R-:W4:Y:S04]  /*22390*/  LDL.LU R16, [R1+0x60] ;  /* 0x0000600001107983 */ /* 0x000f280000300800 */
[----:B------:R-:W4:Y:S04]  /*223a0*/  LDL.LU R17, [R1+0x64] ;  /* 0x0000640001117983 */ /* 0x000f280000300800 */
[----:B------:R-:W4:Y:S04]  /*223b0*/  LDL.LU R18, [R1+0x68] ;  /* 0x0000680001127983 */ /* 0x000f280000300800 */
[----:B------:R-:W4:Y:S04]  /*223c0*/  LDL.LU R19, [R1+0x6c] ;  /* 0x00006c0001137983 */ /* 0x000f280000300800 */
[----:B---3--:R0:W-:Y:S04]  /*223d0*/  STL.64 [R1+0xdb0], R22 ;  /* 0x000db01601007387 */ /* 0x0081e80000100a00 */
[----:B0-----:R-:W3:Y:S04]  /*223e0*/  LDL.LU R22, [R1+0xe8] ;  /* 0x0000e80001167983 */ /* 0x001ee80000300800 */
[----:B------:R-:W3:Y:S04]  /*223f0*/  LDL.LU R23, [R1+0xec] ;  /* 0x0000ec0001177983 */ /* 0x000ee80000300800 */
[----:B---3--:R0:W-:Y:S04]  /*22400*/  STL.64 [R1+0xdd8], R22 ;  /* 0x000dd81601007387 */ /* 0x0081e80000100a00 */
[----:B------:R-:W3:Y:S04]  /*22410*/  LDL.LU R20, [R1+0x40] ;  /* 0x0000400001147983 */ /* 0x000ee80000300800 */
[----:B------:R-:W3:Y:S01]  /*22420*/  LDL.LU R21, [R1+0x44] ;  /* 0x0000440001157983 */ /* 0x000ee20000300800 */
[----:B0-----:R-:W-:-:S02]  /*22430*/  IMAD.MOV.U32 R22, RZ, RZ, R7 ;  /* 0x000000ffff167224 */ /* 0x001fc400078e0007 */
[----:B------:R-:W-:Y:S02]  /*22440*/  IMAD.MOV.U32 R23, RZ, RZ, R6 ;  /* 0x000000ffff177224 */ /* 0x000fe400078e0006 */
[----:B--2---:R-:W-:Y:S01]  /*22450*/  HMMA.16816.F32 R4, R12, R4, R24 ;  /* 0x000000040c04723c */ /* 0x004fe20000001818 */
[----:B------:R-:W2:Y:S04]  /*22460*/  LDL.LU.64 R26, [R1+0xe10] ;  /* 0x000e1000011a7983 */ /* 0x000ea80000300a00 */
[----:B------:R-:W2:-:S15]  /*22470*/  LDL.LU.64 R24, [R1+0xe08] ;  /* 0x000e080001187983 */ /* 0x000e9e0000300a00 */
[----:B------:R-:W-:-:S03]  /*22480*/  NOP ;  /* 0x0000000000007918 */ /* 0x000fc60000000000 */
[----:B------:R0:W-:Y:S04]  /*22490*/  STL.64 [R1+0xd78], R6 ;  /* 0x000d780601007387 */ /* 0x0001e80000100a00 */
[----:B------:R1:W-:Y:S04]  /*224a0*/  STL.64 [R1+0xd70], R4 ;  /* 0x000d700401007387 */ /* 0x0003e80000100a00 */
[----:B0-----:R-:W4:Y:S04]  /*224b0*/  LDL.LU R6, [R1+0xb8] ;  /* 0x0000b80001067983 */ /* 0x001f280000300800 */
[----:B------:R-:W4:Y:S01]  /*224c0*/  LDL.LU R7, [R1+0xbc] ;  /* 0x0000bc0001077983 */ /* 0x000f220000300800 */
[----:B-1----:R-:W-:-:S02]  /*224d0*/  IMAD.MOV.U32 R4, RZ, RZ, R2 ;  /* 0x000000ffff047224 */ /* 0x002fc400078e0002 */
[----:B------:R-:W-:Y:S01]  /*224e0*/  IMAD.MOV.U32 R5, RZ, RZ, R3 ;  /* 0x000000ffff057224 */ /* 0x000fe200078e0003 */
[----:B----4-:R0:W-:Y:S04]  /*224f0*/  STL.64 [R1+0xd90], R6 ;  /* 0x000d900601007387 */ /* 0x0101e80000100a00 */
[----:B------:R-:W4:Y:S04]  /*22500*/  LDL.LU R2, [R1+0xe04] ;  /* 0x000e040001027983 */ /* 0x000f280000300800 */
[----:B------:R-:W3:Y:S01]  /*22510*/  LDL.LU R3, [R1+0xe00] ;  /* 0x000e000001037983 */ /* 0x000ee20000300800 */
[----:B0-----:R-:W-:-:S02]  /*22520*/  IMAD.MOV.U32 R6, RZ, RZ, R29 ;  /* 0x000000ffff067224 */ /* 0x001fc400078e001d */
[----:B------:R-:W-:Y:S01]  /*22530*/  IMAD.MOV.U32 R7, RZ, RZ, R0 ;  /* 0x000000ffff077224 */ /* 0x000fe200078e0000 */
[----:B------:R-:W4:Y:S04]  /*22540*/  LDL.LU R29, [R1+0xdfc] ;  /* 0x000dfc00011d7983 */ /* 0x000f280000300800 */
[----:B------:R-:W2:Y:S04]  /*22550*/  LDL.LU R0, [R1+0xdf8] ;  /* 0x000df80001007983 */ /* 0x000ea80000300800 */
[----:B------:R-:W-:Y:S04]  /*22560*/  STL.64 [R1+0xda8], R6 ;  /* 0x000da80601007387 */ /* 0x000fe80000100a00 */
[----:B------:R0:W-:Y:S04]  /*22570*/  STL.64 [R1+0xda0], R4 ;  /* 0x000da00401007387 */ /* 0x0001e80000100a00 */
[----:B0-----:R-:W3:Y:S01]  /*22580*/  LDL.LU R4, [R1+0x20] ;  /* 0x0000200001047983 */ /* 0x001ee20000300800 */
[----:B------:R-:W-:-:S02]  /*22590*/  IMAD.MOV.U32 R6, RZ, RZ, R11 ;  /* 0x000000ffff067224 */ /* 0x000fc400078e000b */
[----:B------:R-:W-:Y:S02]  /*225a0*/  IMAD.MOV.U32 R7, RZ, RZ, R10 ;  /* 0x000000ffff077224 */ /* 0x000fe400078e000a */
[----:B------:R-:W-:Y:S02]  /*225b0*/  IMAD.MOV.U32 R5, RZ, RZ, R28 ;  /* 0x000000ffff057224 */ /* 0x000fe400078e001c */
[----:B------:R-:W4:Y:S04]  /*225c0*/  LDL.LU R28, [R1+0xdf4] ;  /* 0x000df400011c7983 */ /* 0x000f280000300800 */
[----:B------:R-:W-:Y:S01]  /*225d0*/  STL.64 [R1+0xdc0], R6 ;  /* 0x000dc00601007387 */ /* 0x000fe20000100a00 */
[----:B------:R-:W-:Y:S03]  /*225e0*/  HMMA.16816.F32 R8, R12, R8, R16 ;  /* 0x000000080c08723c */ /* 0x000fe60000001810 */
[----:B---3--:R2:W-:Y:S02]  /*225f0*/  STL.64 [R1+0xdb8], R4 ;  /* 0x000db80401007387 */ /* 0x0085e40000100a00 */
[----:B--2---:R-:W-:-:S02]  /*22600*/  IMAD.MOV.U32 R4, RZ, RZ, R0 ;  /* 0x000000ffff047224 */ /* 0x004fc400078e0000 */
[----:B------:R-:W2:Y:S04]  /*22610*/  LDL.LU R0, [R1+0xdf0] ;  /* 0x000df00001007983 */ /* 0x000ea80000300800 */
[----:B------:R-:W3:Y:S02]  /*22620*/  LDL.LU.64 R16, [R1+0xde8] ;  /* 0x000de80001107983 */ /* 0x000ee40000300a00 */
[----:B---3--:R-:W-:Y:S02]  /*22630*/  HMMA.16816.F32 R16, R12, R16, R24 ;  /* 0x000000100c10723c */ /* 0x008fe40000001818 */
[----:B------:R-:W3:Y:S01]  /*22640*/  LDL.LU.64 R24, [R1+0xde0] ;  /* 0x000de00001187983 */ /* 0x000ee20000300a00 */
[----:B----4-:R-:W-:Y:S02]  /*22650*/  IMAD.MOV.U32 R5, RZ, RZ, R29 ;  /* 0x000000ffff057224 */ /* 0x010fe400078e001d */
[----:B------:R-:W-:-:S02]  /*22660*/  IMAD.MOV.U32 R6, RZ, RZ, R3 ;  /* 0x000000ffff067224 */ /* 0x000fc400078e0003 */
[----:B------:R-:W-:Y:S01]  /*22670*/  IMAD.MOV.U32 R7, RZ, RZ, R2 ;  /* 0x000000ffff077224 */ /* 0x000fe200078e0002 */
[----:B---3--:R-:W-:Y:S01]  /*22680*/  HMMA.16816.F32 R12, R12, R24, R20 ;  /* 0x000000180c0c723c */ /* 0x008fe20000001814 */
[----:B------:R-:W3:Y:S04]  /*22690*/  LDL.LU.64 R22, [R1+0xdd8] ;  /* 0x000dd80001167983 */ /* 0x000ee80000300a00 */
[----:B------:R-:W3:Y:S04]  /*226a0*/  LDL.LU.64 R26, [R1+0xdd0] ;  /* 0x000dd000011a7983 */ /* 0x000ee80000300a00 */
[----:B------:R-:W3:Y:S02]  /*226b0*/  LDL.LU.64 R24, [R1+0xdc8] ;  /* 0x000dc80001187983 */ /* 0x000ee40000300a00 */
[----:B---3--:R-:W-:Y:S02]  /*226c0*/  HMMA.16816.F32 R20, R24, R22, R4 ;  /* 0x000000161814723c */ /* 0x008fe40000001804 */
[----:B------:R-:W3:Y:S04]  /*226d0*/  LDL.LU.64 R6, [R1+0xdc0] ;  /* 0x000dc00001067983 */ /* 0x000ee80000300a00 */
[----:B------:R-:W3:-:S15]  /*226e0*/  LDL.LU.64 R4, [R1+0xdb8] ;  /* 0x000db80001047983 */ /* 0x000ede0000300a00 */
[----:B------:R-:W-:-:S02]  /*226f0*/  NOP ;  /* 0x0000000000007918 */ /* 0x000fc40000000000 */
[----:B------:R-:W-:Y:S04]  /*22700*/  STL.64 [R1+0x270], R20 ;  /* 0x0002701401007387 */ /* 0x000fe80000100a00 */
[----:B------:R0:W-:Y:S04]  /*22710*/  STL.64 [R1+0x278], R22 ;  /* 0x0002781601007387 */ /* 0x0001e80000100a00 */
[----:B0-----:R-:W3:Y:S01]  /*22720*/  LDL.LU.64 R22, [R1+0xdb0] ;  /* 0x000db00001167983 */ /* 0x001ee20000300a00 */
[----:B------:R-:W-:-:S05]  /*22730*/  IMAD.MOV.U32 R2, RZ, RZ, R20 ;  /* 0x000000ffff027224 */ /* 0x000fca00078e0014 */
[----:B------:R-:W-:Y:S01]  /*22740*/  STL [R1+0xc24], R2 ;  /* 0x000c240201007387 */ /* 0x000fe20000100800 */
[----:B---3--:R-:W-:Y:S03]  /*22750*/  HMMA.16816.F32 R20, R24, R22, R4 ;  /* 0x000000161814723c */ /* 0x008fe60000001804 */
[----:B------:R-:W3:Y:S04]  /*22760*/  LDL.LU.64 R6, [R1+0xda8] ;  /* 0x000da80001067983 */ /* 0x000ee80000300a00 */
[----:B------:R-:W3:-:S15]  /*22770*/  LDL.LU.64 R4, [R1+0xda0] ;  /* 0x000da00001047983 */ /* 0x000ede0000300a00 */
[----:B------:R-:W-:-:S01]  /*22780*/  NOP ;  /* 0x0000000000007918 */ /* 0x000fc20000000000 */
[----:B------:R-:W-:Y:S04]  /*22790*/  STL.64 [R1+0x240], R20 ;  /* 0x0002401401007387 */ /* 0x000fe80000100a00 */
[----:B------:R0:W-:Y:S04]  /*227a0*/  STL.64 [R1+0x248], R22 ;  /* 0x0002481601007387 */ /* 0x0001e80000100a00 */
[----:B0-----:R-:W3:Y:S01]  /*227b0*/  LDL.LU.64 R22, [R1+0xd98] ;  /* 0x000d980001167983 */ /* 0x001ee20000300a00 */
[----:B------:R-:W-:-:S05]  /*227c0*/  IMAD.MOV.U32 R3, RZ, RZ, R20 ;  /* 0x000000ffff037224 */ /* 0x000fca00078e0014 */
[----:B------:R-:W-:Y:S01]  /*227d0*/  STL [R1+0xc28], R3 ;  /* 0x000c280301007387 */ /* 0x000fe20000100800 */
[----:B---3--:R-:W-:Y:S03]  /*227e0*/  HMMA.16816.F32 R20, R24, R22, R4 ;  /* 0x000000161814723c */ /* 0x008fe60000001804 */
[----:B------:R-:W3:-:S15]  /*227f0*/  LDL.LU.64 R6, [R1+0xd90] ;  /* 0x000d900001067983 */ /* 0x000ede0000300a00 */
[----:B------:R-:W-:-:S05]  /*22800*/  NOP ;  /* 0x0000000000007918 */ /* 0x000fca0000000000 */
[----:B------:R-:W-:Y:S04]  /*22810*/  STL.64 [R1+0x220], R20 ;  /* 0x0002201401007387 */ /* 0x000fe80000100a00 */
[----:B------:R0:W-:Y:S01]  /*22820*/  STL.64 [R1+0x228], R22 ;  /* 0x0002281601007387 */ /* 0x0001e20000100a00 */
[----:B------:R-:W-:-:S03]  /*22830*/  IMAD.MOV.U32 R29, RZ, RZ, R20 ;  /* 0x000000ffff1d7224 */ /* 0x000fc600078e0014 */
[----:B0-----:R-:W3:Y:S04]  /*22840*/  LDL.LU.64 R22, [R1+0xd88] ;  /* 0x000d880001167983 */ /* 0x001ee80000300a00 */
[----:B------:R-:W3:Y:S04]  /*22850*/  LDL.LU.64 R20, [R1+0xd80] ;  /* 0x000d800001147983 */ /* 0x000ee80000300a00 */
[----:B------:R-:W-:Y:S01]  /*22860*/  STL [R1+0xc2c], R29 ;  /* 0x000c2c1d01007387 */ /* 0x000fe20000100800 */
[----:B---3--:R-:W-:Y:S03]  /*22870*/  HMMA.16816.F32 R20, R24, R6, R20 ;  /* 0x000000061814723c */ /* 0x008fe60000001814 */
[----:B------:R-:W3:Y:S04]  /*22880*/  LDL.LU.64 R6, [R1+0xd78] ;  /* 0x000d780001067983 */ /* 0x000ee80000300a00 */
[----:B------:R-:W3:-:S15]  /*22890*/  LDL.LU.64 R4, [R1+0xd70] ;  /* 0x000d700001047983 */ /* 0x000ede0000300a00 */
[----:B------:R-:W-:-:S01]  /*228a0*/  NOP ;  /* 0x0000000000007918 */ /* 0x000fc20000000000 */
[----:B------:R-:W-:Y:S04]  /*228b0*/  STL.64 [R1+0x210], R20 ;  /* 0x0002101401007387 */ /* 0x000fe80000100a00 */
[----:B------:R0:W-:Y:S04]  /*228c0*/  STL.64 [R1+0x218], R22 ;  /* 0x0002181601007387 */ /* 0x0001e80000100a00 */
[----:B------:R3:W-:Y:S04]  /*228d0*/  STL [R1+0xc30], R20 ;  /* 0x000c301401007387 */ /* 0x0007e80000100800 */
[----:B0-----:R-:W3:Y:S04]  /*228e0*/  LDL.LU R22, [R1+0xa8] ;  /* 0x0000a80001167983 */ /* 0x001ee80000300800 */
[----:B------:R-:W3:Y:S02]  /*228f0*/  LDL.LU R23, [R1+0xac] ;  /* 0x0000ac0001177983 */ /* 0x000ee40000300800 */
[----:B---3--:R-:W-:-:S15]  /*22900*/  HMMA.16816.F32 R20, R24, R22, R4 ;  /* 0x000000161814723c */ /* 0x008fde0000001804 */
[----:B------:R-:W-:-:S08]  /*22910*/  NOP ;  /* 0x0000000000007918 */ /* 0x000fd00000000000 */
[----:B------:R0:W-:Y:S04]  /*22920*/  STL.64 [R1+0x260], R20 ;  /* 0x0002601401007387 */ /* 0x0001e80000100a00 */
[----:B------:R1:W-:Y:S01]  /*22930*/  STL.64 [R1+0x268], R22 ;  /* 0x0002681601007387 */ /* 0x0003e20000100a00 */
[----:B------:R-:W-:Y:S02]  /*22940*/  IMAD.MOV.U32 R6, RZ, RZ, R23 ;  /* 0x000000ffff067224 */ /* 0x000fe400078e0017 */
[----:B0-----:R-:W-:-:S05]  /*22950*/  IMAD.MOV.U32 R21, RZ, RZ, R20 ;  /* 0x000000ffff157224 */ /* 0x001fca00078e0014 */
[----:B------:R-:W-:Y:S04]  /*22960*/  STL [R1+0xc38], R21 ;  /* 0x000c381501007387 */ /* 0x000fe80000100800 */
[----:B-1----:R-:W3:Y:S04]  /*22970*/  LDL.LU R22, [R1+0x98] ;  /* 0x0000980001167983 */ /* 0x002ee80000300800 */
[----:B------:R-:W3:Y:S04]  /*22980*/  LDL.LU R23, [R1+0x9c] ;  /* 0x00009c0001177983 */ /* 0x000ee80000300800 */
[----:B------:R0:W-:Y:S04]  /*22990*/  STL [R1+0xc34], R6 ;  /* 0x000c340601007387 */ /* 0x0001e80000100800 */
[----:B0-----:R-:W4:Y:S04]  /*229a0*/  LDL.LU R6, [R1+0x88] ;  /* 0x0000880001067983 */ /* 0x001f280000300800 */
[----:B------:R-:W4:Y:S01]  /*229b0*/  LDL.LU R7, [R1+0x8c] ;  /* 0x00008c0001077983 */ /* 0x000f220000300800 */
[C---:B---3--:R-:W-:Y:S06]  /*229c0*/  HMMA.16816.F32 R8, R24.reuse, R22, R8 ;  /* 0x000000161808723c */ /* 0x048fec0000001808 */
[----:B----4-:R-:W-:-:S15]  /*229d0*/  HMMA.16816.F32 R16, R24, R6, R16 ;  /* 0x000000061810723c */ /* 0x010fde0000001810 */
[----:B------:R-:W-:-:S03]  /*229e0*/  NOP ;  /* 0x0000000000007918 */ /* 0x000fc60000000000 */
[----:B------:R-:W-:Y:S01]  /*229f0*/  IMAD.MOV.U32 R22, RZ, RZ, R8 ;  /* 0x000000ffff167224 */ /* 0x000fe200078e0008 */
[----:B------:R-:W-:Y:S04]  /*22a00*/  STL.64 [R1+0x250], R8 ;  /* 0x0002500801007387 */ /* 0x000fe80000100a00 */
[----:B------:R0:W-:Y:S04]  /*22a10*/  STL.64 [R1+0x258], R10 ;  /* 0x0002580a01007387 */ /* 0x0001e80000100a00 */
[----:B------:R-:W-:Y:S04]  /*22a20*/  STL [R1+0xc3c], R22 ;  /* 0x000c3c1601007387 */ /* 0x000fe80000100800 */
[----:B------:R-:W-:Y:S04]  /*22a30*/  STL.64 [R1+0x230], R16 ;  /* 0x0002301001007387 */ /* 0x000fe80000100a00 */
[----:B------:R1:W-:Y:S01]  /*22a40*/  STL.64 [R1+0x238], R18 ;  /* 0x0002381201007387 */ /* 0x0003e20000100a00 */
[----:B0-----:R-:W-:-:S02]  /*22a50*/  IMAD.MOV.U32 R11, RZ, RZ, R18 ;  /* 0x000000ffff0b7224 */ /* 0x001fc400078e0012 */
[----:B------:R-:W-:Y:S01]  /*22a60*/  IMAD.MOV.U32 R7, RZ, RZ, R19 ;  /* 0x000000ffff077224 */ /* 0x000fe200078e0013 */
[----:B-1----:R-:W3:Y:S04]  /*22a70*/  LDL.LU R18, [R1+0xaac] ;  /* 0x000aac0001127983 */ /* 0x002ee80000300800 */
[----:B------:R-:W4:Y:S04]  /*22a80*/  LDL.LU R19, [R1+0xaa4] ;  /* 0x000aa40001137983 */ /* 0x000f280000300800 */
[----:B------:R-:W2:Y:S04]  /*22a90*/  LDL.LU R22, [R1+0xa7c] ;  /* 0x000a7c0001167983 */ /* 0x000ea80000300800 */
[----:B------:R-:W4:Y:S04]  /*22aa0*/  LDL.LU R8, [R1+0xa9c] ;  /* 0x000a9c0001087983 */ /* 0x000f280000300800 */
[----:B------:R-:W4:Y:S04]  /*22ab0*/  LDL.LU R9, [R1+0xa88] ;  /* 0x000a880001097983 */ /* 0x000f280000300800 */
[----:B------:R-:W4:Y:S04]  /*22ac0*/  LDL.LU R10, [R1+0xac4] ;  /* 0x000ac400010a7983 */ /* 0x000f280000300800 */
[----:B------:R-:W4:Y:S04]  /*22ad0*/  LDL.LU R6, [R1+0xa84] ;  /* 0x000a840001067983 */ /* 0x000f280000300800 */
[----:B------:R-:W3:Y:S04]  /*22ae0*/  LDL.LU R21, [R1+0xae0] ;  /* 0x000ae00001157983 */ /* 0x000ee80000300800 */
[----:B------:R-:W4:Y:S04]  /*22af0*/  LDL.LU R5, [R1+0xa80] ;  /* 0x000a800001057983 */ /* 0x000f280000300800 */
[----:B------:R-:W4:Y:S04]  /*22b00*/  LDL.LU R29, [R1+0xae8] ;  /* 0x000ae800011d7983 */ /* 0x000f280000300800 */
[----:B------:R-:W4:Y:S04]  /*22b10*/  LDL.LU R3, [R1+0xaa8] ;  /* 0x000aa80001037983 */ /* 0x000f280000300800 */
[----:B------:R-:W4:Y:S04]  /*22b20*/  LDL.LU R2, [R1+0xaf0] ;  /* 0x000af00001027983 */ /* 0x000f280000300800 */
[----:B------:R-:W3:Y:S01]  /*22b30*/  LDL.LU R20, [R1+0xaa0] ;  /* 0x000aa00001147983 */ /* 0x000ee20000300800 */
[----:B------:R-:W-:-:S03]  /*22b40*/  IMAD.MOV.U32 R23, RZ, RZ, R28 ;  /* 0x000000ffff177224 */ /* 0x000fc600078e001c */
[----:B--2---:R0:W-:Y:S02]  /*22b50*/  STL [R1+0xd68], R22 ;  /* 0x000d681601007387 */ /* 0x0041e40000100800 */
[----:B0-----:R-:W-:-:S07]  /*22b60*/  IMAD.MOV.U32 R22, RZ, RZ, R0 ;  /* 0x000000ffff167224 */ /* 0x001fce00078e0000 */
[----:B------:R-:W-:Y:S01]  /*22b70*/  HMMA.16816.F32 R12, R24, R22, R12 ;  /* 0x00000016180c723c */ /* 0x000fe2000000180c */
[----:B---3--:R-:W-:Y:S04]  /*22b80*/  STL.64 [R1+0xd60], R20 ;  /* 0x000d601401007387 */ /* 0x008fe80000100a00 */
[----:B------:R-:W2:Y:S04]  /*22b90*/  LDL.LU R0, [R1+0xd6c] ;  /* 0x000d6c0001007983 */ /* 0x000ea80000300800 */
[----:B------:R-:W3:Y:S04]  /*22ba0*/  LDL.LU R28, [R1+0xaf8] ;  /* 0x000af800011c7983 */ /* 0x000ee80000300800 */
[----:B------:R0:W-:Y:S04]  /*22bb0*/  STL [R1+0xc48], R16 ;  /* 0x000c481001007387 */ /* 0x0001e80000100800 */
[----:B0-----:R-:W2:Y:S04]  /*22bc0*/  LDL.LU R16, [R1+0xab0] ;  /* 0x000ab00001107983 */ /* 0x001ea80000300800 */
[----:B------:R0:W-:Y:S04]  /*22bd0*/  STL [R1+0xc44], R11 ;  /* 0x000c440b01007387 */ /* 0x0001e80000100800 */
[----:B0-----:R-:W3:Y:S04]  /*22be0*/  LDL.LU R11, [R1+0xab4] ;  /* 0x000ab400010b7983 */ /* 0x001ee80000300800 */
[----:B------:R0:W-:Y:S01]  /*22bf0*/  STL [R1+0xc40], R7 ;  /* 0x000c400701007387 */ /* 0x0001e20000100800 */
[----:B------:R-:W-:-:S03]  /*22c00*/  IMAD.MOV.U32 R4, RZ, RZ, R15 ;  /* 0x000000ffff047224 */ /* 0x000fc600078e000f */
[----:B0-----:R-:W3:Y:S04]  /*22c10*/  LDL.LU R7, [R1+0xab8] ;  /* 0x000ab80001077983 */ /* 0x001ee80000300800 */
[----:B------:R-:W3:Y:S04]  /*22c20*/  LDL.LU R22, [R1+0xd68] ;  /* 0x000d680001167983 */ /* 0x000ee80000300800 */
[----:B------:R-:W3:Y:S04]  /*22c30*/  LDL.LU.64 R20, [R1+0xd60] ;  /* 0x000d600001147983 */ /* 0x000ee80000300a00 */
[----:B------:R-:W-:Y:S04]  /*22c40*/  STL.64 [R1+0x200], R12 ;  /* 0x0002000c01007387 */ /* 0x000fe80000100a00 */
[----:B------:R0:W-:Y:S04]  /*22c50*/  STL.64 [R1+0x208], R14 ;  /* 0x0002080e01007387 */ /* 0x0001e80000100a00 */
[----:B0-----:R-:W3:Y:S04]  /*22c60*/  LDL.LU R15, [R1+0xa8c] ;  /* 0x000a8c00010f7983 */ /* 0x001ee80000300800 */
[----:B------:R-:W3:Y:S01]  /*22c70*/  LDL.LU R23, [R1+0xa98] ;  /* 0x000a980001177983 */ /* 0x000ee20000300800 */
[----:B------:R-:W-:-:S02]  /*22c80*/  IMAD.MOV.U32 R24, RZ, RZ, R13 ;  /* 0x000000ffff187224 */ /* 0x000fc400078e000d */
[----:B------:R-:W0:Y:S01]  /*22c90*/  LDC R13, c[0x0][0x230] ;  /* 0x00008c00ff0d7b82 */ /* 0x000e220000000800 */
[----:B------:R-:W-:Y:S02]  /*22ca0*/  MOV R17, R12 ;  /* 0x0000000c00117202 */ /* 0x000fe40000000f00 */
[----:B------:R-:W-:Y:S02]  /*22cb0*/  IADD3 R18, P5, R18, UR10, RZ ;  /* 0x0000000a12127c10 */ /* 0x000fe4000ffbe0ff */
[----:B----4-:R-:W-:Y:S01]  /*22cc0*/  IADD3 R19, P4, R19, UR10, RZ ;  /* 0x0000000a13137c10 */ /* 0x010fe2000ff9e0ff */
[----:B------:R-:W-:Y:S04]  /*22cd0*/  STL [R1+0xc54], R17 ;  /* 0x000c541101007387 */ /* 0x000fe80000100800 */
[----:B------:R-:W-:Y:S04]  /*22ce0*/  STL [R1+0xc50], R24 ;  /* 0x000c501801007387 */ /* 0x000fe80000100800 */
[----:B------:R-:W-:Y:S01]  /*22cf0*/  STL [R1+0xc4c], R4 ;  /* 0x000c4c0401007387 */ /* 0x000fe20000100800 */
[----:B------:R-:W-:-:S02]  /*22d00*/  IADD3.X R3, R3, UR7, RZ, P5, !PT ;  /* 0x0000000703037c10 */ /* 0x000fc4000affe4ff */
[----:B------:R-:W-:Y:S01]  /*22d10*/  IADD3 R2, P5, R2, UR10, RZ ;  /* 0x0000000a02027c10 */ /* 0x000fe2000ffbe0ff */
[----:B------:R-:W-:Y:S01]  /*22d20*/  UIADD3 UR4, UR4, 0x1, URZ ;  /* 0x0000000104047890 */ /* 0x000fe2000fffe03f */
[----:B0-----:R-:W-:-:S05]  /*22d30*/  VIADD R13, R13, 0x7f ;  /* 0x0000007f0d0d7836 */ /* 0x001fca0000000000 */
[----:B------:R-:W-:-:S04]  /*22d40*/  SHF.R.S32.HI R14, RZ, 0x1f, R13 ;  /* 0x0000001fff0e7819 */ /* 0x000fc8000001140d */
[----:B------:R-:W-:-:S04]  /*22d50*/  LEA.HI R14, R14, R13, RZ, 0x7 ;  /* 0x0000000d0e0e7211 */ /* 0x000fc800078f38ff */
[----:B------:R-:W-:-:S04]  /*22d60*/  SHF.R.S32.HI R14, RZ, 0x7, R14 ;  /* 0x00000007ff0e7819 */ /* 0x000fc8000001140e */
[----:B------:R-:W-:Y:S02]  /*22d70*/  ISETP.NE.U32.AND P0, PT, R14, UR4, PT ;  /* 0x000000040e007c0c */ /* 0x000fe4000bf05070 */
[----:B--2---:R-:W-:Y:S02]  /*22d80*/  IADD3 R16, P6, R16, UR10, RZ ;  /* 0x0000000a10107c10 */ /* 0x004fe4000ffde0ff */
[----:B---3--:R-:W-:Y:S02]  /*22d90*/  IADD3 R11, P1, R11, UR10, RZ ;  /* 0x0000000a0b0b7c10 */ /* 0x008fe4000ff3e0ff */
[----:B------:R-:W-:Y:S02]  /*22da0*/  IADD3.X R5, R5, UR7, RZ, P6, !PT ;  /* 0x0000000705057c10 */ /* 0x000fe4000b7fe4ff */
[----:B------:R-:W-:Y:S02]  /*22db0*/  IADD3 R7, P2, R7, UR10, RZ ;  /* 0x0000000a07077c10 */ /* 0x000fe4000ff5e0ff */
[----:B------:R-:W-:-:S02]  /*22dc0*/  IADD3.X R6, R6, UR7, RZ, P1, !PT ;  /* 0x0000000706067c10 */ /* 0x000fc40008ffe4ff */
[----:B------:R-:W-:Y:S02]  /*22dd0*/  IADD3.X R9, R9, UR7, RZ, P2, !PT ;  /* 0x0000000709097c10 */ /* 0x000fe400097fe4ff */
[----:B------:R-:W-:Y:S02]  /*22de0*/  IADD3 R10, P2, R10, UR10, RZ ;  /* 0x0000000a0a0a7c10 */ /* 0x000fe4000ff5e0ff */
[----:B------:R-:W-:-:S04]  /*22df0*/  IADD3 R15, P3, R15, UR10, RZ ;  /* 0x0000000a0f0f7c10 */ /* 0x000fc8000ff7e0ff */
[----:B------:R-:W-:Y:S01]  /*22e00*/  IADD3.X R22, R22, UR7, RZ, P3, !PT ;  /* 0x0000000716167c10 */ /* 0x000fe20009ffe4ff */
[----:B------:R-:W-:Y:S04]  /*22e10*/  STL [R1+0xa8c], R15 ;  /* 0x000a8c0f01007387 */ /* 0x000fe80000100800 */
[----:B------:R-:W-:Y:S04]  /*22e20*/  STL [R1+0xab8], R7 ;  /* 0x000ab80701007387 */ /* 0x000fe80000100800 */
[----:B------:R-:W-:Y:S01]  /*22e30*/  STL [R1+0xab4], R11 ;  /* 0x000ab40b01007387 */ /* 0x000fe20000100800 */
[----:B------:R-:W-:-:S03]  /*22e40*/  IADD3 R8, P3, R8, UR10, RZ ;  /* 0x0000000a08087c10 */ /* 0x000fc6000ff7e0ff */
[----:B------:R-:W-:Y:S04]  /*22e50*/  STL [R1+0xab0], R16 ;  /* 0x000ab01001007387 */ /* 0x000fe80000100800 */
[----:B------:R-:W-:Y:S04]  /*22e60*/  STL [R1+0xaac], R18 ;  /* 0x000aac1201007387 */ /* 0x000fe80000100800 */
[----:B------:R-:W-:Y:S04]  /*22e70*/  STL [R1+0xaa4], R19 ;  /* 0x000aa41301007387 */ /* 0x000fe80000100800 */
[----:B------:R-:W-:Y:S01]  /*22e80*/  STL [R1+0xa7c], R22 ;  /* 0x000a7c1601007387 */ /* 0x000fe20000100800 */
[----:B------:R-:W-:-:S03]  /*22e90*/  IADD3 R21, P1, R21, UR10, RZ ;  /* 0x0000000a15157c10 */ /* 0x000fc6000ff3e0ff */
[----:B------:R-:W-:Y:S01]  /*22ea0*/  STL [R1+0xa9c], R8 ;  /* 0x000a9c0801007387 */ /* 0x000fe20000100800 */
[----:B------:R-:W-:-:S03]  /*22eb0*/  IADD3 R29, P6, R29, UR10, RZ ;  /* 0x0000000a1d1d7c10 */ /* 0x000fc6000ffde0ff */
[----:B------:R-:W-:Y:S04]  /*22ec0*/  STL [R1+0xa88], R9 ;  /* 0x000a880901007387 */ /* 0x000fe80000100800 */
[----:B------:R-:W-:Y:S04]  /*22ed0*/  STL [R1+0xac4], R10 ;  /* 0x000ac40a01007387 */ /* 0x000fe80000100800 */
[----:B------:R-:W-:Y:S04]  /*22ee0*/  STL [R1+0xa84], R6 ;  /* 0x000a840601007387 */ /* 0x000fe80000100800 */
[----:B------:R-:W-:Y:S04]  /*22ef0*/  STL [R1+0xae0], R21 ;  /* 0x000ae01501007387 */ /* 0x000fe80000100800 */
[----:B------:R0:W-:Y:S04]  /*22f00*/  STL [R1+0xae8], R29 ;  /* 0x000ae81d01007387 */ /* 0x0001e80000100800 */
[----:B------:R-:W-:Y:S01]  /*22f10*/  STL [R1+0xa80], R5 ;  /* 0x000a800501007387 */ /* 0x000fe20000100800 */
[----:B------:R-:W-:-:S02]  /*22f20*/  IADD3.X R20, R20, UR7, RZ, P4, !PT ;  /* 0x0000000714147c10 */ /* 0x000fc4000a7fe4ff */
[----:B------:R-:W-:Y:S01]  /*22f30*/  IADD3 R28, P4, R28, UR10, RZ ;  /* 0x0000000a1c1c7c10 */ /* 0x000fe2000ff9e0ff */
[----:B0-----:R-:W2:Y:S04]  /*22f40*/  LDL.LU R29, [R1+0xb00] ;  /* 0x000b0000011d7983 */ /* 0x001ea80000300800 */
[----:B------:R0:W-:Y:S04]  /*22f50*/  STL [R1+0xaa8], R3 ;  /* 0x000aa80301007387 */ /* 0x0001e80000100800 */
[----:B0-----:R-:W3:Y:S04]  /*22f60*/  LDL.LU R3, [R1+0xa94] ;  /* 0x000a940001037983 */ /* 0x001ee80000300800 */
[----:B------:R0:W-:Y:S01]  /*22f70*/  STL [R1+0xaf0], R2 ;  /* 0x000af00201007387 */ /* 0x0001e20000100800 */
[----:B------:R-:W-:-:S03]  /*22f80*/  IADD3.X R23, R23, UR7, RZ, P3, !PT ;  /* 0x0000000717177c10 */ /* 0x000fc60009ffe4ff */
[----:B0-----:R-:W4:Y:S04]  /*22f90*/  LDL.LU R2, [R1+0xb08] ;  /* 0x000b080001027983 */ /* 0x001f280000300800 */
[----:B------:R-:W4:Y:S04]  /*22fa0*/  LDL.LU R24, [R1+0xa90] ;  /* 0x000a900001187983 */ /* 0x000f280000300800 */
[----:B------:R-:W4:Y:S04]  /*22fb0*/  LDL.LU R17, [R1+0xb78] ;  /* 0x000b780001117983 */ /* 0x000f280000300800 */
[----:B------:R-:W-:Y:S04]  /*22fc0*/  STL [R1+0xaa0], R20 ;  /* 0x000aa01401007387 */ /* 0x000fe80000100800 */
[----:B------:R-:W4:Y:S04]  /*22fd0*/  LDL.LU R25, [R1+0xac0] ;  /* 0x000ac00001197983 */ /* 0x000f280000300800 */
[----:B------:R0:W-:Y:S04]  /*22fe0*/  STL [R1+0xaf8], R28 ;  /* 0x000af81c01007387 */ /* 0x0001e80000100800 */
[----:B------:R-:W4:Y:S04]  /*22ff0*/  LDL.LU R26, [R1+0xb10] ;  /* 0x000b1000011a7983 */ /* 0x000f280000300800 */
[----:B------:R-:W4:Y:S04]  /*23000*/  LDL.LU R27, [R1+0xac8] ;  /* 0x000ac800011b7983 */ /* 0x000f280000300800 */
[----:B0-----:R-:W4:Y:S04]  /*23010*/  LDL.LU R28, [R1+0xb18] ;  /* 0x000b1800011c7983 */ /* 0x001f280000300800 */
[----:B------:R-:W4:Y:S04]  /*23020*/  LDL.LU R12, [R1+0xacc] ;  /* 0x000acc00010c7983 */ /* 0x000f280000300800 */
[----:B------:R-:W4:Y:S04]  /*23030*/  LDL.LU R13, [R1+0xb20] ;  /* 0x000b2000010d7983 */ /* 0x000f280000300800 */
[----:B------:R-:W4:Y:S04]  /*23040*/  LDL.LU R14, [R1+0xad0] ;  /* 0x000ad000010e7983 */ /* 0x000f280000300800 */
[----:B------:R0:W-:Y:S04]  /*23050*/  STL [R1+0xa98], R23 ;  /* 0x000a981701007387 */ /* 0x0001e80000100800 */
        /* <DEDUP_REMOVED lines=14> */
[----:B0-----:R-:W4:Y:S01]  /*23140*/  LDL.LU R23, [R1+0xb60] ;  /* 0x000b600001177983 */ /* 0x001f220000300800 */
[----:B--2---:R-:W-:-:S05]  /*23150*/  IADD3 R29, P3, R29, UR10, RZ ;  /* 0x0000000a1d1d7c10 */ /* 0x004fca000ff7e0ff */
[----:B------:R0:W-:Y:S01]  /*23160*/  STL [R1+0xb00], R29 ;  /* 0x000b001d01007387 */ /* 0x0001e20000100800 */
[----:B---3--:R-:W-:-:S03]  /*23170*/  IADD3.X R3, R3, UR7, RZ, P2, !PT ;  /* 0x0000000703037c10 */ /* 0x008fc600097fe4ff */
[----:B0-----:R-:W2:Y:S04]  /*23180*/  LDL.LU R29, [R1+0xb04] ;  /* 0x000b0400011d7983 */ /* 0x001ea80000300800 */
[----:B------:R0:W-:Y:S01]  /*23190*/  STL [R1+0xa94], R3 ;  /* 0x000a940301007387 */ /* 0x0001e20000100800 */
[----:B----4-:R-:W-:Y:S02]  /*231a0*/  IADD3 R2, P2, R2, UR10, RZ ;  /* 0x0000000a02027c10 */ /* 0x010fe4000ff5e0ff */
[----:B------:R-:W-:Y:S02]  /*231b0*/  IADD3.X R24, R24, UR7, RZ, P1, !PT ;  /* 0x0000000718187c10 */ /* 0x000fe40008ffe4ff */
[----:B------:R-:W-:Y:S01]  /*231c0*/  IADD3 R17, P1, R17, UR10, RZ ;  /* 0x0000000a11117c10 */ /* 0x000fe2000ff3e0ff */
[----:B0-----:R-:W3:Y:S01]  /*231d0*/  LDL.LU R3, [R1+0xb74] ;  /* 0x000b740001037983 */ /* 0x001ee20000300800 */
[----:B------:R-:W-:-:S03]  /*231e0*/  IADD3.X R25, R25, UR7, RZ, P6, !PT ;  /* 0x0000000719197c10 */ /* 0x000fc6000b7fe4ff */
[----:B------:R0:W-:Y:S01]  /*231f0*/  STL [R1+0xb08], R2 ;  /* 0x000b080201007387 */ /* 0x0001e20000100800 */
[----:B------:R-:W-:Y:S02]  /*23200*/  IADD3.X R27, R27, UR7, RZ, P5, !PT ;  /* 0x000000071b1b7c10 */ /* 0x000fe4000affe4ff */
[----:B------:R-:W-:Y:S02]  /*23210*/  IADD3 R26, P6, R26, UR10, RZ ;  /* 0x0000000a1a1a7c10 */ /* 0x000fe4000ffde0ff */
[----:B------:R-:W-:Y:S01]  /*23220*/  IADD3 R28, P5, R28, UR10, RZ ;  /* 0x0000000a1c1c7c10 */ /* 0x000fe2000ffbe0ff */
[----:B0-----:R-:W4:Y:S04]  /*23230*/  LDL.LU R2, [R1+0xb0c] ;  /* 0x000b0c0001027983 */ /* 0x001f280000300800 */
[----:B------:R-:W-:Y:S04]  /*23240*/  STL [R1+0xa90], R24 ;  /* 0x000a901801007387 */ /* 0x000fe80000100800 */
[----:B------:R-:W-:Y:S04]  /*23250*/  STL [R1+0xb78], R17 ;  /* 0x000b781101007387 */ /* 0x000fe80000100800 */
[----:B------:R-:W-:Y:S01]  /*23260*/  STL [R1+0xac0], R25 ;  /* 0x000ac01901007387 */ /* 0x000fe20000100800 */
[----:B------:R-:W-:-:S03]  /*23270*/  IADD3.X R12, R12, UR7, RZ, P4, !PT ;  /* 0x000000070c0c7c10 */ /* 0x000fc6000a7fe4ff */
[----:B------:R0:W-:Y:S01]  /*23280*/  STL [R1+0xb18], R28 ;  /* 0x000b181c01007387 */ /* 0x0001e20000100800 */
[----:B------:R-:W-:-:S03]  /*23290*/  IADD3 R13, P4, R13, UR10, RZ ;  /* 0x0000000a0d0d7c10 */ /* 0x000fc6000ff9e0ff */
[----:B------:R-:W-:Y:S01]  /*232a0*/  STL [R1+0xb10], R26 ;  /* 0x000b101a01007387 */ /* 0x000fe20000100800 */
[----:B------:R-:W-:Y:S02]  /*232b0*/  IADD3.X R14, R14, UR7, RZ, P3, !PT ;  /* 0x000000070e0e7c10 */ /* 0x000fe40009ffe4ff */
[----:B------:R-:W-:Y:S02]  /*232c0*/  IADD3 R15, P3, R15, UR10, RZ ;  /* 0x0000000a0f0f7c10 */ /* 0x000fe4000ff7e0ff */
[----:B------:R-:W-:Y:S02]  /*232d0*/  IADD3.X R7, R7, UR7, RZ, P2, !PT ;  /* 0x0000000707077c10 */ /* 0x000fe400097fe4ff */
[----:B------:R-:W-:Y:S02]  /*232e0*/  IADD3 R11, P2, R11, UR10, RZ ;  /* 0x0000000a0b0b7c10 */ /* 0x000fe4000ff5e0ff */
[----:B------:R-:W-:Y:S01]  /*232f0*/  IADD3.X R16, R16, UR7, RZ, P1, !PT ;  /* 0x0000000710107c10 */ /* 0x000fe20008ffe4ff */
[----:B0-----:R-:W4:Y:S04]  /*23300*/  LDL.LU R28, [R1+0xb70] ;  /* 0x000b7000011c7983 */ /* 0x001f280000300800 */
[----:B------:R-:W-:Y:S04]  /*23310*/  STL [R1+0xac8], R27 ;  /* 0x000ac81b01007387 */ /* 0x000fe80000100800 */
[----:B------:R0:W-:Y:S04]  /*23320*/  STL [R1+0xacc], R12 ;  /* 0x000acc0c01007387 */ /* 0x0001e80000100800 */
[----:B------:R1:W-:Y:S04]  /*23330*/  STL [R1+0xb20], R13 ;  /* 0x000b200d01007387 */ /* 0x0003e80000100800 */
[----:B------:R1:W-:Y:S01]  /*23340*/  STL [R1+0xad0], R14 ;  /* 0x000ad00e01007387 */ /* 0x0003e20000100800 */
[----:B------:R-:W-:-:S03]  /*23350*/  IADD3 R18, P1, R18, UR10, RZ ;  /* 0x0000000a12127c10 */ /* 0x000fc6000ff3e0ff */
[----:B------:R1:W-:Y:S01]  /*23360*/  STL [R1+0xb28], R15 ;  /* 0x000b280f01007387 */ /* 0x0003e20000100800 */
[----:B------:R-:W-:-:S03]  /*23370*/  IADD3.X R19, R19, UR7, RZ, P6, !PT ;  /* 0x0000000713137c10 */ /* 0x000fc6000b7fe4ff */
        /* <DEDUP_REMOVED lines=12> */
[----:B------:R1:W-:Y:S04]  /*23440*/  STL [R1+0xae4], R8 ;  /* 0x000ae40801007387 */ /* 0x0003e80000100800 */
[----:B------:R1:W-:Y:S01]  /*23450*/  STL [R1+0xb44], R9 ;  /* 0x000b440901007387 */ /* 0x0003e20000100800 */
[----:B------:R-:W-:-:S03]  /*23460*/  IADD3 R5, P3, R5, UR10, RZ ;  /* 0x0000000a05057c10 */ /* 0x000fc6000ff7e0ff */
[----:B------:R1:W-:Y:S01]  /*23470*/  STL [R1+0xaec], R10 ;  /* 0x000aec0a01007387 */ /* 0x0003e20000100800 */
[----:B------:R-:W-:-:S03]  /*23480*/  IADD3.X R20, R20, UR7, RZ, P2, !PT ;  /* 0x0000000714147c10 */ /* 0x000fc600097fe4ff */
[----:B------:R1:W-:Y:S01]  /*23490*/  STL [R1+0xb54], R6 ;  /* 0x000b540601007387 */ /* 0x0003e20000100800 */
[----:B------:R-:W-:-:S03]  /*234a0*/  IADD3 R23, P2, R23, UR10, RZ ;  /* 0x0000000a17177c10 */ /* 0x000fc6000ff5e0ff */
[----:B------:R1:W-:Y:S04]  /*234b0*/  STL [R1+0xaf4], R21 ;  /* 0x000af41501007387 */ /* 0x0003e80000100800 */
[----:B0-----:R-:W4:Y:S04]  /*234c0*/  LDL.LU R12, [R1+0xb14] ;  /* 0x000b1400010c7983 */ /* 0x001f280000300800 */
[----:B------:R0:W-:Y:S04]  /*234d0*/  STL [R1+0xb50], R5 ;  /* 0x000b500501007387 */ /* 0x0001e80000100800 */
[----:B------:R0:W-:Y:S04]  /*234e0*/  STL [R1+0xafc], R20 ;  /* 0x000afc1401007387 */ /* 0x0001e80000100800 */
[----:B------:R-:W4:Y:S04]  /*234f0*/  LDL.LU R24, [R1+0xb6c] ;  /* 0x000b6c0001187983 */ /* 0x000f280000300800 */
[----:B------:R0:W-:Y:S04]  /*23500*/  STL [R1+0xb60], R23 ;  /* 0x000b601701007387 */ /* 0x0001e80000100800 */
[----:B------:R-:W4:Y:S01]  /*23510*/  LDL.LU R17, [R1+0xb1c] ;  /* 0x000b1c0001117983 */ /* 0x000f220000300800 */
[----:B--2---:R-:W-:-:S05]  /*23520*/  IADD3.X R29, R29, UR7, RZ, P1, !PT ;  /* 0x000000071d1d7c10 */ /* 0x004fca0008ffe4ff */
[----:B------:R2:W-:Y:S04]  /*23530*/  STL [R1+0xb04], R29 ;  /* 0x000b041d01007387 */ /* 0x0005e80000100800 */
[----:B------:R-:W2:Y:S04]  /*23540*/  LDL.LU R25, [R1+0xb24] ;  /* 0x000b240001197983 */ /* 0x000ea80000300800 */
[----:B------:R-:W2:Y:S01]  /*23550*/  LDL.LU R26, [R1+0xb64] ;  /* 0x000b6400011a7983 */ /* 0x000ea20000300800 */
[----:B---3--:R-:W-:-:S05]  /*23560*/  IADD3 R3, P1, R3, UR10, RZ ;  /* 0x0000000a03037c10 */ /* 0x008fca000ff3e0ff */
[----:B------:R3:W-:Y:S04]  /*23570*/  STL [R1+0xb74], R3 ;  /* 0x000b740301007387 */ /* 0x0007e80000100800 */
[----:B------:R-:W3:Y:S01]  /*23580*/  LDL.LU R27, [R1+0xb2c] ;  /* 0x000b2c00011b7983 */ /* 0x000ee20000300800 */
[----:B----4-:R-:W-:-:S05]  /*23590*/  IADD3.X R2, R2, UR7, RZ, P6, !PT ;  /* 0x0000000702027c10 */ /* 0x010fca000b7fe4ff */
[----:B------:R4:W-:Y:S04]  /*235a0*/  STL [R1+0xb0c], R2 ;  /* 0x000b0c0201007387 */ /* 0x0009e80000100800 */
[----:B-1----:R-:W4:Y:S04]  /*235b0*/  LDL.LU R13, [R1+0xa70] ;  /* 0x000a7000010d7983 */ /* 0x002f280000300800 */
[----:B------:R-:W4:Y:S04]  /*235c0*/  LDL.LU R14, [R1+0xb34] ;  /* 0x000b3400010e7983 */ /* 0x000f280000300800 */
[----:B------:R-:W4:Y:S04]  /*235d0*/  LDL.LU R15, [R1+0xa68] ;  /* 0x000a6800010f7983 */ /* 0x000f280000300800 */
[----:B------:R-:W4:Y:S04]  /*235e0*/  LDL.LU R7, [R1+0xa60] ;  /* 0x000a600001077983 */ /* 0x000f280000300800 */
[----:B------:R-:W4:Y:S04]  /*235f0*/  LDL.LU R11, [R1+0xb3c] ;  /* 0x000b3c00010b7983 */ /* 0x000f280000300800 */
[----:B------:R-:W4:Y:S01]  /*23600*/  LDL.LU R16, [R1+0xa58] ;  /* 0x000a580001107983 */ /* 0x000f220000300800 */
[----:B------:R-:W-:-:S05]  /*23610*/  IADD3 R28, P6, R28, UR10, RZ ;  /* 0x0000000a1c1c7c10 */ /* 0x000fca000ffde0ff */
        /* <DEDUP_REMOVED lines=9> */
[----:B0-----:R-:W4:Y:S04]  /*236b0*/  LDL.LU R5, [R1+0xa5c] ;  /* 0x000a5c0001057983 */ /* 0x001f280000300800 */
[----:B------:R-:W4:Y:S04]  /*236c0*/  LDL.LU R20, [R1+0xa30] ;  /* 0x000a300001147983 */ /* 0x000f280000300800 */
[----:B------:R-:W4:Y:S04]  /*236d0*/  LDL.LU R23, [R1+0xa54] ;  /* 0x000a540001177983 */ /* 0x000f280000300800 */
[----:B--2---:R-:W2:Y:S04]  /*236e0*/  LDL.LU R29, [R1+0xa28] ;  /* 0x000a2800011d7983 */ /* 0x004ea80000300800 */
[----:B---3--:R-:W3:Y:S04]  /*236f0*/  LDL.LU R3, [R1+0xa4c] ;  /* 0x000a4c0001037983 */ /* 0x008ee80000300800 */
[----:B----4-:R-:W4:Y:S04]  /*23700*/  LDL.LU R2, [R1+0xa20] ;  /* 0x000a200001027983 */ /* 0x010f280000300800 */
[----:B-1----:R-:W4:Y:S01]  /*23710*/  LDL.LU R28, [R1+0xa44] ;  /* 0x000a4400011c7983 */ /* 0x002f220000300800 */
[----:B------:R-:W-:-:S02]  /*23720*/  IADD3.X R12, R12, UR7, RZ, P5, !PT ;  /* 0x000000070c0c7c10 */ /* 0x000fc4000affe4ff */
[----:B------:R-:W-:Y:S02]  /*23730*/  IADD3 R24, P5, R24, UR10, RZ ;  /* 0x0000000a18187c10 */ /* 0x000fe4000ffbe0ff */
[----:B------:R-:W-:Y:S02]  /*23740*/  IADD3.X R17, R17, UR7, RZ, P4, !PT ;  /* 0x0000000711117c10 */ /* 0x000fe4000a7fe4ff */
[----:B------:R-:W-:Y:S01]  /*23750*/  IADD3 R0, P4, R0, UR10, RZ ;  /* 0x0000000a00007c10 */ /* 0x000fe2000ff9e0ff */
[----:B------:R0:W-:Y:S04]  /*23760*/  STL [R1+0xb14], R12 ;  /* 0x000b140c01007387 */ /* 0x0001e80000100800 */
[----:B------:R1:W-:Y:S04]  /*23770*/  STL [R1+0xb68], R0 ;  /* 0x000b680001007387 */ /* 0x0003e80000100800 */
[----:B------:R-:W-:Y:S01]  /*23780*/  STL [R1+0xb6c], R24 ;  /* 0x000b6c1801007387 */ /* 0x000fe20000100800 */
[----:B0-----:R-:W0:Y:S03]  /*23790*/  LDC R12, c[0x0][0x23c] ;  /* 0x00008f00ff0c7b82 */ /* 0x001e260000000800 */
[----:B-1----:R-:W2:Y:S04]  /*237a0*/  LDL.LU R0, [R1+0xd58] ;  /* 0x000d580001007983 */ /* 0x002ea80000300800 */
[----:B------:R-:W-:Y:S01]  /*237b0*/  STL [R1+0xb1c], R17 ;  /* 0x000b1c1101007387 */ /* 0x000fe20000100800 */
[----:B0-----:R-:W-:-:S04]  /*237c0*/  IMAD.SHL.U32 R12, R12, 0x80, RZ ;  /* 0x000000800c0c7824 */ /* 0x001fc800078e00ff */
[----:B------:R-:W-:Y:S01]  /*237d0*/  IMAD.SHL.U32 R12, R12, 0x2, RZ ;  /* 0x000000020c0c7824 */ /* 0x000fe200078e00ff */
[----:B------:R-:W-:Y:S02]  /*237e0*/  IADD3.X R25, R25, UR7, RZ, P3, !PT ;  /* 0x0000000719197c10 */ /* 0x000fe40009ffe4ff */
[----:B------:R-:W-:-:S03]  /*237f0*/  IADD3 R26, P3, R26, UR10, RZ ;  /* 0x0000000a1a1a7c10 */ /* 0x000fc6000ff7e0ff */
[----:B------:R-:W-:Y:S04]  /*23800*/  STL [R1+0xb24], R25 ;  /* 0x000b241901007387 */ /* 0x000fe80000100800 */
[----:B------:R-:W-:Y:S01]  /*23810*/  STL [R1+0xb64], R26 ;  /* 0x000b641a01007387 */ /* 0x000fe20000100800 */
[----:B------:R-:W-:-:S05]  /*23820*/  IADD3.X R27, R27, UR7, RZ, P2, !PT ;  /* 0x000000071b1b7c10 */ /* 0x000fca00097fe4ff */
[----:B------:R-:W-:Y:S01]  /*23830*/  STL [R1+0xb2c], R27 ;  /* 0x000b2c1b01007387 */ /* 0x000fe20000100800 */
[----:B------:R-:W-:Y:S02]  /*23840*/  IADD3 R13, P2, R13, R12, RZ ;  /* 0x0000000c0d0d7210 */ /* 0x000fe40007f5e0ff */
[----:B------:R-:W-:-:S03]  /*23850*/  IADD3.X R14, R14, UR7, RZ, P1, !PT ;  /* 0x000000070e0e7c10 */ /* 0x000fc60008ffe4ff */
[----:B------:R-:W-:Y:S01]  /*23860*/  STL [R1+0xa70], R13 ;  /* 0x000a700d01007387 */ /* 0x000fe20000100800 */
[----:B--2---:R-:W-:-:S05]  /*23870*/  IADD3.X R0, R0, UR7, RZ, P6, !PT ;  /* 0x0000000700007c10 */ /* 0x004fca000b7fe4ff */
[----:B------:R0:W-:Y:S04]  /*23880*/  STL [R1+0xb40], R0 ;  /* 0x000b400001007387 */ /* 0x0001e80000100800 */
[----:B------:R-:W-:Y:S04]  /*23890*/  STL [R1+0xb34], R14 ;  /* 0x000b340e01007387 */ /* 0x000fe80000100800 */
[----:B0-----:R-:W2:Y:S01]  /*238a0*/  LDL.LU R0, [R1+0xd54] ;  /* 0x000d540001007983 */ /* 0x001ea20000300800 */
[-C--:B------:R-:W-:Y:S02]  /*238b0*/  IADD3 R15, P1, R15, R12.reuse, RZ ;  /* 0x0000000c0f0f7210 */ /* 0x080fe40007f3e0ff */
[----:B------:R-:W-:-:S02]  /*238c0*/  IADD3 R7, P6, R7, R12, RZ ;  /* 0x0000000c07077210 */ /* 0x000fc40007fde0ff */
[----:B------:R-:W-:Y:S02]  /*238d0*/  IADD3.X R11, R11, UR7, RZ, P5, !PT ;  /* 0x000000070b0b7c10 */ /* 0x000fe4000affe4ff */
[-C--:B------:R-:W-:Y:S02]  /*238e0*/  IADD3 R16, P5, R16, R12.reuse, RZ ;  /* 0x0000000c10107210 */ /* 0x080fe40007fbe0ff */
[----:B------:R-:W-:Y:S01]  /*238f0*/  IADD3.X R18, R18, UR7, RZ, P4, !PT ;  /* 0x0000000712127c10 */ /* 0x000fe2000a7fe4ff */
[----:B------:R-:W-:Y:S01]  /*23900*/  STL [R1+0xa68], R15 ;  /* 0x000a680f01007387 */ /* 0x000fe20000100800 */
[----:B------:R-:W-:-:S03]  /*23910*/  IADD3 R19, P4, R19, R12, RZ ;  /* 0x0000000c13137210 */ /* 0x000fc60007f9e0ff */
[----:B------:R-:W-:Y:S01]  /*23920*/  STL [R1+0xa60], R7 ;  /* 0x000a600701007387 */ /* 0x000fe20000100800 */
[----:B------:R-:W-:-:S03]  /*23930*/  IADD3.X R22, R22, UR7, RZ, P3, !PT ;  /* 0x0000000716167c10 */ /* 0x000fc60009ffe4ff */
[----:B------:R-:W-:Y:S01]  /*23940*/  STL [R1+0xb3c], R11 ;  /* 0x000b3c0b01007387 */ /* 0x000fe20000100800 */
[----:B------:R-:W-:-:S03]  /*23950*/  IADD3 R8, P3, R8, R12, RZ ;  /* 0x0000000c08087210 */ /* 0x000fc60007f7e0ff */
[----:B------:R-:W-:Y:S04]  /*23960*/  STL [R1+0xa58], R16 ;  /* 0x000a581001007387 */ /* 0x000fe80000100800 */
[----:B------:R-:W-:Y:S04]  /*23970*/  STL [R1+0xb4c], R18 ;  /* 0x000b4c1201007387 */ /* 0x000fe80000100800 */
[----:B------:R-:W-:Y:S04]  /*23980*/  STL [R1+0xa50], R19 ;  /* 0x000a501301007387 */ /* 0x000fe80000100800 */
[----:B------:R-:W-:Y:S04]  /*23990*/  STL [R1+0xb5c], R22 ;  /* 0x000b5c1601007387 */ /* 0x000fe80000100800 */
[----:B------:R-:W-:Y:S01]  /*239a0*/  STL [R1+0xa48], R8 ;  /* 0x000a480801007387 */ /* 0x000fe20000100800 */
[--C-:B--2---:R-:W-:Y:S01]  /*239b0*/  IMAD.X R9, R9, 0x1, R0.reuse, P2 ;  /* 0x0000000109097824 */ /* 0x104fe200010e0600 */
[-C--:B------:R-:W-:Y:S01]  /*239c0*/  IADD3 R10, P2, R10, R12.reuse, RZ ;  /* 0x0000000c0a0a7210 */ /* 0x080fe20007f5e0ff */
[--C-:B------:R-:W-:Y:S01]  /*239d0*/  IMAD.X R6, R6, 0x1, R0.reuse, P1 ;  /* 0x0000000106067824 */ /* 0x100fe200008e0600 */
[-C--:B------:R-:W-:Y:S01]  /*239e0*/  IADD3 R21, P1, R21, R12.reuse, RZ ;  /* 0x0000000c15157210 */ /* 0x080fe20007f3e0ff */
[----:B------:R-:W-:Y:S01]  /*239f0*/  IMAD.X R5, R5, 0x1, R0, P6 ;  /* 0x0000000105057824 */ /* 0x000fe200030e0600 */
[----:B------:R-:W-:Y:S01]  /*23a00*/  STL [R1+0xa6c], R9 ;  /* 0x000a6c0901007387 */ /* 0x000fe20000100800 */
[----:B------:R-:W-:-:S03]  /*23a10*/  IADD3 R20, P6, R20, R12, RZ ;  /* 0x0000000c14147210 */ /* 0x000fc60007fde0ff */
[----:B------:R-:W-:Y:S01]  /*23a20*/  STL [R1+0xa40], R10 ;  /* 0x000a400a01007387 */ /* 0x000fe20000100800 */
[----:B------:R-:W-:-:S03]  /*23a30*/  IMAD.X R23, R23, 0x1, R0, P5 ;  /* 0x0000000117177824 */ /* 0x000fc600028e0600 */
[----:B------:R-:W-:Y:S01]  /*23a40*/  STL [R1+0xa64], R6 ;  /* 0x000a640601007387 */ /* 0x000fe20000100800 */
[----:B------:R-:W-:-:S03]  /*23a50*/  IADD3 R29, P5, R29, R12, RZ ;  /* 0x0000000c1d1d7210 */ /* 0x000fc60007fbe0ff */
[----:B------:R-:W-:Y:S04]  /*23a60*/  STL [R1+0xa38], R21 ;  /* 0x000a381501007387 */ /* 0x000fe80000100800 */
[----:B------:R-:W-:Y:S01]  /*23a70*/  STL [R1+0xa5c], R5 ;  /* 0x000a5c0501007387 */ /* 0x000fe20000100800 */
[----:B---3--:R-:W-:-:S03]  /*23a80*/  IMAD.X R3, R3, 0x1, R0, P4 ;  /* 0x0000000103037824 */ /* 0x008fc600020e0600 */
[----:B------:R-:W-:Y:S01]  /*23a90*/  STL [R1+0xa30], R20 ;  /* 0x000a301401007387 */ /* 0x000fe20000100800 */
[----:B----4-:R-:W-:-:S03]  /*23aa0*/  IADD3 R2, P4, R2, R12, RZ ;  /* 0x0000000c02027210 */ /* 0x010fc60007f9e0ff */
[----:B------:R-:W-:Y:S04]  /*23ab0*/  STL [R1+0xa54], R23 ;  /* 0x000a541701007387 */ /* 0x000fe80000100800 */
[----:B------:R-:W-:Y:S04]  /*23ac0*/  STL [R1+0xa28], R29 ;  /* 0x000a281d01007387 */ /* 0x000fe80000100800 */
[----:B------:R0:W-:Y:S01]  /*23ad0*/  STL [R1+0xd50], R0 ;  /* 0x000d500001007387 */ /* 0x0001e20000100800 */
[----:B------:R-:W-:-:S03]  /*23ae0*/  IMAD.X R28, R28, 0x1, R0, P3 ;  /* 0x000000011c1c7824 */ /* 0x000fc600018e0600 */
[----:B------:R-:W-:Y:S04]  /*23af0*/  STL [R1+0xa4c], R3 ;  /* 0x000a4c0301007387 */ /* 0x000fe80000100800 */
[----:B0-----:R-:W2:Y:S04]  /*23b00*/  LDL.LU R0, [R1+0xa18] ;  /* 0x000a180001007983 */ /* 0x001ea80000300800 */
[----:B------:R-:W-:Y:S04]  /*23b10*/  STL [R1+0xa20], R2 ;  /* 0x000a200201007387 */ /* 0x000fe80000100800 */
[----:B------:R-:W3:Y:S04]  /*23b20*/  LDL.LU R4, [R1+0xa08] ;  /* 0x000a080001047983 */ /* 0x000ee80000300800 */
[----:B------:R-:W-:Y:S04]  /*23b30*/  STL [R1+0xa44], R28 ;  /* 0x000a441c01007387 */ /* 0x000fe80000100800 */
[----:B---3--:R0:W-:Y:S04]  /*23b40*/  STL [R1+0xd44], R4 ;  /* 0x000d440401007387 */ /* 0x0081e80000100800 */
[----:B0-----:R-:W3:Y:S04]  /*23b50*/  LDL.LU R4, [R1+0xa34] ;  /* 0x000a340001047983 */ /* 0x001ee80000300800 */
[----:B---3--:R0:W-:Y:S04]  /*23b60*/  STL [R1+0xd48], R4 ;  /* 0x000d480401007387 */ /* 0x0081e80000100800 */
[----:B0-----:R-:W3:Y:S01]  /*23b70*/  LDL.LU R4, [R1+0xa10] ;  /* 0x000a100001047983 */ /* 0x001ee20000300800 */
[----:B--2---:R-:W-:-:S03]  /*23b80*/  IADD3 R0, P3, R0, R12, RZ ;  /* 0x0000000c00007210 */ /* 0x004fc60007f7e0ff */
[----:B---3--:R0:W-:Y:S04]  /*23b90*/  STL [R1+0xd4c], R4 ;  /* 0x000d4c0401007387 */ /* 0x0081e80000100800 */
        /* <DEDUP_REMOVED lines=27> */
[----:B------:R0:W-:Y:S04]  /*23d50*/  STL [R1+0xa18], R0 ;  /* 0x000a180001007387 */ /* 0x0001e80000100800 */
[----:B0-----:R-:W2:Y:S02]  /*23d60*/  LDL.LU R0, [R1+0xd50] ;  /* 0x000d500001007983 */ /* 0x001ea40000300800 */
[----:B--2---:R-:W-:-:S05]  /*23d70*/  IMAD.X R4, R4, 0x1, R0, P2 ;  /* 0x0000000104047824 */ /* 0x004fca00010e0600 */
[----:B------:R0:W-:Y:S04]  /*23d80*/  STL [R1+0xa3c], R4 ;  /* 0x000a3c0401007387 */ /* 0x0001e80000100800 */
[----:B0-----:R-:W2:Y:S02]  /*23d90*/  LDL.LU R4, [R1+0xd4c] ;  /* 0x000d4c0001047983 */ /* 0x001ea40000300800 */
[----:B--2---:R-:W-:-:S05]  /*23da0*/  IADD3 R4, P2, R4, R12, RZ ;  /* 0x0000000c04047210 */ /* 0x004fca0007f5e0ff */
[----:B------:R0:W-:Y:S04]  /*23db0*/  STL [R1+0xa10], R4 ;  /* 0x000a100401007387 */ /* 0x0001e80000100800 */
[----:B0-----:R-:W2:Y:S02]  /*23dc0*/  LDL.LU R4, [R1+0xd48] ;  /* 0x000d480001047983 */ /* 0x001ea40000300800 */
[----:B--2---:R-:W-:-:S05]  /*23dd0*/  IMAD.X R4, R4, 0x1, R0, P1 ;  /* 0x0000000104047824 */ /* 0x004fca00008e0600 */
[----:B------:R0:W-:Y:S04]  /*23de0*/  STL [R1+0xa34], R4 ;  /* 0x000a340401007387 */ /* 0x0001e80000100800 */
[----:B0-----:R-:W2:Y:S01]  /*23df0*/  LDL.LU R4, [R1+0xd44] ;  /* 0x000d440001047983 */ /* 0x001ea20000300800 */
[--C-:B---3--:R-:W-:Y:S01]  /*23e00*/  IMAD.X R24, R24, 0x1, R0.reuse, P6 ;  /* 0x0000000118187824 */ /* 0x108fe200030e0600 */
[-C--:B----4-:R-:W-:Y:S01]  /*23e10*/  IADD3 R17, P6, R17, R12.reuse, RZ ;  /* 0x0000000c11117210 */ /* 0x090fe20007fde0ff */
[--C-:B------:R-:W-:Y:S01]  /*23e20*/  IMAD.X R25, R25, 0x1, R0.reuse, P5 ;  /* 0x0000000119197824 */ /* 0x100fe200028e0600 */
[-C--:B------:R-:W-:Y:S01]  /*23e30*/  IADD3 R26, P5, R26, R12.reuse, RZ ;  /* 0x0000000c1a1a7210 */ /* 0x080fe20007fbe0ff */
        /* <DEDUP_REMOVED lines=16> */
[----:B------:R-:W-:Y:S01]  /*23f40*/  IMAD.X R2, R2, 0x1, R0, P6 ;  /* 0x0000000102027824 */ /* 0x000fe200030e0600 */
[----:B------:R-:W-:-:S02]  /*23f50*/  IADD3 R28, P6, R28, R12, RZ ;  /* 0x0000000c1c1c7210 */ /* 0x000fc40007fde0ff */
[----:B--2---:R-:W-:-:S05]  /*23f60*/  IADD3 R4, P1, R4, R12, RZ ;  /* 0x0000000c04047210 */ /* 0x004fca0007f3e0ff */
[----:B------:R-:W-:Y:S04]  /*23f70*/  STL [R1+0xa08], R4 ;  /* 0x000a080401007387 */ /* 0x000fe80000100800 */
[----:B------:R-:W-:Y:S04]  /*23f80*/  STL [R1+0xa2c], R24 ;  /* 0x000a2c1801007387 */ /* 0x000fe80000100800 */
[----:B------:R-:W-:Y:S04]  /*23f90*/  STL [R1+0xa00], R17 ;  /* 0x000a001101007387 */ /* 0x000fe80000100800 */
[----:B------:R-:W-:Y:S04]  /*23fa0*/  STL [R1+0xa24], R25 ;  /* 0x000a241901007387 */ /* 0x000fe80000100800 */
[----:B------:R-:W-:Y:S04]  /*23fb0*/  STL [R1+0x9f8], R26 ;  /* 0x0009f81a01007387 */ /* 0x000fe80000100800 */
[----:B------:R-:W-:Y:S04]  /*23fc0*/  STL [R1+0xa1c], R27 ;  /* 0x000a1c1b01007387 */ /* 0x000fe80000100800 */
[----:B------:R-:W-:Y:S01]  /*23fd0*/  STL [R1+0x9f0], R13 ;  /* 0x0009f00d01007387 */ /* 0x000fe20000100800 */
[----:B------:R-:W-:-:S03]  /*23fe0*/  IMAD.X R16, R16, 0x1, R0, P1 ;  /* 0x0000000110107824 */ /* 0x000fc600008e0600 */
[----:B------:R-:W-:Y:S01]  /*23ff0*/  STL [R1+0xa14], R14 ;  /* 0x000a140e01007387 */ /* 0x000fe20000100800 */
[----:B------:R-:W-:-:S03]  /*24000*/  IADD3 R18, P1, R18, R12, RZ ;  /* 0x0000000c12127210 */ /* 0x000fc60007f3e0ff */
        /* <DEDUP_REMOVED lines=12> */
[----:B------:R-:W-:Y:S04]  /*240d0*/  STL [R1+0x9e4], R21 ;  /* 0x0009e41501007387 */ /* 0x000fe80000100800 */
[----:B------:R-:W-:Y:S01]  /*240e0*/  STL [R1+0x9b8], R5 ;  /* 0x0009b80501007387 */ /* 0x000fe20000100800 */
[----:B------:R-:W-:-:S03]  /*240f0*/  IADD3 R3, P1, R3, R12, RZ ;  /* 0x0000000c03037210 */ /* 0x000fc60007f3e0ff */
[----:B------:R-:W-:Y:S04]  /*24100*/  STL [R1+0x9dc], R20 ;  /* 0x0009dc1401007387 */ /* 0x000fe80000100800 */
[----:B------:R-:W-:Y:S04]  /*24110*/  STL [R1+0x9b0], R23 ;  /* 0x0009b01701007387 */ /* 0x000fe80000100800 */
[----:B------:R-:W-:Y:S04]  /*24120*/  STL [R1+0x9d4], R29 ;  /* 0x0009d41d01007387 */ /* 0x000fe80000100800 */
[----:B------:R0:W-:Y:S04]  /*24130*/  STL [R1+0xd40], R12 ;  /* 0x000d400c01007387 */ /* 0x0001e80000100800 */
        /* <DEDUP_REMOVED lines=9> */
[----:B--2---:R-:W-:-:S03]  /*241d0*/  IMAD.X R12, R12, 0x1, R0, P5 ;  /* 0x000000010c0c7824 */ /* 0x004fc600028e0600 */
[----:B---3--:R0:W-:Y:S04]  /*241e0*/  STL [R1+0xd3c], R4 ;  /* 0x000d3c0401007387 */ /* 0x0081e80000100800 */
[----:B0-----:R-:W2:Y:S04]  /*241f0*/  LDL.LU R4, [R1+0x998] ;  /* 0x0009980001047983 */ /* 0x001ea80000300800 */
[----:B------:R-:W3:Y:S04]  /*24200*/  LDL.LU R24, [R1+0x988] ;  /* 0x0009880001187983 */ /* 0x000ee80000300800 */
[----:B------:R-:W4:Y:S04]  /*24210*/  LDL.LU R17, [R1+0x9ac] ;  /* 0x0009ac0001117983 */ /* 0x000f280000300800 */
        /* <DEDUP_REMOVED lines=24> */
[----:B------:R0:W-:Y:S04]  /*243a0*/  STL [R1+0x9c4], R12 ;  /* 0x0009c40c01007387 */ /* 0x0001e80000100800 */
[----:B0-----:R-:W2:Y:S02]  /*243b0*/  LDL.LU R12, [R1+0xd40] ;  /* 0x000d4000010c7983 */ /* 0x001ea40000300800 */
[----:B--2---:R-:W-:-:S05]  /*243c0*/  IADD3 R4, P5, R4, R12, RZ ;  /* 0x0000000c04047210 */ /* 0x004fca0007fbe0ff */
[----:B------:R0:W-:Y:S04]  /*243d0*/  STL [R1+0x998], R4 ;  /* 0x0009980401007387 */ /* 0x0001e80000100800 */
[----:B0-----:R-:W2:Y:S02]  /*243e0*/  LDL.LU R4, [R1+0xd3c] ;  /* 0x000d3c0001047983 */ /* 0x001ea40000300800 */
[----:B--2---:R-:W-:-:S05]  /*243f0*/  IMAD.X R4, R4, 0x1, R0, P4 ;  /* 0x0000000104047824 */ /* 0x004fca00020e0600 */
[----:B------:R0:W-:Y:S04]  /*24400*/  STL [R1+0x9bc], R4 ;  /* 0x0009bc0401007387 */ /* 0x0001e80000100800 */
[----:B0-----:R-:W2:Y:S02]  /*24410*/  LDL.LU R4, [R1+0xd38] ;  /* 0x000d380001047983 */ /* 0x001ea40000300800 */
[----:B--2---:R-:W-:-:S05]  /*24420*/  IADD3 R4, P4, R4, R12, RZ ;  /* 0x0000000c04047210 */ /* 0x004fca0007f9e0ff */
[----:B------:R0:W-:Y:S04]  /*24430*/  STL [R1+0x990], R4 ;  /* 0x0009900401007387 */ /* 0x0001e80000100800 */
[----:B0-----:R-:W2:Y:S01]  /*24440*/  LDL.LU R4, [R1+0xd34] ;  /* 0x000d340001047983 */ /* 0x001ea20000300800 */
[--C-:B----4-:R-:W-:Y:S01]  /*24450*/  IMAD.X R17, R17, 0x1, R0.reuse, P2 ;  /* 0x0000000111117824 */ /* 0x110fe200010e0600 */
[-C--:B---3--:R-:W-:Y:S01]  /*24460*/  IADD3 R25, P2, R25, R12.reuse, RZ ;  /* 0x0000000c19197210 */ /* 0x088fe20007f5e0ff */
[----:B------:R-:W-:Y:S01]  /*24470*/  IMAD.X R26, R26, 0x1, R0, P1 ;  /* 0x000000011a1a7824 */ /* 0x000fe200008e0600 */
[----:B------:R-:W-:Y:S02]  /*24480*/  IADD3 R27, P1, R27, R12, RZ ;  /* 0x0000000c1b1b7210 */ /* 0x000fe40007f3e0ff */
[----:B------:R-:W-:-:S02]  /*24490*/  IADD3.X R13, R13, R0, RZ, P6, !PT ;  /* 0x000000000d0d7210 */ /* 0x000fc400037fe4ff */
        /* <DEDUP_REMOVED lines=14> */
[----:B------:R-:W-:Y:S01]  /*24580*/  IADD3 R29, P4, R29, R12, RZ ;  /* 0x0000000c1d1d7210 */ /* 0x000fe20007f9e0ff */
[----:B------:R-:W-:-:S02]  /*24590*/  IMAD.X R28, R28, 0x1, R0, P2 ;  /* 0x000000011c1c7824 */ /* 0x000fc400010e0600 */
[----:B--2---:R-:W-:Y:S01]  /*245a0*/  IMAD.X R4, R4, 0x1, R0, P3 ;  /* 0x0000000104047824 */ /* 0x004fe200018e0600 */
[----:B------:R-:W-:-:S04]  /*245b0*/  IADD3 R24, P3, R24, R12, RZ ;  /* 0x0000000c18187210 */ /* 0x000fc80007f7e0ff */
        /* <DEDUP_REMOVED lines=180> */
[----:B---3--:R-:W-:Y:S02]  /*25100*/  IADD3 R25, P1, R25, R12, RZ ;  /* 0x0000000c19197210 */ /* 0x008fe40007f3e0ff */
[----:B------:R-:W-:Y:S02]  /*25110*/  IADD3.X R26, R26, R0, RZ, P6, !PT ;  /* 0x000000001a1a7210 */ /* 0x000fe400037fe4ff */
        /* <DEDUP_REMOVED lines=199> */
[----:B----4-:R-:W-:Y:S02]  /*25d90*/  IADD3.X R17, R17, R0, RZ, P6, !PT ;  /* 0x0000000011117210 */ /* 0x010fe400037fe4ff */
[-C--:B---3--:R-:W-:Y:S01]  /*25da0*/  IADD3 R25, P6, R25, R12.reuse, RZ ;  /* 0x0000000c19197210 */ /* 0x088fe20007fde0ff */
        /* <DEDUP_REMOVED lines=220> */
[----:B------:R-:W-:Y:S01]  /*26b70*/  IMAD.X R28, R28, 0x1, R0, P5 ;  /* 0x000000011c1c7824 */ /* 0x000fe200028e0600 */
[----:B--2---:R-:W-:-:S02]  /*26b80*/  IADD3.X R4, R4, R0, RZ, P6, !PT ;  /* 0x0000000004047210 */ /* 0x004fc400037fe4ff */
        /* <DEDUP_REMOVED lines=174> */
[----:B--2---:R-:W-:-:S05]  /*27670*/  IADD3.X R4, R4, R0, RZ, P6, !PT ;  /* 0x0000000004047210 */ /* 0x004fca00037fe4ff */
        /* <DEDUP_REMOVED lines=167> */
[----:B--2---:R-:W-:-:S03]  /*280f0*/  IADD3.X R12, R12, R0, RZ, P6, !PT ;  /* 0x000000000c0c7210 */ /* 0x004fc600037fe4ff */
        /* <DEDUP_REMOVED lines=160> */
[----:B------:R-:W-:Y:S02]  /*28b00*/  IADD3.X R2, R2, R0, RZ, P6, !PT ;  /* 0x0000000002027210 */ /* 0x000fe400037fe4ff */
[-C--:B------:R-:W-:Y:S02]  /*28b10*/  IADD3 R28, P6, R28, R12.reuse, RZ ;  /* 0x0000000c1c1c7210 */ /* 0x080fe40007fde0ff */
        /* <DEDUP_REMOVED lines=222> */
[----:B------:R-:W-:-:S03]  /*29900*/  IADD3.X R29, R29, R0, RZ, P6, !PT ;  /* 0x000000001d1d7210 */ /* 0x000fc600037fe4ff */
[----:B------:R-:W-:Y:S04]  /*29910*/  STL [R1+0x31c], R21 ;  /* 0x00031c1501007387 */ /* 0x000fe80000100800 */
[----:B------:R-:W-:Y:S01]  /*29920*/  STL [R1+0x2f0], R5 ;  /* 0x0002f00501007387 */ /* 0x000fe20000100800 */
[----:B------:R-:W-:-:S03]  /*29930*/  IADD3 R3, P6, R3, R12, RZ ;  /* 0x0000000c03037210 */ /* 0x000fc60007fde0ff */
[----:B------:R-:W-:Y:S04]  /*29940*/  STL [R1+0x314], R20 ;  /* 0x0003141401007387 */ /* 0x000fe80000100800 */
[----:B------:R0:W-:Y:S04]  /*29950*/  STL [R1+0x2e8], R23 ;  /* 0x0002e81701007387 */ /* 0x0001e80000100800 */
[----:B------:R-:W-:Y:S04]  /*29960*/  STL [R1+0x30c], R29 ;  /* 0x00030c1d01007387 */ /* 0x000fe80000100800 */
[----:B0-----:R-:W2:Y:S04]  /*29970*/  LDL.LU R23, [R1+0x2fc] ;  /* 0x0002fc0001177983 */ /* 0x001ea80000300800 */
[----:B------:R-:W-:Y:S04]  /*29980*/  STL [R1+0x2e0], R3 ;  /* 0x0002e00301007387 */ /* 0x000fe80000100800 */
[----:B------:R-:W3:Y:S01]  /*29990*/  LDL.LU R17, [R1+0x2ec] ;  /* 0x0002ec0001117983 */ /* 0x000ee20000300800 */
[----:B------:R-:W-:Y:S01]  /*299a0*/  IMAD.X R2, R2, 0x1, R0, P5 ;  /* 0x0000000102027824 */ /* 0x000fe200028e0600 */
[----:B------:R-:W-:-:S04]  /*299b0*/  IADD3 R28, P5, R28, R12, RZ ;  /* 0x0000000c1c1c7210 */ /* 0x000fc80007fbe0ff */
[----:B------:R-:W-:Y:S04]  /*299c0*/  STL [R1+0x304], R2 ;  /* 0x0003040201007387 */ /* 0x000fe80000100800 */
[----:B---3--:R0:W-:Y:S04]  /*299d0*/  STL [R1+0xc58], R17 ;  /* 0x000c581101007387 */ /* 0x0081e80000100800 */
[----:B------:R-:W-:Y:S04]  /*299e0*/  STL [R1+0x2d8], R28 ;  /* 0x0002d81c01007387 */ /* 0x000fe80000100800 */
        /* <DEDUP_REMOVED lines=32> */
[----:B0-----:R-:W3:Y:S01]  /*29bf0*/  LDL.LU R23, [R1+0xabc] ;  /* 0x000abc0001177983 */ /* 0x001ee20000300800 */
        /* <DEDUP_REMOVED lines=19> */
[----:B--2---:R-:W-:Y:S01]  /*29d30*/  IMAD.X R17, R17, 0x1, R0, P2 ;  /* 0x0000000111117824 */ /* 0x004fe200010e0600 */
[----:B------:R-:W-:-:S04]  /*29d40*/  IADD3 R24, P2, R24, R12, RZ ;  /* 0x0000000c18187210 */ /* 0x000fc80007f5e0ff */
[----:B------:R0:W-:Y:S04]  /*29d50*/  STL [R1+0x2ec], R17 ;  /* 0x0002ec1101007387 */ /* 0x0001e80000100800 */
[----:B0-----:R0:W5:Y:S04]  /*29d60*/  LDL.LU R17, [R1+0xc54] ;  /* 0x000c540001117983 */ /* 0x0011680000300800 */
[----:B------:R1:W-:Y:S04]  /*29d70*/  STL [R1+0x2c0], R24 ;  /* 0x0002c01801007387 */ /* 0x0003e80000100800 */
[----:B-1----:R0:W5:Y:S04]  /*29d80*/  LDL.LU R24, [R1+0xc50] ;  /* 0x000c500001187983 */ /* 0x0021680000300800 */
[----:B------:R1:W-:Y:S04]  /*29d90*/  STL [R1+0x2e4], R4 ;  /* 0x0002e40401007387 */ /* 0x0003e80000100800 */
[----:B-1----:R0:W5:Y:S04]  /*29da0*/  LDL.LU R4, [R1+0xc4c] ;  /* 0x000c4c0001047983 */ /* 0x0021680000300800 */
[----:B------:R1:W-:Y:S04]  /*29db0*/  STL [R1+0x2b8], R16 ;  /* 0x0002b81001007387 */ /* 0x0003e80000100800 */
[----:B-1----:R0:W5:Y:S04]  /*29dc0*/  LDL.LU R16, [R1+0xc48] ;  /* 0x000c480001107983 */ /* 0x0021680000300800 */
[----:B------:R1:W-:Y:S04]  /*29dd0*/  STL [R1+0x2dc], R11 ;  /* 0x0002dc0b01007387 */ /* 0x0003e80000100800 */
[----:B-1----:R0:W5:Y:S04]  /*29de0*/  LDL.LU R11, [R1+0xc44] ;  /* 0x000c4400010b7983 */ /* 0x0021680000300800 */
[----:B------:R1:W-:Y:S01]  /*29df0*/  STL [R1+0x2b0], R7 ;  /* 0x0002b00701007387 */ /* 0x0003e20000100800 */
[----:B------:R-:W-:-:S03]  /*29e00*/  IMAD.X R2, R2, 0x1, R0, P2 ;  /* 0x0000000102027824 */ /* 0x000fc600010e0600 */
[----:B-1----:R0:W5:Y:S04]  /*29e10*/  LDL.LU R7, [R1+0xc40] ;  /* 0x000c400001077983 */ /* 0x0021680000300800 */
[----:B------:R1:W-:Y:S01]  /*29e20*/  STL [R1+0x2d4], R22 ;  /* 0x0002d41601007387 */ /* 0x0003e20000100800 */
[----:B------:R-:W-:-:S03]  /*29e30*/  IADD3 R28, P2, R28, R12, RZ ;  /* 0x0000000c1c1c7210 */ /* 0x000fc60007f5e0ff */
[----:B-1----:R0:W5:Y:S04]  /*29e40*/  LDL.LU R22, [R1+0xc3c] ;  /* 0x000c3c0001167983 */ /* 0x0021680000300800 */
        /* <DEDUP_REMOVED lines=13> */
[----:B-1----:R-:W2:Y:S01]  /*29f20*/  LDL.LU R28, [R1+0xc20] ;  /* 0x000c2000011c7983 */ /* 0x002ea20000300800 */
[--C-:B------:R-:W-:Y:S01]  /*29f30*/  IMAD.X R25, R25, 0x1, R0.reuse, P1 ;  /* 0x0000000119197824 */ /* 0x100fe200008e0600 */
        /* <DEDUP_REMOVED lines=9> */
[----:B------:R-:W-:-:S03]  /*29fd0*/  IADD3 R19, P4, R19, UR10, RZ ;  /* 0x0000000a13137c10 */ /* 0x000fc6000ff9e0ff */
[----:B------:R-:W-:Y:S01]  /*29fe0*/  STL [R1+0x288], R13 ;  /* 0x0002880d01007387 */ /* 0x000fe20000100800 */
[----:B------:R-:W-:-:S03]  /*29ff0*/  IMAD.X R8, R8, 0x1, R0, P3 ;  /* 0x0000000108087824 */ /* 0x000fc600018e0600 */
[----:B------:R-:W-:Y:S01]  /*2a000*/  STL [R1+0x2a4], R14 ;  /* 0x0002a40e01007387 */ /* 0x000fe20000100800 */
[----:B------:R-:W-:-:S03]  /*2a010*/  IMAD.X R9, R9, 0x1, R0, P2 ;  /* 0x0000000109097824 */ /* 0x000fc600010e0600 */
[----:B------:R-:W-:Y:S04]  /*2a020*/  STL [R1+0x280], R15 ;  /* 0x0002800f01007387 */ /* 0x000fe80000100800 */
[----:B------:R-:W-:Y:S04]  /*2a030*/  STL [R1+0x29c], R18 ;  /* 0x00029c1201007387 */ /* 0x000fe80000100800 */
[----:B------:R-:W-:Y:S04]  /*2a040*/  STL [R1+0xad8], R19 ;  /* 0x000ad81301007387 */ /* 0x000fe80000100800 */
[----:B------:R-:W-:Y:S04]  /*2a050*/  STL [R1+0x298], R8 ;  /* 0x0002980801007387 */ /* 0x000fe80000100800 */
[----:B------:R-:W-:Y:S01]  /*2a060*/  STL [R1+0x294], R9 ;  /* 0x0002940901007387 */ /* 0x000fe20000100800 */
[----:B------:R-:W-:-:S02]  /*2a070*/  IMAD.X R10, R10, 0x1, R0, P1 ;  /* 0x000000010a0a7824 */ /* 0x000fc400008e0600 */
[--C-:B------:R-:W-:Y:S01]  /*2a080*/  IMAD.X R5, R5, 0x1, R0.reuse, P6 ;  /* 0x0000000105057824 */ /* 0x100fe200030e0600 */
[----:B------:R-:W-:Y:S01]  /*2a090*/  IADD3.X R23, R23, UR7, RZ, P4, !PT ;  /* 0x0000000717177c10 */ /* 0x000fe2000a7fe4ff */
[----:B--2---:R-:W-:-:S05]  /*2a0a0*/  IMAD.X R28, R28, 0x1, R0, P5 ;  /* 0x000000011c1c7824 */ /* 0x004fca00028e0600 */
[----:B------:R1:W-:Y:S02]  /*2a0b0*/  STL [R1+0x1fc], R28 ;  /* 0x0001fc1c01007387 */ /* 0x0003e40000100800 */
[----:B-1----:R-:W1:Y:S02]  /*2a0c0*/  S2R R28, SR_TID.X ;  /* 0x00000000001c7919 */ /* 0x002e640000002100 */
[----:B------:R0:W-:Y:S04]  /*2a0d0*/  STL [R1+0x28c], R10 ;  /* 0x00028c0a01007387 */ /* 0x0001e80000100800 */
[----:B------:R0:W-:Y:S04]  /*2a0e0*/  STL [R1+0x284], R5 ;  /* 0x0002840501007387 */ /* 0x0001e80000100800 */
[----:B------:R0:W-:Y:S01]  /*2a0f0*/  STL [R1+0xabc], R23 ;  /* 0x000abc1701007387 */ /* 0x0001e20000100800 */
[----:B-1----:R-:W-:-:S05]  /*2a100*/  LOP3.LUT R28, R28, 0x3f, RZ, 0xc0, !PT ;  /* 0x0000003f1c1c7812 */ /* 0x002fca00078ec0ff */
[----:B------:R-:W-:Y:S01]  /*2a110*/  IMAD.SHL.U32 R28, R28, 0x2, RZ ;  /* 0x000000021c1c7824 */ /* 0x000fe200078e00ff */
[----:B0-----:R-:W-:Y:S06]  /*2a120*/  @P0 BRA `(.L_x_2) ;  /* 0xfffffe8400580947 */ /* 0x001fec000383ffff */
[----:B-----5:R0:W-:Y:S04]  /*2a130*/  STL [R1+0xc28], R20 ;  /* 0x000c281401007387 */ /* 0x0201e80000100800 */
[----:B------:R1:W-:Y:S01]  /*2a140*/  STL [R1+0xc24], R2 ;  /* 0x000c240201007387 */ /* 0x0003e20000100800 */
[----:B0-----:R-:W-:-:S03]  /*2a150*/  IMAD.MOV.U32 R20, RZ, RZ, R4 ;  /* 0x000000ffff147224 */ /* 0x001fc600078e0004 */
[----:B-1----:R-:W2:Y:S04]  /*2a160*/  LDL.LU R2, [R1+0x25c] ;  /* 0x00025c0001027983 */ /* 0x002ea80000300800 */
[----:B------:R0:W-:Y:S04]  /*2a170*/  STL [R1+0xc20], R3 ;  /* 0x000c200301007387 */ /* 0x0001e80000100800 */
[----:B0-----:R-:W3:Y:S04]  /*2a180*/  LDL.LU R3, [R1+0x21c] ;  /* 0x00021c0001037983 */ /* 0x001ee80000300800 */
        /* <DEDUP_REMOVED lines=13> */
[----:B------:R-:W-:-:S03]  /*2a260*/  F2FP.F16.F32.PACK_AB R7, R20, R7 ;  /* 0x000000071407723e */ /* 0x000fc600000000ff */
[----:B------:R-:W4:Y:S04]  /*2a270*/  LDL.LU R13, [R1+0x214] ;  /* 0x00021400010d7983 */ /* 0x000f280000300800 */
[----:B------:R-:W4:Y:S04]  /*2a280*/  LDL.LU R18, [R1+0x224] ;  /* 0x0002240001127983 */ /* 0x000f280000300800 */
[----:B------:R-:W4:Y:S04]  /*2a290*/  LDL.LU R19, [R1+0x244] ;  /* 0x0002440001137983 */ /* 0x000f280000300800 */
[----:B------:R-:W4:Y:S04]  /*2a2a0*/  LDL.LU R23, [R1+0x274] ;  /* 0x0002740001177983 */ /* 0x000f280000300800 */
[----:B------:R-:W4:Y:S01]  /*2a2b0*/  LDL.LU R20, [R1+0xc28] ;  /* 0x000c280001147983 */ /* 0x000f220000300800 */
[----:B--2---:R-:W-:-:S03]  /*2a2c0*/  F2FP.F16.F32.PACK_AB R6, R2, R6 ;  /* 0x000000060206723e */ /* 0x004fc600000000ff */
[----:B------:R-:W2:Y:S01]  /*2a2d0*/  LDL.LU R2, [R1+0xc24] ;  /* 0x000c240001027983 */ /* 0x000ea20000300800 */
[----:B---3--:R-:W-:-:S03]  /*2a2e0*/  F2FP.F16.F32.PACK_AB R5, R3, R5 ;  /* 0x000000050305723e */ /* 0x008fc600000000ff */
[----:B------:R-:W2:Y:S01]  /*2a2f0*/  LDL.LU R3, [R1+0xc20] ;  /* 0x000c200001037983 */ /* 0x000ea20000300800 */
[----:B----4-:R-:W-:Y:S02]  /*2a300*/  F2FP.F16.F32.PACK_AB R4, R0, R4 ;  /* 0x000000040004723e */ /* 0x010fe400000000ff */
[----:B------:R-:W-:Y:S02]  /*2a310*/  F2FP.F16.F32.PACK_AB R11, R28, R11 ;  /* 0x0000000b1c0b723e */ /* 0x000fe400000000ff */
[----:B------:R-:W-:Y:S02]  /*2a320*/  F2FP.F16.F32.PACK_AB R10, R25, R10 ;  /* 0x0000000a190a723e */ /* 0x000fe400000000ff */
[----:B------:R-:W-:Y:S02]  /*2a330*/  F2FP.F16.F32.PACK_AB R9, R26, R9 ;  /* 0x000000091a09723e */ /* 0x000fe400000000ff */
[----:B------:R-:W-:Y:S02]  /*2a340*/  F2FP.F16.F32.PACK_AB R8, R27, R8 ;  /* 0x000000081b08723e */ /* 0x000fe400000000ff */
[----:B------:R-:W-:-:S02]  /*2a350*/  F2FP.F16.F32.PACK_AB R15, R24, R15 ;  /* 0x0000000f180f723e */ /* 0x000fc400000000ff */
[----:B------:R-:W-:Y:S02]  /*2a360*/  F2FP.F16.F32.PACK_AB R14, R12, R14 ;  /* 0x0000000e0c0e723e */ /* 0x000fe400000000ff */
[----:B------:R-:W-:Y:S02]  /*2a370*/  F2FP.F16.F32.PACK_AB R13, R13, R18 ;  /* 0x000000120d0d723e */ /* 0x000fe400000000ff */
[----:B------:R-:W-:Y:S02]  /*2a380*/  F2FP.F16.F32.PACK_AB R18, R22, R21 ;  /* 0x000000151612723e */ /* 0x000fe400000000ff */
[----:B------:R-:W-:Y:S02]  /*2a390*/  F2FP.F16.F32.PACK_AB R12, R19, R23 ;  /* 0x00000017130c723e */ /* 0x000fe400000000ff */
[----:B------:R-:W-:Y:S02]  /*2a3a0*/  F2FP.F16.F32.PACK_AB R19, R17, R16 ;  /* 0x000000101113723e */ /* 0x000fe400000000ff */
[----:B------:R-:W-:-:S02]  /*2a3b0*/  F2FP.F16.F32.PACK_AB R17, R20, R29 ;  /* 0x0000001d1411723e */ /* 0x000fc400000000ff */
[----:B--2---:R-:W-:-:S07]  /*2a3c0*/  F2FP.F16.F32.PACK_AB R16, R3, R2 ;  /* 0x000000020310723e */ /* 0x004fce00000000ff */
.L_x_1:
[----:B------:R-:W2:Y:S01]  /*2a3d0*/  LDL.LU R20, [R1+0xc1c] ;  /* 0x000c1c0001147983 */ /* 0x000ea20000300800 */
[----:B------:R-:W1:Y:S01]  /*2a3e0*/  S2R R3, SR_TID.X ;  /* 0x0000000000037919 */ /* 0x000e620000002100 */
[----:B------:R-:W3:Y:S01]  /*2a3f0*/  S2R R21, SR_CgaCtaId ;  /* 0x0000000000157919 */ /* 0x000ee20000008800 */
[----:B0-----:R-:W-:Y:S01]  /*2a400*/  MOV R2, 0x400 ;  /* 0x0000040000027802 */ /* 0x001fe20000000f00 */
[----:B------:R-:W-:Y:S01]  /*2a410*/  ULDC.64 UR6, c[0x0][0x228] ;  /* 0x00008a0000067ab9 */ /* 0x000fe20000000a00 */
[----:B------:R-:W-:Y:S01]  /*2a420*/  ULDC UR4, c[0x0][0x244] ;  /* 0x0000910000047ab9 */ /* 0x000fe20000000800 */
[----:B------:R-:W4:Y:S04]  /*2a430*/  LDL.LU R24, [R1+0xc14] ;  /* 0x000c140001187983 */ /* 0x000f280000300800 */
[----:B------:R-:W5:Y:S01]  /*2a440*/  LDL.LU R22, [R1+0xc18] ;  /* 0x000c180001167983 */ /* 0x000f620000300800 */
[----:B-1----:R-:W-:Y:S01]  /*2a450*/  IMAD.SHL.U32 R0, R3, 0x80, RZ ;  /* 0x0000008003007824 */ /* 0x002fe200078e00ff */
[----:B---3--:R-:W-:-:S02]  /*2a460*/  LEA R2, R21, R2, 0x18 ;  /* 0x0000000215027211 */ /* 0x008fc400078ec0ff */
[----:B------:R-:W-:-:S05]  /*2a470*/  LOP3.LUT R21, R3, 0x20, RZ, 0xc0, !PT ;  /* 0x0000002003157812 */ /* 0x000fca00078ec0ff */
[----:B------:R-:W-:Y:S01]  /*2a480*/  IMAD R21, R21, 0x10, R2 ;  /* 0x0000001015157824 */ /* 0x000fe200078e0202 */
[----:B------:R-:W-:Y:S01]  /*2a490*/  BAR.SYNC.DEFER_BLOCKING 0x0 ;  /* 0x0000000000007b1d */ /* 0x000fe20000010000 */
[----:B--2---:R-:W-:Y:S01]  /*2a4a0*/  LOP3.LUT R23, R20, 0xc00, R0, 0xf8, !PT ;  /* 0x00000c0014177812 */ /* 0x004fe200078ef800 */
[C---:B------:R-:W-:Y:S02]  /*2a4b0*/  IMAD.SHL.U32 R0, R3.reuse, 0x4, RZ ;  /* 0x0000000403007824 */ /* 0x040fe400078e00ff */
[----:B------:R-:W-:-:S03]  /*2a4c0*/  IMAD.SHL.U32 R20, R3, 0x200, RZ ;  /* 0x0000020003147824 */ /* 0x000fc600078e00ff */
[----:B------:R-:W-:Y:S02]  /*2a4d0*/  LOP3.LUT R0, R23, 0x70, R0, 0x78, !PT ;  /* 0x0000007017007812 */ /* 0x000fe400078e7800 */
[----:B------:R-:W-:-:S03]  /*2a4e0*/  LOP3.LUT R20, R20, 0xc00, RZ, 0xc0, !PT ;  /* 0x00000c0014147812 */ /* 0x000fc600078ec0ff */
[----:B------:R-:W-:Y:S01]  /*2a4f0*/  IMAD.IADD R21, R0, 0x1, R21 ;  /* 0x0000000100157824 */ /* 0x000fe200078e0215 */
[----:B----4-:R-:W-:Y:S02]  /*2a500*/  LOP3.LUT R0, R20, 0x1f0, R24, 0xf8, !PT ;  /* 0x000001f014007812 */ /* 0x010fe400078ef818 */
[----:B------:R-:W2:Y:S01]  /*2a510*/  LDL.LU R24, [R1+0x188] ;  /* 0x0001880001187983 */ /* 0x000ea20000300800 */
[C---:B-----5:R-:W-:Y:S01]  /*2a520*/  ISETP.GE.AND P0, PT, R22.reuse, UR6, PT ;  /* 0x0000000616007c0c */ /* 0x060fe2000bf06270 */
[----:B------:R-:W-:Y:S02]  /*2a530*/  IMAD R20, R22, UR4, RZ ;  /* 0x0000000416147c24 */ /* 0x000fe4000f8e02ff */
[----:B------:R0:W-:Y:S01]  /*2a540*/  STS.128 [R21], R16 ;  /* 0x0000001015007388 */ /* 0x0001e20000000c00 */
[--C-:B------:R-:W-:Y:S01]  /*2a550*/  LOP3.LUT R23, R0, 0x20, R3.reuse, 0x78, !PT ;  /* 0x0000002000177812 */ /* 0x100fe200078e7803 */
[----:B------:R-:W-:Y:S01]  /*2a560*/  ULDC.64 UR4, c[0x0][0x220] ;  /* 0x0000880000047ab9 */ /* 0x000fe20000000a00 */
[----:B------:R-:W-:Y:S01]  /*2a570*/  SHF.R.U32.HI R3, RZ, 0x4, R3 ;  /* 0x00000004ff037819 */ /* 0x000fe20000011603 */
[----:B------:R-:W1:Y:S01]  /*2a580*/  S2R R22, SR_TID.X ;  /* 0x0000000000167919 */ /* 0x000e620000002100 */
[----:B------:R-:W-:-:S02]  /*2a590*/  LOP3.LUT R25, R23, 0x40, RZ, 0x3c, !PT ;  /* 0x0000004017197812 */ /* 0x000fc400078e3cff */
[----:B------:R-:W-:Y:S01]  /*2a5a0*/  LEA R0, P1, R20, UR4, 0x1 ;  /* 0x0000000414007c11 */ /* 0x000fe2000f8208ff */
[----:B------:R3:W-:Y:S01]  /*2a5b0*/  STS.128 [R21+0x100], R12 ;  /* 0x0001000c15007388 */ /* 0x0007e20000000c00 */
[----:B------:R-:W-:-:S03]  /*2a5c0*/  ULDC UR4, c[0x0][0x248] ;  /* 0x0000920000047ab9 */ /* 0x000fc60000000800 */
[----:B------:R-:W-:Y:S04]  /*2a5d0*/  STS.128 [R21+0x80], R8 ;  /* 0x0000800815007388 */ /* 0x000fe80000000c00 */
[----:B------:R2:W-:Y:S01]  /*2a5e0*/  STS.128 [R21+0x180], R4 ;  /* 0x0001800415007388 */ /* 0x0005e20000000c00 */
[C---:B0-----:R-:W-:Y:S01]  /*2a5f0*/  IMAD.IADD R16, R2.reuse, 0x1, R25 ;  /* 0x0000000102107824 */ /* 0x041fe200078e0219 */
[----:B------:R-:W-:Y:S01]  /*2a600*/  BAR.SYNC.DEFER_BLOCKING 0x0 ;  /* 0x0000000000007b1d */ /* 0x000fe20000010000 */
[----:B---3--:R-:W-:Y:S01]  /*2a610*/  IMAD.IADD R12, R2, 0x1, R23 ;  /* 0x00000001020c7824 */ /* 0x008fe200078e0217 */
[----:B------:R-:W-:Y:S02]  /*2a620*/  SGXT.U32 R23, R3, 0x2 ;  /* 0x000000020317781a */ /* 0x000fe40000000000 */
[----:B------:R-:W-:-:S02]  /*2a630*/  LEA.HI.X.SX32 R2, R20, UR5, 0x1, P1 ;  /* 0x0000000514027c11 */ /* 0x000fc400088f0eff */
[C---:B-1----:R-:W-:Y:S02]  /*2a640*/  LEA.HI R26, R22.reuse, 0x7c, RZ, 0x1c ;  /* 0x0000007c161a7811 */ /* 0x042fe400078fe0ff */
[----:B------:R-:W-:Y:S01]  /*2a650*/  LEA.HI R22, R22, 0x3c, RZ, 0x1c ;  /* 0x0000003c16167811 */ /* 0x000fe200078fe0ff */
[----:B------:R-:W-:Y:S04]  /*2a660*/  LDS.128 R8, [R16] ;  /* 0x0000000010087984 */ /* 0x000fe80000000c00 */
[----:B------:R-:W-:Y:S01]  /*2a670*/  LDS.128 R16, [R16+0x200] ;  /* 0x0002000010107984 */ /* 0x000fe20000000c00 */
[C---:B--2---:R-:W-:Y:S02]  /*2a680*/  LOP3.LUT R4, R24.reuse, R26, RZ, 0xfc, !PT ;  /* 0x0000001a18047212 */ /* 0x044fe400078efcff */
[----:B------:R-:W-:-:S02]  /*2a690*/  LOP3.LUT R3, R24, R22, RZ, 0xfc, !PT ;  /* 0x0000001618037212 */ /* 0x000fc400078efcff */
[C-C-:B------:R-:W-:Y:S01]  /*2a6a0*/  LOP3.LUT R5, R24.reuse, 0x78, R23.reuse, 0xfe, !PT ;  /* 0x0000007818057812 */ /* 0x140fe200078efe17 */
[----:B------:R0:W-:Y:S01]  /*2a6b0*/  STL [R1+0x58], R4 ;  /* 0x0000580401007387 */ /* 0x0001e20000100800 */
[C---:B------:R-:W-:Y:S02]  /*2a6c0*/  LOP3.LUT R21, R24.reuse, R23, RZ, 0xfc, !PT ;  /* 0x0000001718157212 */ /* 0x040fe400078efcff */
[C-C-:B------:R-:W-:Y:S01]  /*2a6d0*/  LOP3.LUT R25, R24.reuse, 0x4, R23.reuse, 0xfe, !PT ;  /* 0x0000000418197812 */ /* 0x140fe200078efe17 */
[----:B------:R1:W-:Y:S01]  /*2a6e0*/  STL [R1+0x18], R3 ;  /* 0x0000180301007387 */ /* 0x0003e20000100800 */
[C---:B------:R-:W-:Y:S01]  /*2a6f0*/  ISETP.LT.AND P1, PT, R21.reuse, UR7, !P0 ;  /* 0x0000000715007c0c */ /* 0x040fe2000c721270 */
[----:B------:R-:W-:Y:S01]  /*2a700*/  IMAD R21, R21, UR4, RZ ;  /* 0x0000000415157c24 */ /* 0x000fe2000f8e02ff */
[C-C-:B------:R-:W-:Y:S01]  /*2a710*/  LOP3.LUT R29, R24.reuse, 0x20, R23.reuse, 0xfe, !PT ;  /* 0x00000020181d7812 */ /* 0x140fe200078efe17 */
[----:B------:R-:W-:Y:S01]  /*2a720*/  STL [R1+0x54], R5 ;  /* 0x0000540501007387 */ /* 0x000fe20000100800 */
[----:B------:R-:W-:-:S02]  /*2a730*/  LOP3.LUT R28, R24, 0x1c, R23, 0xfe, !PT ;  /* 0x0000001c181c7812 */ /* 0x000fc400078efe17 */
[C-C-:B0-----:R-:W-:Y:S02]  /*2a740*/  LOP3.LUT R4, R24.reuse, 0x74, R23.reuse, 0xfe, !PT ;  /* 0x0000007418047812 */ /* 0x141fe400078efe17 */
[C---:B------:R-:W-:Y:S02]  /*2a750*/  LEA R20, P2, R21.reuse, R0, 0x1 ;  /* 0x0000000015147211 */ /* 0x040fe400078408ff */
[C-C-:B-1----:R-:W-:Y:S01]  /*2a760*/  LOP3.LUT R3, R24.reuse, 0x70, R23.reuse, 0xfe, !PT ;  /* 0x0000007018037812 */ /* 0x142fe200078efe17 */
[----:B------:R-:W-:Y:S01]  /*2a770*/  STL [R1+0x50], R4 ;  /* 0x0000500401007387 */ /* 0x000fe20000100800 */
[----:B------:R-:W-:Y:S02]  /*2a780*/  LEA.HI.X.SX32 R21, R21, R2, 0x1, P2 ;  /* 0x0000000215157211 */ /* 0x000fe400010f0eff */
[C---:B------:R-:W-:Y:S01]  /*2a790*/  ISETP.LT.AND P2, PT, R25.reuse, UR7, !P0 ;  /* 0x0000000719007c0c */ /* 0x040fe2000c741270 */
[----:B------:R-:W0:Y:S01]  /*2a7a0*/  LDS.128 R4, [R12] ;  /* 0x000000000c047984 */ /* 0x000e220000000c00 */
[----:B------:R-:W-:Y:S01]  /*2a7b0*/  IMAD R25, R25, UR4, RZ ;  /* 0x0000000419197c24 */ /* 0x000fe2000f8e02ff */
[----:B------:R-:W-:-:S02]  /*2a7c0*/  LOP3.LUT R27, R24, 0x18, R23, 0xfe, !PT ;  /* 0x00000018181b7812 */ /* 0x000fc400078efe17 */
[----:B------:R1:W-:Y:S01]  /*2a7d0*/  STL [R1+0x4c], R3 ;  /* 0x00004c0301007387 */ /* 0x0003e20000100800 */
[C-C-:B------:R-:W-:Y:S02]  /*2a7e0*/  LOP3.LUT R26, R24.reuse, 0x10, R23.reuse, 0xfe, !PT ;  /* 0x00000010181a7812 */ /* 0x140fe400078efe17 */
[--C-:B------:R-:W-:Y:S01]  /*2a7f0*/  LOP3.LUT R22, R24, 0xc, R23.reuse, 0xfe, !PT ;  /* 0x0000000c18167812 */ /* 0x100fe200078efe17 */
[----:B------:R-:W2:Y:S03]  /*2a800*/  LDS.128 R12, [R12+0x200] ;  /* 0x000200000c0c7984 */ /* 0x000ea60000000c00 */
[----:B------:R-:W-:Y:S02]  /*2a810*/  ISETP.LT.AND P4, PT, R22, UR7, !P0 ;  /* 0x0000000716007c0c */ /* 0x000fe4000c781270 */
[C-C-:B-1----:R-:W-:Y:S01]  /*2a820*/  LOP3.LUT R3, R24.reuse, 0x68, R23.reuse, 0xfe, !PT ;  /* 0x0000006818037812 */ /* 0x142fe200078efe17 */
[----:B0-----:R0:W-:Y:S04]  /*2a830*/  STL [R1+0xc2c], R6 ;  /* 0x000c2c0601007387 */ /* 0x0011e80000100800 */
[----:B------:R1:W-:Y:S04]  /*2a840*/  STL [R1+0xc20], R7 ;  /* 0x000c200701007387 */ /* 0x0003e80000100800 */
[----:B------:R3:W-:Y:S01]  /*2a850*/  @P1 STG.E.U16 desc[UR8][R20.64], R4 ;  /* 0x0000000414001986 */ /* 0x0007e2000c101508 */
[----:B0-----:R-:W-:-:S02]  /*2a860*/  LOP3.LUT R6, R24, 0x6c, R23, 0xfe, !PT ;  /* 0x0000006c18067812 */ /* 0x001fc400078efe17 */
[----:B-1----:R-:W-:-:S03]  /*2a870*/  LOP3.LUT R7, R24, 0x64, R23, 0xfe, !PT ;  /* 0x0000006418077812 */ /* 0x002fc600078efe17 */
[----:B------:R0:W-:Y:S04]  /*2a880*/  STL [R1+0x48], R6 ;  /* 0x0000480601007387 */ /* 0x0001e80000100800 */
[----:B------:R1:W-:Y:S01]  /*2a890*/  STL [R1+0xc24], R7 ;  /* 0x000c240701007387 */ /* 0x0003e20000100800 */
[----:B---3--:R-:W-:Y:S01]  /*2a8a0*/  IMAD R21, R22, UR4, RZ ;  /* 0x0000000416157c24 */ /* 0x008fe2000f8e02ff */
[----:B------:R-:W-:Y:S02]  /*2a8b0*/  PRMT R4, R4, 0x7632, R4 ;  /* 0x0000763204047816 */ /* 0x000fe40000000004 */
[----:B------:R3:W-:Y:S01]  /*2a8c0*/  STL [R1+0x44], R3 ;  /* 0x0000440301007387 */ /* 0x0007e20000100800 */
[----:B0-----:R-:W-:Y:S02]  /*2a8d0*/  LOP3.LUT R6, R24, 0x5c, R23, 0xfe, !PT ;  /* 0x0000005c18067812 */ /* 0x001fe400078efe17 */
[----:B------:R-:W-:-:S02]  /*2a8e0*/  LEA R20, P6, R21, R0, 0x1 ;  /* 0x0000000015147211 */ /* 0x000fc400078c08ff */
[C-C-:B-1----:R-:W-:Y:S02]  /*2a8f0*/  LOP3.LUT R7, R24.reuse, 0x60, R23.reuse, 0xfe, !PT ;  /* 0x0000006018077812 */ /* 0x142fe400078efe17 */
[----:B------:R-:W-:Y:S02]  /*2a900*/  LEA.HI.X.SX32 R21, R21, R2, 0x1, P6 ;  /* 0x0000000215157211 */ /* 0x000fe400030f0eff */
[C-C-:B---3--:R-:W-:Y:S01]  /*2a910*/  LOP3.LUT R3, R24.reuse, 0x58, R23.reuse, 0xfe, !PT ;  /* 0x0000005818037812 */ /* 0x148fe200078efe17 */
[----:B------:R0:W-:Y:S04]  /*2a920*/  STL [R1+0x3c], R7 ;  /* 0x00003c0701007387 */ /* 0x0001e80000100800 */
[----:B------:R1:W-:Y:S01]  /*2a930*/  STL [R1+0x38], R6 ;  /* 0x0000380601007387 */ /* 0x0003e20000100800 */
[----:B0-----:R-:W-:-:S02]  /*2a940*/  LOP3.LUT R7, R24, 0x54, R23, 0xfe, !PT ;  /* 0x0000005418077812 */ /* 0x001fc400078efe17 */
[----:B-1----:R-:W-:-:S03]  /*2a950*/  LOP3.LUT R6, R24, 0x50, R23, 0xfe, !PT ;  /* 0x0000005018067812 */ /* 0x002fc600078efe17 */
[----:B------:R0:W-:Y:S04]  /*2a960*/  STL [R1+0xc28], R7 ;  /* 0x000c280701007387 */ /* 0x0001e80000100800 */
[----:B------:R1:W-:Y:S04]  /*2a970*/  STL [R1+0x34], R3 ;  /* 0x0000340301007387 */ /* 0x0003e80000100800 */
[----:B------:R3:W-:Y:S01]  /*2a980*/  STL [R1+0x2c], R6 ;  /* 0x00002c0601007387 */ /* 0x0007e20000100800 */
[C-C-:B0-----:R-:W-:Y:S02]  /*2a990*/  LOP3.LUT R7, R24.reuse, 0x48, R23.reuse, 0xfe, !PT ;  /* 0x0000004818077812 */ /* 0x141fe400078efe17 */
[----:B-1----:R-:W-:-:S03]  /*2a9a0*/  LOP3.LUT R3, R24, 0x4c, R23, 0xfe, !PT ;  /* 0x0000004c18037812 */ /* 0x002fc600078efe17 */
[----:B------:R0:W-:Y:S01]  /*2a9b0*/  STL [R1+0xc30], R7 ;  /* 0x000c300701007387 */ /* 0x0001e20000100800 */
[----:B---3--:R-:W-:-:S03]  /*2a9c0*/  LOP3.LUT R6, R24, 0x44, R23, 0xfe, !PT ;  /* 0x0000004418067812 */ /* 0x008fc600078efe17 */
[----:B------:R1:W-:Y:S04]  /*2a9d0*/  STL [R1+0x28], R3 ;  /* 0x0000280301007387 */ /* 0x0003e80000100800 */
[----:B------:R3:W-:Y:S01]  /*2a9e0*/  STL [R1+0xc40], R9 ;  /* 0x000c400901007387 */ /* 0x0007e20000100800 */
[----:B0-----:R-:W-:-:S03]  /*2a9f0*/  LOP3.LUT R7, R24, 0x38, R23, 0xfe, !PT ;  /* 0x0000003818077812 */ /* 0x001fc600078efe17 */
[----:B------:R0:W-:Y:S01]  /*2aa00*/  STL [R1+0xc38], R10 ;  /* 0x000c380a01007387 */ /* 0x0001e20000100800 */
[----:B-1----:R-:W-:-:S03]  /*2aa10*/  LOP3.LUT R3, R24, 0x40, R23, 0xfe, !PT ;  /* 0x0000004018037812 */ /* 0x002fc600078efe17 */
[----:B------:R1:W-:Y:S01]  /*2aa20*/  STL [R1+0xc34], R11 ;  /* 0x000c340b01007387 */ /* 0x0003e20000100800 */
[----:B---3--:R-:W-:-:S03]  /*2aa30*/  LOP3.LUT R9, R24, 0x28, R23, 0xfe, !PT ;  /* 0x0000002818097812 */ /* 0x008fc600078efe17 */
[----:B------:R3:W-:Y:S01]  /*2aa40*/  STL [R1+0xc3c], R6 ;  /* 0x000c3c0601007387 */ /* 0x0007e20000100800 */
[----:B0-----:R-:W-:-:S03]  /*2aa50*/  LOP3.LUT R10, R24, 0x30, R23, 0xfe, !PT ;  /* 0x00000030180a7812 */ /* 0x001fc600078efe17 */
[----:B------:R0:W-:Y:S01]  /*2aa60*/  STL [R1+0x1c], R3 ;  /* 0x00001c0301007387 */ /* 0x0001e20000100800 */
[C-C-:B-1----:R-:W-:Y:S02]  /*2aa70*/  LOP3.LUT R11, R24.reuse, 0x34, R23.reuse, 0xfe, !PT ;  /* 0x00000034180b7812 */ /* 0x142fe400078efe17 */
[C-C-:B---3--:R-:W-:Y:S02]  /*2aa80*/  LOP3.LUT R6, R24.reuse, 0x2c, R23.reuse, 0xfe, !PT ;  /* 0x0000002c18067812 */ /* 0x148fe400078efe17 */
[----:B0-----:R-:W-:-:S05]  /*2aa90*/  LOP3.LUT R3, R24, 0x24, R23, 0xfe, !PT ;  /* 0x0000002418037812 */ /* 0x001fca00078efe17 */
[----:B------:R0:W-:Y:S02]  /*2aaa0*/  STL [R1], R3 ;  /* 0x0000000301007387 */ /* 0x0001e40000100800 */
[C-C-:B0-----:R-:W-:Y:S02]  /*2aab0*/  LOP3.LUT R3, R24.reuse, 0x14, R23.reuse, 0xfe, !PT ;  /* 0x0000001418037812 */ /* 0x141fe400078efe17 */
[----:B------:R-:W-:Y:S02]  /*2aac0*/  LOP3.LUT R23, R24, 0x8, R23, 0xfe, !PT ;  /* 0x0000000818177812 */ /* 0x000fe400078efe17 */
[----:B------:R-:W-:Y:S02]  /*2aad0*/  LEA R24, P1, R25, R0, 0x1 ;  /* 0x0000000019187211 */ /* 0x000fe400078208ff */
[C---:B------:R-:W-:Y:S01]  /*2aae0*/  ISETP.LT.AND P3, PT, R23.reuse, UR7, !P0 ;  /* 0x0000000717007c0c */ /* 0x040fe2000c761270 */
[----:B------:R-:W-:Y:S01]  /*2aaf0*/  IMAD R23, R23, UR4, RZ ;  /* 0x0000000417177c24 */ /* 0x000fe2000f8e02ff */
[----:B------:R-:W-:-:S02]  /*2ab00*/  LEA.HI.X.SX32 R25, R25, R2, 0x1, P1 ;  /* 0x0000000219197211 */ /* 0x000fc400008f0eff */
[C---:B------:R-:W-:Y:S01]  /*2ab10*/  ISETP.LT.AND P1, PT, R26.reuse, UR7, !P0 ;  /* 0x000000071a007c0c */ /* 0x040fe2000c721270 */
[----:B------:R-:W-:Y:S01]  /*2ab20*/  IMAD R26, R26, UR4, RZ ;  /* 0x000000041a1a7c24 */ /* 0x000fe2000f8e02ff */
[C---:B------:R-:W-:Y:S01]  /*2ab30*/  LEA R22, P5, R23.reuse, R0, 0x1 ;  /* 0x0000000017167211 */ /* 0x040fe200078a08ff */
[----:B------:R0:W-:Y:S03]  /*2ab40*/  @P2 STG.E.U16 desc[UR8][R24.64], R8 ;  /* 0x0000000818002986 */ /* 0x0001e6000c101508 */
[----:B------:R-:W-:-:S05]  /*2ab50*/  LEA.HI.X.SX32 R23, R23, R2, 0x1, P5 ;  /* 0x0000000217177211 */ /* 0x000fca00028f0eff */
[----:B--2---:R1:W-:Y:S01]  /*2ab60*/  @P3 STG.E.U16 desc[UR8][R22.64], R12 ;  /* 0x0000000c16003986 */ /* 0x0043e2000c101508 */
[----:B0-----:R-:W-:-:S04]  /*2ab70*/  LEA R24, P2, R26, R0, 0x1 ;  /* 0x000000001a187211 */ /* 0x001fc800078408ff */
[----:B------:R-:W-:Y:S02]  /*2ab80*/  LEA.HI.X.SX32 R25, R26, R2, 0x1, P2 ;  /* 0x000000021a197211 */ /* 0x000fe400010f0eff */
[C---:B------:R-:W-:Y:S01]  /*2ab90*/  ISETP.LT.AND P2, PT, R3.reuse, UR7, !P0 ;  /* 0x0000000703007c0c */ /* 0x040fe2000c741270 */
[----:B------:R-:W-:Y:S01]  /*2aba0*/  IMAD R3, R3, UR4, RZ ;  /* 0x0000000403037c24 */ /* 0x000fe2000f8e02ff */
[----:B------:R0:W-:Y:S01]  /*2abb0*/  @P4 STG.E.U16 desc[UR8][R20.64], R16 ;  /* 0x0000001014004986 */ /* 0x0001e2000c101508 */
[C---:B------:R-:W-:Y:S01]  /*2abc0*/  ISETP.LT.AND P4, PT, R27.reuse, UR7, !P0 ;  /* 0x000000071b007c0c */ /* 0x040fe2000c781270 */
[----:B------:R-:W-:Y:S01]  /*2abd0*/  IMAD R27, R27, UR4, RZ ;  /* 0x000000041b1b7c24 */ /* 0x000fe2000f8e02ff */
[----:B------:R-:W-:Y:S01]  /*2abe0*/  PRMT R8, R8, 0x7632, R8 ;  /* 0x0000763208087816 */ /* 0x000fe20000000008 */
[----:B------:R2:W-:Y:S01]  /*2abf0*/  @P1 STG.E.U16 desc[UR8][R24.64], R4 ;  /* 0x0000000418001986 */ /* 0x0005e2000c101508 */
[C---:B------:R-:W-:Y:S01]  /*2ac00*/  ISETP.LT.AND P1, PT, R28.reuse, UR7, !P0 ;  /* 0x000000071c007c0c */ /* 0x040fe2000c721270 */
[----:B------:R-:W-:-:S02]  /*2ac10*/  IMAD R28, R28, UR4, RZ ;  /* 0x000000041c1c7c24 */ /* 0x000fc4000f8e02ff */
[----:B------:R-:W3:Y:S01]  /*2ac20*/  LDL.LU R26, [R1] ;  /* 0x00000000011a7983 */ /* 0x000ee20000300800 */
[-C--:B-1----:R-:W-:Y:S02]  /*2ac30*/  LEA R22, P5, R27, R0.reuse, 0x1 ;  /* 0x000000001b167211 */ /* 0x082fe400078a08ff */
[----:B------:R-:W-:Y:S02]  /*2ac40*/  PRMT R12, R12, 0x7632, R12 ;  /* 0x000076320c0c7816 */ /* 0x000fe4000000000c */
[----:B0-----:R-:W-:Y:S02]  /*2ac50*/  LEA R20, P3, R3, R0, 0x1 ;  /* 0x0000000003147211 */ /* 0x001fe400078608ff */
[-C--:B------:R-:W-:Y:S02]  /*2ac60*/  LEA.HI.X.SX32 R23, R27, R2.reuse, 0x1, P5 ;  /* 0x000000021b177211 */ /* 0x080fe400028f0eff */
[----:B------:R-:W-:Y:S01]  /*2ac70*/  LEA.HI.X.SX32 R21, R3, R2, 0x1, P3 ;  /* 0x0000000203157211 */ /* 0x000fe200018f0eff */
[----:B------:R-:W4:Y:S01]  /*2ac80*/  LDL.LU R27, [R1+0x18] ;  /* 0x00001800011b7983 */ /* 0x000f220000300800 */
[----:B------:R-:W-:Y:S01]  /*2ac90*/  PRMT R16, R16, 0x7632, R16 ;  /* 0x0000763210107816 */ /* 0x000fe20000000010 */
[----:B--2---:R-:W-:Y:S01]  /*2aca0*/  IMAD R4, R9, UR4, RZ ;  /* 0x0000000409047c24 */ /* 0x004fe2000f8e02ff */
[C---:B------:R-:W-:Y:S01]  /*2acb0*/  ISETP.LT.AND P3, PT, R29.reuse, UR7, !P0 ;  /* 0x000000071d007c0c */ /* 0x040fe2000c761270 */
[----:B------:R0:W-:Y:S01]  /*2acc0*/  @P2 STG.E.U16 desc[UR8][R20.64], R8 ;  /* 0x0000000814002986 */ /* 0x0001e2000c101508 */
[----:B------:R-:W-:-:S03]  /*2acd0*/  IMAD R29, R29, UR4, RZ ;  /* 0x000000041d1d7c24 */ /* 0x000fc6000f8e02ff */
[----:B------:R1:W-:Y:S01]  /*2ace0*/  @P4 STG.E.U16 desc[UR8][R22.64], R12 ;  /* 0x0000000c16004986 */ /* 0x0003e2000c101508 */
[----:B0-----:R-:W-:-:S04]  /*2acf0*/  LEA R20, P2, R28, R0, 0x1 ;  /* 0x000000001c147211 */ /* 0x001fc800078408ff */
[----:B------:R-:W-:Y:S02]  /*2ad00*/  LEA.HI.X.SX32 R21, R28, R2, 0x1, P2 ;  /* 0x000000021c157211 */ /* 0x000fe400010f0eff */
[----:B-1----:R-:W-:-:S03]  /*2ad10*/  LEA R22, P4, R29, R0, 0x1 ;  /* 0x000000001d167211 */ /* 0x002fc600078808ff */
[----:B------:R-:W-:Y:S01]  /*2ad20*/  @P1 STG.E.U16 desc[UR8][R20.64], R16 ;  /* 0x0000001014001986 */ /* 0x000fe2000c101508 */
[----:B------:R-:W-:-:S03]  /*2ad30*/  ISETP.LT.AND P1, PT, R9, UR7, !P0 ;  /* 0x0000000709007c0c */ /* 0x000fc6000c721270 */
[----:B------:R-:W2:Y:S01]  /*2ad40*/  LDL.LU R9, [R1+0xc40] ;  /* 0x000c400001097983 */ /* 0x000ea20000300800 */
[----:B------:R-:W-:-:S03]  /*2ad50*/  LEA.HI.X.SX32 R23, R29, R2, 0x1, P4 ;  /* 0x000000021d177211 */ /* 0x000fc600020f0eff */
[----:B------:R-:W5:Y:S04]  /*2ad60*/  LDL.LU R24, [R1+0x1c] ;  /* 0x00001c0001187983 */ /* 0x000f680000300800 */
[----:B------:R0:W-:Y:S01]  /*2ad70*/  @P3 STG.E.U16 desc[UR8][R22.64], R5 ;  /* 0x0000000516003986 */ /* 0x0001e2000c101508 */
[----:B------:R-:W-:Y:S02]  /*2ad80*/  ISETP.LT.AND P3, PT, R6, UR7, !P0 ;  /* 0x0000000706007c0c */ /* 0x000fe4000c761270 */
[----:B0-----:R-:W-:-:S04]  /*2ad90*/  LEA R22, P5, R4, R0, 0x1 ;  /* 0x0000000004167211 */ /* 0x001fc800078a08ff */
[----:B------:R-:W-:Y:S01]  /*2ada0*/  LEA.HI.X.SX32 R23, R4, R2, 0x1, P5 ;  /* 0x0000000204177211 */ /* 0x000fe200028f0eff */
[----:B------:R-:W-:Y:S01]  /*2adb0*/  IMAD R4, R10, UR4, RZ ;  /* 0x000000040a047c24 */ /* 0x000fe2000f8e02ff */
[----:B------:R-:W-:Y:S01]  /*2adc0*/  PRMT R5, R5, 0x7632, R5 ;  /* 0x0000763205057816 */ /* 0x000fe20000000005 */
[C---:B---3--:R-:W-:Y:S01]  /*2add0*/  IMAD R3, R26.reuse, UR4, RZ ;  /* 0x000000041a037c24 */ /* 0x048fe2000f8e02ff */
[----:B------:R-:W-:-:S04]  /*2ade0*/  ISETP.LT.AND P2, PT, R26, UR7, !P0 ;  /* 0x000000071a007c0c */ /* 0x000fc8000c741270 */
[----:B------:R-:W-:-:S04]  /*2adf0*/  LEA R20, P4, R3, R0, 0x1 ;  /* 0x0000000003147211 */ /* 0x000fc800078808ff */
[----:B------:R-:W-:Y:S01]  /*2ae00*/  LEA.HI.X.SX32 R21, R3, R2, 0x1, P4 ;  /* 0x0000000203157211 */ /* 0x000fe200020f0eff */
[----:B------:R-:W-:Y:S01]  /*2ae10*/  IMAD R3, R6, UR4, RZ ;  /* 0x0000000406037c24 */ /* 0x000fe2000f8e02ff */
[----:B------:R-:W-:Y:S01]  /*2ae20*/  ISETP.LT.AND P4, PT, R10, UR7, !P0 ;  /* 0x000000070a007c0c */ /* 0x000fe2000c781270 */
[----:B------:R-:W3:Y:S04]  /*2ae30*/  LDL.LU R6, [R1+0xc3c] ;  /* 0x000c3c0001067983 */ /* 0x000ee80000300800 */
[----:B------:R-:W3:Y:S04]  /*2ae40*/  LDL.LU R10, [R1+0xc38] ;  /* 0x000c3800010a7983 */ /* 0x000ee80000300800 */
[----:B--2---:R0:W-:Y:S04]  /*2ae50*/  @P2 STG.E.U16 desc[UR8][R20.64], R9 ;  /* 0x0000000914002986 */ /* 0x0041e8000c101508 */
[----:B------:R1:W-:Y:S01]  /*2ae60*/  @P1 STG.E.U16 desc[UR8][R22.64], R13 ;  /* 0x0000000d16001986 */ /* 0x0003e2000c101508 */
[----:B0-----:R-:W-:-:S02]  /*2ae70*/  LEA R20, P2, R3, R0, 0x1 ;  /* 0x0000000003147211 */ /* 0x001fc400078408ff */
[C---:B-1----:R-:W-:Y:S02]  /*2ae80*/  LEA R22, P5, R4.reuse, R0, 0x1 ;  /* 0x0000000004167211 */ /* 0x042fe400078a08ff */
[-C--:B------:R-:W-:Y:S01]  /*2ae90*/  LEA.HI.X.SX32 R21, R3, R2.reuse, 0x1, P2 ;  /* 0x0000000203157211 */ /* 0x080fe200010f0eff */
[C---:B------:R-:W-:Y:S01]  /*2aea0*/  IMAD R3, R11.reuse, UR4, RZ ;  /* 0x000000040b037c24 */ /* 0x040fe2000f8e02ff */
[----:B------:R-:W-:Y:S02]  /*2aeb0*/  LEA.HI.X.SX32 R23, R4, R2, 0x1, P5 ;  /* 0x0000000204177211 */ /* 0x000fe400028f0eff */
[----:B------:R-:W-:Y:S02]  /*2aec0*/  ISETP.LT.AND P1, PT, R11, UR7, !P0 ;  /* 0x000000070b007c0c */ /* 0x000fe4000c721270 */
[----:B------:R-:W-:Y:S01]  /*2aed0*/  LEA R4, P2, R3, R0, 0x1 ;  /* 0x0000000003047211 */ /* 0x000fe200078408ff */
[----:B------:R-:W-:Y:S01]  /*2aee0*/  @P3 STG.E.U16 desc[UR8][R20.64], R17 ;  /* 0x0000001114003986 */ /* 0x000fe2000c101508 */
[----:B------:R-:W-:Y:S01]  /*2aef0*/  PRMT R8, R9, 0x7632, R8 ;  /* 0x0000763209087816 */ /* 0x000fe20000000008 */
[----:B------:R-:W-:-:S02]  /*2af00*/  IMAD R9, R7, UR4, RZ ;  /* 0x0000000407097c24 */ /* 0x000fc4000f8e02ff */
[----:B------:R-:W2:Y:S04]  /*2af10*/  LDL.LU R11, [R1+0xc34] ;  /* 0x000c3400010b7983 */ /* 0x000ea80000300800 */
[----:B------:R0:W-:Y:S04]  /*2af20*/  @P4 STG.E.U16 desc[UR8][R22.64], R5 ;  /* 0x0000000516004986 */ /* 0x0001e8000c101508 */
[----:B------:R-:W2:Y:S04]  /*2af30*/  LDL.LU R25, [R1+0x28] ;  /* 0x0000280001197983 */ /* 0x000ea80000300800 */
[----:B------:R-:W2:Y:S01]  /*2af40*/  LDL.LU R26, [R1+0x2c] ;  /* 0x00002c00011a7983 */ /* 0x000ea20000300800 */
[----:B0-----:R-:W-:-:S02]  /*2af50*/  LEA.HI.X.SX32 R5, R3, R2, 0x1, P2 ;  /* 0x0000000203057211 */ /* 0x001fc400010f0eff */
[----:B------:R-:W-:Y:S02]  /*2af60*/  ISETP.LT.AND P2, PT, R7, UR7, !P0 ;  /* 0x0000000707007c0c */ /* 0x000fe4000c741270 */
[----:B------:R-:W2:Y:S01]  /*2af70*/  LDL.LU R7, [R1+0xc30] ;  /* 0x000c300001077983 */ /* 0x000ea20000300800 */
[C---:B----4-:R-:W-:Y:S01]  /*2af80*/  IMAD R3, R27.reuse, UR4, RZ ;  /* 0x000000041b037c24 */ /* 0x050fe2000f8e02ff */
[----:B------:R-:W-:Y:S02]  /*2af90*/  ISETP.LT.AND P3, PT, R27, UR7, !P0 ;  /* 0x000000071b007c0c */ /* 0x000fe4000c761270 */
[----:B------:R0:W-:Y:S01]  /*2afa0*/  @P1 STG.E.U16 desc[UR8][R4.64], R8 ;  /* 0x0000000804001986 */ /* 0x0001e2000c101508 */
[----:B------:R-:W-:Y:S01]  /*2afb0*/  PRMT R16, R13, 0x7632, R16 ;  /* 0x000076320d107816 */ /* 0x000fe20000000010 */
[----:B-----5:R-:W-:Y:S01]  /*2afc0*/  IMAD R13, R24, UR4, RZ ;  /* 0x00000004180d7c24 */ /* 0x020fe2000f8e02ff */
[----:B------:R-:W-:Y:S02]  /*2afd0*/  PRMT R17, R17, 0x7632, R17 ;  /* 0x0000763211117816 */ /* 0x000fe40000000011 */
[----:B0-----:R-:W-:-:S02]  /*2afe0*/  LEA R4, P1, R9, R0, 0x1 ;  /* 0x0000000009047211 */ /* 0x001fc400078208ff */
[----:B------:R-:W-:Y:S02]  /*2aff0*/  LEA R8, P6, R3, R0, 0x1 ;  /* 0x0000000003087211 */ /* 0x000fe400078c08ff */
[-C--:B------:R-:W-:Y:S02]  /*2b000*/  LEA.HI.X.SX32 R5, R9, R2.reuse, 0x1, P1 ;  /* 0x0000000209057211 */ /* 0x080fe400008f0eff */
[----:B------:R-:W-:Y:S02]  /*2b010*/  LEA.HI.X.SX32 R9, R3, R2, 0x1, P6 ;  /* 0x0000000203097211 */ /* 0x000fe400030f0eff */
[C---:B------:R-:W-:Y:S01]  /*2b020*/  LEA R12, P1, R13.reuse, R0, 0x1 ;  /* 0x000000000d0c7211 */ /* 0x040fe200078208ff */
[----:B------:R-:W-:Y:S03]  /*2b030*/  @P2 STG.E.U16 desc[UR8][R4.64], R16 ;  /* 0x0000001004002986 */ /* 0x000fe6000c101508 */
[----:B------:R-:W-:Y:S01]  /*2b040*/  LEA.HI.X.SX32 R13, R13, R2, 0x1, P1 ;  /* 0x000000020d0d7211 */ /* 0x000fe200008f0eff */
[----:B------:R0:W-:Y:S01]  /*2b050*/  @P3 STG.E.U16 desc[UR8][R8.64], R17 ;  /* 0x0000001108003986 */ /* 0x0001e2000c101508 */
[C---:B---3--:R-:W-:Y:S01]  /*2b060*/  ISETP.LT.AND P5, PT, R6.reuse, UR7, !P0 ;  /* 0x0000000706007c0c */ /* 0x048fe2000c7a1270 */
[----:B------:R-:W-:-:S02]  /*2b070*/  IMAD R20, R6, UR4, RZ ;  /* 0x0000000406147c24 */ /* 0x000fc4000f8e02ff */
[----:B------:R-:W3:Y:S01]  /*2b080*/  LDL.LU R6, [R1+0xc2c] ;  /* 0x000c2c0001067983 */ /* 0x000ee20000300800 */
[C---:B--2---:R-:W-:Y:S01]  /*2b090*/  ISETP.LT.AND P1, PT, R7.reuse, UR7, !P0 ;  /* 0x0000000707007c0c */ /* 0x044fe2000c721270 */
[----:B0-----:R-:W-:Y:S02]  /*2b0a0*/  IMAD R8, R7, UR4, RZ ;  /* 0x0000000407087c24 */ /* 0x001fe4000f8e02ff */
[----:B------:R-:W2:Y:S01]  /*2b0b0*/  LDL.LU R7, [R1+0xc28] ;  /* 0x000c280001077983 */ /* 0x000ea20000300800 */
[----:B------:R-:W-:Y:S02]  /*2b0c0*/  ISETP.LT.AND P4, PT, R24, UR7, !P0 ;  /* 0x0000000718007c0c */ /* 0x000fe4000c781270 */
[C---:B------:R-:W-:Y:S01]  /*2b0d0*/  LEA R4, P2, R20.reuse, R0, 0x1 ;  /* 0x0000000014047211 */ /* 0x040fe200078408ff */
[----:B------:R-:W4:Y:S03]  /*2b0e0*/  LDL.LU R22, [R1+0x34] ;  /* 0x0000340001167983 */ /* 0x000f260000300800 */
[----:B------:R-:W-:Y:S01]  /*2b0f0*/  LEA.HI.X.SX32 R5, R20, R2, 0x1, P2 ;  /* 0x0000000214057211 */ /* 0x000fe200010f0eff */
[----:B------:R-:W5:Y:S04]  /*2b100*/  LDL.LU R23, [R1+0x38] ;  /* 0x0000380001177983 */ /* 0x000f680000300800 */
[----:B------:R-:W4:Y:S04]  /*2b110*/  LDL.LU R21, [R1+0x3c] ;  /* 0x00003c0001157983 */ /* 0x000f280000300800 */
[----:B---3--:R-:W-:Y:S04]  /*2b120*/  @P4 STG.E.U16 desc[UR8][R12.64], R6 ;  /* 0x000000060c004986 */ /* 0x008fe8000c101508 */
[----:B------:R0:W-:Y:S02]  /*2b130*/  @P5 STG.E.U16 desc[UR8][R4.64], R10 ;  /* 0x0000000a04005986 */ /* 0x0001e4000c101508 */
[----:B0-----:R-:W-:-:S04]  /*2b140*/  LEA R4, P4, R8, R0, 0x1 ;  /* 0x0000000008047211 */ /* 0x001fc800078808ff */
[----:B------:R-:W-:Y:S02]  /*2b150*/  LEA.HI.X.SX32 R5, R8, R2, 0x1, P4 ;  /* 0x0000000208057211 */ /* 0x000fe400020f0eff */
[C---:B--2---:R-:W-:Y:S01]  /*2b160*/  ISETP.LT.AND P4, PT, R7.reuse, UR7, !P0 ;  /* 0x0000000707007c0c */ /* 0x044fe2000c781270 */
[----:B------:R-:W-:Y:S02]  /*2b170*/  IMAD R16, R7, UR4, RZ ;  /* 0x0000000407107c24 */ /* 0x000fe4000f8e02ff */
[----:B------:R-:W2:Y:S01]  /*2b180*/  LDL.LU R7, [R1+0xc24] ;  /* 0x000c240001077983 */ /* 0x000ea20000300800 */
[C---:B------:R-:W-:Y:S01]  /*2b190*/  IMAD R3, R25.reuse, UR4, RZ ;  /* 0x0000000419037c24 */ /* 0x040fe2000f8e02ff */
[----:B------:R-:W-:Y:S01]  /*2b1a0*/  ISETP.LT.AND P3, PT, R25, UR7, !P0 ;  /* 0x0000000719007c0c */ /* 0x000fe2000c761270 */
[C---:B------:R-:W-:Y:S01]  /*2b1b0*/  IMAD R13, R26.reuse, UR4, RZ ;  /* 0x000000041a0d7c24 */ /* 0x040fe2000f8e02ff */
[----:B------:R-:W-:Y:S01]  /*2b1c0*/  ISETP.LT.AND P2, PT, R26, UR7, !P0 ;  /* 0x000000071a007c0c */ /* 0x000fe2000c741270 */
[----:B------:R0:W-:Y:S01]  /*2b1d0*/  @P1 STG.E.U16 desc[UR8][R4.64], R14 ;  /* 0x0000000e04001986 */ /* 0x0001e2000c101508 */
[----:B------:R-:W-:-:S02]  /*2b1e0*/  LEA R8, P5, R3, R0, 0x1 ;  /* 0x0000000003087211 */ /* 0x000fc400078a08ff */
[----:B------:R-:W-:Y:S01]  /*2b1f0*/  LEA R12, P6, R16, R0, 0x1 ;  /* 0x00000000100c7211 */ /* 0x000fe200078c08ff */
[----:B------:R-:W3:Y:S01]  /*2b200*/  LDL.LU R29, [R1+0x44] ;  /* 0x00004400011d7983 */ /* 0x000ee20000300800 */
[----:B------:R-:W-:Y:S02]  /*2b210*/  LEA.HI.X.SX32 R9, R3, R2, 0x1, P5 ;  /* 0x0000000203097211 */ /* 0x000fe400028f0eff */
[----:B------:R-:W-:Y:S01]  /*2b220*/  PRMT R6, R6, 0x7632, R6 ;  /* 0x0000763206067816 */ /* 0x000fe20000000006 */
[----:B------:R-:W3:Y:S01]  /*2b230*/  LDL.LU R27, [R1+0x48] ;  /* 0x00004800011b7983 */ /* 0x000ee20000300800 */
[----:B0-----:R-:W-:-:S03]  /*2b240*/  LEA R4, P1, R13, R0, 0x1 ;  /* 0x000000000d047211 */ /* 0x001fc600078208ff */
[----:B------:R-:W3:Y:S01]  /*2b250*/  LDL.LU R25, [R1+0x4c] ;  /* 0x00004c0001197983 */ /* 0x000ee20000300800 */
[----:B------:R-:W-:Y:S02]  /*2b260*/  PRMT R10, R10, 0x7632, R10 ;  /* 0x000076320a0a7816 */ /* 0x000fe4000000000a */
[-C--:B------:R-:W-:Y:S01]  /*2b270*/  LEA.HI.X.SX32 R5, R13, R2.reuse, 0x1, P1 ;  /* 0x000000020d057211 */ /* 0x080fe200008f0eff */
[----:B------:R-:W3:Y:S01]  /*2b280*/  LDL.LU R28, [R1+0x50] ;  /* 0x00005000011c7983 */ /* 0x000ee20000300800 */
[----:B------:R-:W-:-:S03]  /*2b290*/  LEA.HI.X.SX32 R13, R16, R2, 0x1, P6 ;  /* 0x00000002100d7211 */ /* 0x000fc600030f0eff */
[----:B------:R-:W3:Y:S01]  /*2b2a0*/  LDL.LU R24, [R1+0x58] ;  /* 0x0000580001187983 */ /* 0x000ee20000300800 */
[----:B-----5:R-:W-:-:S03]  /*2b2b0*/  IMAD R17, R23, UR4, RZ ;  /* 0x0000000417117c24 */ /* 0x020fc6000f8e02ff */
[----:B------:R-:W5:Y:S04]  /*2b2c0*/  LDL.LU R26, [R1+0x54] ;  /* 0x00005400011a7983 */ /* 0x000f680000300800 */
[----:B------:R0:W-:Y:S01]  /*2b2d0*/  @P3 STG.E.U16 desc[UR8][R8.64], R18 ;  /* 0x0000001208003986 */ /* 0x0001e2000c101508 */
[----:B------:R-:W-:-:S03]  /*2b2e0*/  ISETP.LT.AND P3, PT, R23, UR7, !P0 ;  /* 0x0000000717007c0c */ /* 0x000fc6000c761270 */
[----:B------:R1:W-:Y:S04]  /*2b2f0*/  @P2 STG.E.U16 desc[UR8][R4.64], R6 ;  /* 0x0000000604002986 */ /* 0x0003e8000c101508 */
[----:B------:R1:W-:Y:S01]  /*2b300*/  @P4 STG.E.U16 desc[UR8][R12.64], R10 ;  /* 0x0000000a0c004986 */ /* 0x0003e2000c101508 */
[C---:B--2---:R-:W-:Y:S01]  /*2b310*/  ISETP.LT.AND P4, PT, R7.reuse, UR7, !P0 ;  /* 0x0000000707007c0c */ /* 0x044fe2000c781270 */
[----:B------:R-:W-:Y:S02]  /*2b320*/  IMAD R23, R7, UR4, RZ ;  /* 0x0000000407177c24 */ /* 0x000fe4000f8e02ff */
[----:B------:R-:W2:Y:S01]  /*2b330*/  LDL.LU R7, [R1+0xc20] ;  /* 0x000c200001077983 */ /* 0x000ea20000300800 */
[C---:B----4-:R-:W-:Y:S01]  /*2b340*/  IMAD R3, R22.reuse, UR4, RZ ;  /* 0x0000000416037c24 */ /* 0x050fe2000f8e02ff */
[----:B------:R-:W-:-:S02]  /*2b350*/  ISETP.LT.AND P1, PT, R22, UR7, !P0 ;  /* 0x0000000716007c0c */ /* 0x000fc4000c721270 */
[-C--:B0-----:R-:W-:Y:S02]  /*2b360*/  LEA R8, P5, R17, R0.reuse, 0x1 ;  /* 0x0000000011087211 */ /* 0x081fe400078a08ff */
[C---:B------:R-:W-:Y:S01]  /*2b370*/  ISETP.LT.AND P2, PT, R21.reuse, UR7, !P0 ;  /* 0x0000000715007c0c */ /* 0x040fe2000c741270 */
[----:B------:R-:W-:Y:S01]  /*2b380*/  IMAD R21, R21, UR4, RZ ;  /* 0x0000000415157c24 */ /* 0x000fe2000f8e02ff */
[----:B-1----:R-:W-:Y:S02]  /*2b390*/  LEA R4, P6, R3, R0, 0x1 ;  /* 0x0000000003047211 */ /* 0x002fe400078c08ff */
[----:B------:R-:W-:Y:S02]  /*2b3a0*/  LEA.HI.X.SX32 R9, R17, R2, 0x1, P5 ;  /* 0x0000000211097211 */ /* 0x000fe400028f0eff */
[----:B------:R-:W-:Y:S02]  /*2b3b0*/  LEA R16, P5, R23, R0, 0x1 ;  /* 0x0000000017107211 */ /* 0x000fe400078a08ff */
[----:B------:R-:W-:-:S02]  /*2b3c0*/  PRMT R14, R14, 0x7632, R14 ;  /* 0x000076320e0e7816 */ /* 0x000fc4000000000e */
[----:B------:R-:W-:Y:S02]  /*2b3d0*/  LEA.HI.X.SX32 R5, R3, R2, 0x1, P6 ;  /* 0x0000000203057211 */ /* 0x000fe400030f0eff */
[----:B------:R-:W-:Y:S02]  /*2b3e0*/  PRMT R18, R18, 0x7632, R18 ;  /* 0x0000763212127816 */ /* 0x000fe40000000012 */
[----:B------:R-:W-:Y:S02]  /*2b3f0*/  LEA R12, P6, R21, R0, 0x1 ;  /* 0x00000000150c7211 */ /* 0x000fe400078c08ff */
[-C--:B------:R-:W-:Y:S01]  /*2b400*/  LEA.HI.X.SX32 R17, R23, R2.reuse, 0x1, P5 ;  /* 0x0000000217117211 */ /* 0x080fe200028f0eff */
[----:B---3--:R-:W-:Y:S01]  /*2b410*/  IMAD R23, R27, UR4, RZ ;  /* 0x000000041b177c24 */ /* 0x008fe2000f8e02ff */
[----:B------:R0:W-:Y:S01]  /*2b420*/  @P1 STG.E.U16 desc[UR8][R4.64], R14 ;  /* 0x0000000e04001986 */ /* 0x0001e2000c101508 */
[----:B------:R-:W-:Y:S01]  /*2b430*/  LEA.HI.X.SX32 R13, R21, R2, 0x1, P6 ;  /* 0x00000002150d7211 */ /* 0x000fe200030f0eff */
[C---:B------:R-:W-:Y:S01]  /*2b440*/  IMAD R21, R29.reuse, UR4, RZ ;  /* 0x000000041d157c24 */ /* 0x040fe2000f8e02ff */
[----:B------:R-:W-:Y:S01]  /*2b450*/  ISETP.LT.AND P5, PT, R29, UR7, !P0 ;  /* 0x000000071d007c0c */ /* 0x000fe2000c7a1270 */
[----:B------:R1:W-:Y:S01]  /*2b460*/  @P3 STG.E.U16 desc[UR8][R8.64], R18 ;  /* 0x0000001208003986 */ /* 0x0003e2000c101508 */
[C---:B------:R-:W-:Y:S01]  /*2b470*/  ISETP.LT.AND P3, PT, R25.reuse, UR7, !P0 ;  /* 0x0000000719007c0c */ /* 0x040fe2000c761270 */
[----:B------:R-:W-:-:S02]  /*2b480*/  IMAD R25, R25, UR4, RZ ;  /* 0x0000000419197c24 */ /* 0x000fc4000f8e02ff */
[----:B-----5:R-:W-:Y:S01]  /*2b490*/  IMAD R29, R26, UR4, RZ ;  /* 0x000000041a1d7c24 */ /* 0x020fe2000f8e02ff */
[-C--:B0-----:R-:W-:Y:S02]  /*2b4a0*/  LEA R4, P6, R21, R0.reuse, 0x1 ;  /* 0x0000000015047211 */ /* 0x081fe400078c08ff */
[----:B-1----:R-:W-:-:S04]  /*2b4b0*/  LEA R8, P1, R23, R0, 0x1 ;  /* 0x0000000017087211 */ /* 0x002fc800078208ff */
[----:B------:R-:W-:Y:S02]  /*2b4c0*/  LEA.HI.X.SX32 R9, R23, R2, 0x1, P1 ;  /* 0x0000000217097211 */ /* 0x000fe400008f0eff */
[----:B------:R-:W-:Y:S02]  /*2b4d0*/  LEA R20, P1, R29, R0, 0x1 ;  /* 0x000000001d147211 */ /* 0x000fe400078208ff */
[-C--:B------:R-:W-:Y:S02]  /*2b4e0*/  LEA.HI.X.SX32 R5, R21, R2.reuse, 0x1, P6 ;  /* 0x0000000215057211 */ /* 0x080fe400030f0eff */
[----:B------:R-:W-:Y:S02]  /*2b4f0*/  LEA.HI.X.SX32 R21, R29, R2, 0x1, P1 ;  /* 0x000000021d157211 */ /* 0x000fe400008f0eff */
[C---:B------:R-:W-:Y:S01]  /*2b500*/  ISETP.LT.AND P1, PT, R24.reuse, UR7, !P0 ;  /* 0x0000000718007c0c */ /* 0x040fe2000c721270 */
[----:B------:R-:W-:Y:S01]  /*2b510*/  IMAD R3, R24, UR4, RZ ;  /* 0x0000000418037c24 */ /* 0x000fe2000f8e02ff */
[----:B------:R-:W-:Y:S01]  /*2b520*/  PRMT R10, R15, 0x7632, R10 ;  /* 0x000076320f0a7816 */ /* 0x000fe2000000000a */
[----:B--2---:R0:W-:Y:S04]  /*2b530*/  @P2 STG.E.U16 desc[UR8][R12.64], R7 ;  /* 0x000000070c002986 */ /* 0x0041e8000c101508 */
[----:B------:R1:W-:Y:S01]  /*2b540*/  @P4 STG.E.U16 desc[UR8][R16.64], R11 ;  /* 0x0000000b10004986 */ /* 0x0003e2000c101508 */
[----:B------:R-:W-:Y:S01]  /*2b550*/  ISETP.LT.AND P4, PT, R27, UR7, !P0 ;  /* 0x000000071b007c0c */ /* 0x000fe2000c781270 */
[----:B------:R-:W-:Y:S01]  /*2b560*/  IMAD R27, R28, UR4, RZ ;  /* 0x000000041c1b7c24 */ /* 0x000fe2000f8e02ff */
[----:B0-----:R-:W-:-:S04]  /*2b570*/  LEA R12, P2, R25, R0, 0x1 ;  /* 0x00000000190c7211 */ /* 0x001fc800078408ff */
[----:B------:R-:W-:Y:S02]  /*2b580*/  LEA.HI.X.SX32 R13, R25, R2, 0x1, P2 ;  /* 0x00000002190d7211 */ /* 0x000fe400010f0eff */
[----:B------:R-:W-:Y:S02]  /*2b590*/  ISETP.LT.AND P2, PT, R28, UR7, !P0 ;  /* 0x000000071c007c0c */ /* 0x000fe4000c741270 */
[----:B------:R-:W-:Y:S02]  /*2b5a0*/  ISETP.LT.AND P0, PT, R26, UR7, !P0 ;  /* 0x000000071a007c0c */ /* 0x000fe4000c701270 */
[----:B-1----:R-:W-:Y:S02]  /*2b5b0*/  LEA R16, P6, R27, R0, 0x1 ;  /* 0x000000001b107211 */ /* 0x002fe400078c08ff */
[----:B------:R-:W-:Y:S02]  /*2b5c0*/  PRMT R6, R7, 0x7632, R6 ;  /* 0x0000763207067816 */ /* 0x000fe40000000006 */
[----:B------:R-:W-:-:S02]  /*2b5d0*/  LEA.HI.X.SX32 R17, R27, R2, 0x1, P6 ;  /* 0x000000021b117211 */ /* 0x000fc400030f0eff */
[----:B------:R-:W-:Y:S01]  /*2b5e0*/  PRMT R11, R11, 0x7632, R11 ;  /* 0x000076320b0b7816 */ /* 0x000fe2000000000b */
[----:B------:R0:W-:Y:S01]  /*2b5f0*/  @P5 STG.E.U16 desc[UR8][R4.64], R15 ;  /* 0x0000000f04005986 */ /* 0x0001e2000c101508 */
[----:B------:R-:W-:-:S03]  /*2b600*/  LEA R22, P6, R3, R0, 0x1 ;  /* 0x0000000003167211 */ /* 0x000fc600078c08ff */
[----:B------:R0:W-:Y:S04]  /*2b610*/  @P4 STG.E.U16 desc[UR8][R8.64], R19 ;  /* 0x0000001308004986 */ /* 0x0001e8000c101508 */
[----:B------:R0:W-:Y:S04]  /*2b620*/  @P3 STG.E.U16 desc[UR8][R12.64], R6 ;  /* 0x000000060c003986 */ /* 0x0001e8000c101508 */
[----:B------:R0:W-:Y:S01]  /*2b630*/  @P2 STG.E.U16 desc[UR8][R16.64], R11 ;  /* 0x0000000b10002986 */ /* 0x0001e2000c101508 */
[----:B------:R-:W-:-:S03]  /*2b640*/  LEA.HI.X.SX32 R23, R3, R2, 0x1, P6 ;  /* 0x0000000203177211 */ /* 0x000fc600030f0eff */
[----:B------:R0:W-:Y:S01]  /*2b650*/  @P0 STG.E.U16 desc[UR8][R20.64], R10 ;  /* 0x0000000a14000986 */ /* 0x0001e2000c101508 */
[----:B------:R-:W-:Y:S05]  /*2b660*/  @!P1 EXIT ;  /* 0x000000000000994d */ /* 0x000fea0003800000 */
[----:B0-----:R-:W-:-:S05]  /*2b670*/  PRMT R11, R19, 0x7632, R11 ;  /* 0x00007632130b7816 */ /* 0x001fca000000000b */
[----:B------:R-:W-:Y:S01]  /*2b680*/  STG.E.U16 desc[UR8][R22.64], R11 ;  /* 0x0000000b16007986 */ /* 0x000fe2000c101508 */
[----:B------:R-:W-:Y:S05]  /*2b690*/  EXIT ;  /* 0x000000000000794d */ /* 0x000fea0003800000 */
.L_x_3:
[----:B------:R-:W-:-:S00]  /*2b6a0*/  BRA `(.L_x_3) ;  /* 0xfffffffc00fc7947 */ /* 0x000fc0000383ffff */
[----:B------:R-:W-:-:S00]  /*2b6b0*/  NOP ;  /* 0x0000000000007918 */ /* 0x000fc00000000000 */
        /* <DEDUP_REMOVED lines=12> */
.L_x_4:


//--------------------- .nv.shared.matmul_kernel  --------------------------
	.section	.nv.shared.matmul_kernel,"aw",@nobits
	.sectionflags	@""
	.align	16
	.zero		1024


//--------------------- .nv.shared.reserved.0     --------------------------
	.section	.nv.shared.reserved.0,"aw",@nobits
	.weak		__nv_reservedSMEM_offset_0_alias
	.size		__nv_reservedSMEM_offset_0_alias, 0, 0
	.other		__nv_reservedSMEM_offset_0_alias,@"STO_CUDA_RESERVED_SHARED STV_DEFAULT"
__nv_reservedSMEM_offset_0_alias:
	.zero		0


//--------------------- .nv.constant0.matmul_kernel --------------------------
	.section	.nv.constant0.matmul_kernel,"a",@progbits
	.sectionflags	@""
	.align	4
.nv.constant0.matmul_kernel:
	.zero		608


//--------------------- SYMBOLS --------------------------

	.type		.nv.reservedSmem.offset0,@object
	.size		.nv.reservedSmem.offset0,0x4
